def matmul_kernel(
    a_ptr,
    b_ptr,
    c_ptr,
    M,
    N,
    K,
    stride_am,
    stride_ak,
    stride_bk,
    stride_bn,
    stride_cm,
    stride_cn,
    BLOCK_M: tl.constexpr,
    BLOCK_N: tl.constexpr,
    BLOCK_K: tl.constexpr,
    GROUP_M: tl.constexpr,
):
    pid = tl.program_id(axis=0)
    num_pid_m = tl.cdiv(M, BLOCK_M)
    num_pid_n = tl.cdiv(N, BLOCK_N)
    num_pid_in_group = GROUP_M * num_pid_n
    group_id = pid // num_pid_in_group
    first_pid_m = group_id * GROUP_M
    group_size_m = min(num_pid_m - first_pid_m, GROUP_M)
    pid_m = first_pid_m + ((pid % num_pid_in_group) % group_size_m)
    pid_n = (pid % num_pid_in_group) // group_size_m

    offs_am = (pid_m * BLOCK_M + tl.arange(0, BLOCK_M)) % M
    offs_bn = (pid_n * BLOCK_N + tl.arange(0, BLOCK_N)) % N
    offs_k = tl.arange(0, BLOCK_K)
    a_ptrs = a_ptr + offs_am[:, None] * stride_am + offs_k[None, :] * stride_ak
    b_ptrs = b_ptr + offs_k[:, None] * stride_bk + offs_bn[None, :] * stride_bn

    acc = tl.zeros((BLOCK_M, BLOCK_N), dtype=tl.float32)
    for kk in range(0, tl.cdiv(K, BLOCK_K)):
        a = tl.load(a_ptrs, mask=offs_k[None, :] < K - kk * BLOCK_K, other=0.0)
        b = tl.load(b_ptrs, mask=offs_k[:, None] < K - kk * BLOCK_K, other=0.0)
        acc = tl.dot(a, b, acc)
        a_ptrs += BLOCK_K * stride_ak
        b_ptrs += BLOCK_K * stride_bk

    c = acc.to(c_ptr.dtype.element_ty)
    offs_cm = pid_m * BLOCK_M + tl.arange(0, BLOCK_M)
    offs_cn = pid_n * BLOCK_N + tl.arange(0, BLOCK_N)
    c_ptrs = c_ptr + offs_cm[:, None] * stride_cm + offs_cn[None, :] * stride_cn
    mask = (offs_cm[:, None] < M) & (offs_cn[None, :] < N)
    tl.store(c_ptrs, c, mask=mask)

# config = {"BLOCK_K": 64, "BLOCK_M": 128, "BLOCK_N": 256, "GROUP_M": 4, "arch": "sm_90", "dtype": "fp16", "num_ctas": 1, "num_stages": 3, "num_warps": 4}
# arch = sm_90


// ===== COMPILED SASS (sm_90a) =====

	.target	sm_90a

	.elftype	@"ET_EXEC"


//--------------------- .note.nv.tkinfo           --------------------------
	.section	.note.nv.tkinfo,"",@"SHT_NOTE"
	.sectionflags	@"SHF_NOTE_NV_TKINFO"
	.tkinfo
        /*0018*/ 	.word	0x00000002
        /*0030*/ 	.string	""
        /*0030*/ 	.string	"ptxas"
        /*0030*/ 	.string	"Cuda compilation tools, release 13.0, V13.0.88"
        /*0030*/ 	.string	"Build cuda_13.0.r13.0/compiler.36424714_0"
        /*0030*/ 	.string	"-v  -suppress-debug-info  -lineinfo  -arch sm_90a "



//--------------------- .note.nv.cuinfo           --------------------------
	.section	.note.nv.cuinfo,"",@"SHT_NOTE"
	.sectionflags	@"SHF_NOTE_NV_CUINFO"
        /*0018*/ 	.short	0x0002
        /*001a*/ 	.short	0x005a
        /*001c*/ 	.short	0x0082
	.zero		2


//--------------------- .nv.info                  --------------------------
	.section	.nv.info,"",@"SHT_CUDA_INFO"
	.align	4


	//----- nvinfo : EIATTR_REGCOUNT
	.align		4
        /*0000*/ 	.byte	0x04, 0x2f
        /*0002*/ 	.short	(.L_1 - .L_0)
	.align		4
.L_0:
        /*0004*/ 	.word	index@(matmul_kernel)
        /*0008*/ 	.word	0x000000ff


	//----- nvinfo : EIATTR_FRAME_SIZE
	.align		4
.L_1:
        /*000c*/ 	.byte	0x04, 0x11
        /*000e*/ 	.short	(.L_3 - .L_2)
	.align		4
.L_2:
        /*0010*/ 	.word	index@(matmul_kernel)
        /*0014*/ 	.word	0x00000af0


	//----- nvinfo : EIATTR_MIN_STACK_SIZE
	.align		4
.L_3:
        /*0018*/ 	.byte	0x04, 0x12
        /*001a*/ 	.short	(.L_5 - .L_4)
	.align		4
.L_4:
        /*001c*/ 	.word	index@(matmul_kernel)
        /*0020*/ 	.word	0x00000af0
.L_5:


//--------------------- .nv.compat                --------------------------
	.section	.nv.compat,"",@"SHT_CUDA_COMPAT_INFO"
	.align	4
        /*0000*/ 	.byte	0x02, 0x09, 0x01, 0x00, 0x02, 0x02, 0x04, 0x00, 0x02, 0x05, 0x05, 0x00, 0x03, 0x07, 0x01, 0x01
        /*0010*/ 	.byte	0x02, 0x03, 0x00, 0x00, 0x02, 0x06, 0x01, 0x00, 0x04, 0x0b, 0x08, 0x00, 0x00, 0x00, 0x00, 0x00
        /*0020*/ 	.byte	0x00, 0x00, 0x00, 0x00


//--------------------- .nv.info.matmul_kernel    --------------------------
	.section	.nv.info.matmul_kernel,"",@"SHT_CUDA_INFO"
	.sectionflags	@""
	.align	4


	//----- nvinfo : EIATTR_CUDA_API_VERSION
	.align		4
        /*0000*/ 	.byte	0x04, 0x37
        /*0002*/ 	.short	(.L_7 - .L_6)
.L_6:
        /*0004*/ 	.word	0x00000082


	//----- nvinfo : EIATTR_KPARAM_INFO
	.align		4
.L_7:
        /*0008*/ 	.byte	0x04, 0x17
        /*000a*/ 	.short	(.L_9 - .L_8)
.L_8:
        /*000c*/ 	.word	0x00000000
        /*0010*/ 	.short	0x000d
        /*0012*/ 	.short	0x0048
        /*0014*/ 	.byte	0x00, 0xf4, 0x21, 0x00


	//----- nvinfo : EIATTR_KPARAM_INFO
	.align		4
.L_9:
        /*0018*/ 	.byte	0x04, 0x17
        /*001a*/ 	.short	(.L_11 - .L_10)
.L_10:
        /*001c*/ 	.word	0x00000000
        /*0020*/ 	.short	0x000c
        /*0022*/ 	.short	0x0040
        /*0024*/ 	.byte	0x00, 0xf4, 0x21, 0x00


	//----- nvinfo : EIATTR_KPARAM_INFO
	.align		4
.L_11:
        /*0028*/ 	.byte	0x04, 0x17
        /*002a*/ 	.short	(.L_13 - .L_12)
.L_12:
        /*002c*/ 	.word	0x00000000
        /*0030*/ 	.short	0x000b
        /*0032*/ 	.short	0x0038
        /*0034*/ 	.byte	0x00, 0xf0, 0x11, 0x00


	//----- nvinfo : EIATTR_KPARAM_INFO
	.align		4
.L_13:
        /*0038*/ 	.byte	0x04, 0x17
        /*003a*/ 	.short	(.L_15 - .L_14)
.L_14:
        /*003c*/ 	.word	0x00000000
        /*0040*/ 	.short	0x000a
        /*0042*/ 	.short	0x0034
        /*0044*/ 	.byte	0x00, 0xf0, 0x11, 0x00


	//----- nvinfo : EIATTR_KPARAM_INFO
	.align		4
.L_15:
        /*0048*/ 	.byte	0x04, 0x17
        /*004a*/ 	.short	(.L_17 - .L_16)
.L_16:
        /*004c*/ 	.word	0x00000000
        /*0050*/ 	.short	0x0009
        /*0052*/ 	.short	0x0030
        /*0054*/ 	.byte	0x00, 0xf0, 0x11, 0x00


	//----- nvinfo : EIATTR_KPARAM_INFO
	.align		4
.L_17:
        /*0058*/ 	.byte	0x04, 0x17
        /*005a*/ 	.short	(.L_19 - .L_18)
.L_18:
        /*005c*/ 	.word	0x00000000
        /*0060*/ 	.short	0x0008
        /*0062*/ 	.short	0x002c
        /*0064*/ 	.byte	0x00, 0xf0, 0x11, 0x00


	//----- nvinfo : EIATTR_KPARAM_INFO
	.align		4
.L_19:
        /*0068*/ 	.byte	0x04, 0x17
        /*006a*/ 	.short	(.L_21 - .L_20)
.L_20:
        /*006c*/ 	.word	0x00000000
        /*0070*/ 	.short	0x0007
        /*0072*/ 	.short	0x0028
        /*0074*/ 	.byte	0x00, 0xf0, 0x11, 0x00


	//----- nvinfo : EIATTR_KPARAM_INFO
	.align		4
.L_21:
        /*0078*/ 	.byte	0x04, 0x17
        /*007a*/ 	.short	(.L_23 - .L_22)
.L_22:
        /*007c*/ 	.word	0x00000000
        /*0080*/ 	.short	0x0006
        /*0082*/ 	.short	0x0024
        /*0084*/ 	.byte	0x00, 0xf0, 0x11, 0x00


	//----- nvinfo : EIATTR_KPARAM_INFO
	.align		4
.L_23:
        /*0088*/ 	.byte	0x04, 0x17
        /*008a*/ 	.short	(.L_25 - .L_24)
.L_24:
        /*008c*/ 	.word	0x00000000
        /*0090*/ 	.short	0x0005
        /*0092*/ 	.short	0x0020
        /*0094*/ 	.byte	0x00, 0xf0, 0x11, 0x00


	//----- nvinfo : EIATTR_KPARAM_INFO
	.align		4
.L_25:
        /*0098*/ 	.byte	0x04, 0x17
        /*009a*/ 	.short	(.L_27 - .L_26)
.L_26:
        /*009c*/ 	.word	0x00000000
        /*00a0*/ 	.short	0x0004
        /*00a2*/ 	.short	0x001c
        /*00a4*/ 	.byte	0x00, 0xf0, 0x11, 0x00


	//----- nvinfo : EIATTR_KPARAM_INFO
	.align		4
.L_27:
        /*00a8*/ 	.byte	0x04, 0x17
        /*00aa*/ 	.short	(.L_29 - .L_28)
.L_28:
        /*00ac*/ 	.word	0x00000000
        /*00b0*/ 	.short	0x0003
        /*00b2*/ 	.short	0x0018
        /*00b4*/ 	.byte	0x00, 0xf0, 0x11, 0x00


	//----- nvinfo : EIATTR_KPARAM_INFO
	.align		4
.L_29:
        /*00b8*/ 	.byte	0x04, 0x17
        /*00ba*/ 	.short	(.L_31 - .L_30)
.L_30:
        /*00bc*/ 	.word	0x00000000
        /*00c0*/ 	.short	0x0002
        /*00c2*/ 	.short	0x0010
        /*00c4*/ 	.byte	0x00, 0xf4, 0x21, 0x00


	//----- nvinfo : EIATTR_KPARAM_INFO
	.align		4
.L_31:
        /*00c8*/ 	.byte	0x04, 0x17
        /*00ca*/ 	.short	(.L_33 - .L_32)
.L_32:
        /*00cc*/ 	.word	0x00000000
        /*00d0*/ 	.short	0x0001
        /*00d2*/ 	.short	0x0008
        /*00d4*/ 	.byte	0x00, 0xf4, 0x21, 0x00


	//----- nvinfo : EIATTR_KPARAM_INFO
	.align		4
.L_33:
        /*00d8*/ 	.byte	0x04, 0x17
        /*00da*/ 	.short	(.L_35 - .L_34)
.L_34:
        /*00dc*/ 	.word	0x00000000
        /*00e0*/ 	.short	0x0000
        /*00e2*/ 	.short	0x0000
        /*00e4*/ 	.byte	0x00, 0xf4, 0x21, 0x00


	//----- nvinfo : EIATTR_SPARSE_MMA_MASK
	.align		4
.L_35:
        /*00e8*/ 	.byte	0x03, 0x50
        /*00ea*/ 	.short	0x0000


	//----- nvinfo : EIATTR_MAXREG_COUNT
	.align		4
        /*00ec*/ 	.byte	0x03, 0x1b
        /*00ee*/ 	.short	0x00ff


	//----- nvinfo : EIATTR_NUM_BARRIERS
	.align		4
        /*00f0*/ 	.byte	0x02, 0x4c
        /*00f2*/ 	.byte	0x01
	.zero		1


	//----- nvinfo : EIATTR_ANNOTATIONS
	.align		4
        /*00f4*/ 	.byte	0x04, 0x55
        /*00f6*/ 	.short	(.L_37 - .L_36)


	//   ....[0]....
.L_36:
        /*00f8*/ 	.word	0x00000001
        /*00fc*/ 	.byte	0x00, 0x09, 0x00, 0x00, 0x01, 0x00, 0x00, 0x00, 0x60, 0x76, 0x00, 0x00, 0x01, 0x00, 0x00, 0x00
        /* <DEDUP_REMOVED lines=991> */
        /*3efc*/ 	.byte	0xe0, 0x7f, 0x01, 0x00, 0x01, 0x00, 0x00, 0x00, 0x90, 0x87, 0x01, 0x00


	//----- nvinfo : EIATTR_MERCURY_ISA_VERSION
	.align		4
.L_37:
        /*3f08*/ 	.byte	0x03, 0x5f
        /*3f0a*/ 	.short	0x0101


	//----- nvinfo : EIATTR_EXIT_INSTR_OFFSETS
	.align		4
        /*3f0c*/ 	.byte	0x04, 0x1c
        /*3f0e*/ 	.short	(.L_39 - .L_38)


	//   ....[0]....
.L_38:
        /*3f10*/ 	.word	0x00021880


	//   ....[1]....
        /*3f14*/ 	.word	0x000218b0


	//----- nvinfo : EIATTR_REQNTID
	.align		4
.L_39:
        /*3f18*/ 	.byte	0x04, 0x10
        /*3f1a*/ 	.short	(.L_41 - .L_40)
.L_40:
        /*3f1c*/ 	.word	0x00000080
        /*3f20*/ 	.word	0x00000001
        /*3f24*/ 	.word	0x00000001


	//----- nvinfo : EIATTR_CBANK_PARAM_SIZE
	.align		4
.L_41:
        /*3f28*/ 	.byte	0x03, 0x19
        /*3f2a*/ 	.short	0x0050


	//----- nvinfo : EIATTR_PARAM_CBANK
	.align		4
        /*3f2c*/ 	.byte	0x04, 0x0a
        /*3f2e*/ 	.short	(.L_43 - .L_42)
	.align		4
.L_42:
        /*3f30*/ 	.word	index@(.nv.constant0.matmul_kernel)
        /*3f34*/ 	.short	0x0210
        /*3f36*/ 	.short	0x0050


	//----- nvinfo : EIATTR_SW_WAR
	.align		4
.L_43:
        /*3f38*/ 	.byte	0x04, 0x36
        /*3f3a*/ 	.short	(.L_45 - .L_44)
.L_44:
        /*3f3c*/ 	.word	0x00000008
.L_45:


//--------------------- .nv.callgraph             --------------------------
	.section	.nv.callgraph,"",@"SHT_CUDA_CALLGRAPH"
	.align	4
	.sectionentsize	8
	.align		4
        /*0000*/ 	.word	0x00000000
	.align		4
        /*0004*/ 	.word	0xffffffff
	.align		4
        /*0008*/ 	.word	0x00000000
	.align		4
        /*000c*/ 	.word	0xfffffffe
	.align		4
        /*0010*/ 	.word	0x00000000
	.align		4
        /*0014*/ 	.word	0xfffffffd
	.align		4
        /*0018*/ 	.word	0x00000000
	.align		4
        /*001c*/ 	.word	0xfffffffc


//--------------------- .text.matmul_kernel       --------------------------
	.section	.text.matmul_kernel,"ax",@progbits
	.align	128
        .global         matmul_kernel
        .type           matmul_kernel,@function
        .size           matmul_kernel,(.L_x_3 - matmul_kernel)
        .other          matmul_kernel,@"STO_CUDA_ENTRY STV_DEFAULT"
matmul_kernel:
.text.matmul_kernel:
[----:B------:R-:W0:Y:S08]  /*0000*/  LDC R1, c[0x0][0x28] ;  /* 0x00000a00ff017b82 */ /* 0x000e300000000800 */
[----:B------:R-:W1:Y:S01]  /*0010*/  LDC.64 R152, c[0x0][0x228] ;  /* 0x00008a00ff987b82 */ /* 0x000e620000000a00 */
[----:B------:R-:W2:Y:S01]  /*0020*/  S2R R5, SR_CTAID.X ;  /* 0x0000000000057919 */ /* 0x000ea20000002500 */
[----:B0-----:R-:W-:Y:S01]  /*0030*/  VIADD R1, R1, 0xfffff510 ;  /* 0xfffff51001017836 */ /* 0x001fe20000000000 */
[----:B------:R-:W-:Y:S01]  /*0040*/  UMOV UR8, 0x400 ;  /* 0x0000040000087882 */ /* 0x000fe20000000000 */
[----:B------:R-:W-:Y:S01]  /*0050*/  ULDC.64 UR16, c[0x0][0x208] ;  /* 0x0000820000107ab9 */ /* 0x000fe20000000a00 */
[----:B------:R-:W-:-:S02]  /*0060*/  CS2R R24, SRZ ;  /* 0x0000000000187805 */ /* 0x000fc4000001ff00 */
[----:B------:R-:W-:Y:S02]  /*0070*/  CS2R R26, SRZ ;  /* 0x00000000001a7805 */ /* 0x000fe4000001ff00 */
[----:B------:R-:W-:Y:S01]  /*0080*/  CS2R R28, SRZ ;  /* 0x00000000001c7805 */ /* 0x000fe2000001ff00 */
[----:B------:R-:W0:Y:S01]  /*0090*/  S2UR UR4, SR_CgaCtaId ;  /* 0x00000000000479c3 */ /* 0x000e220000008800 */
[----:B------:R-:W-:Y:S02]  /*00a0*/  CS2R R30, SRZ ;  /* 0x00000000001e7805 */ /* 0x000fe4000001ff00 */
[----:B------:R-:W-:Y:S02]  /*00b0*/  CS2R R32, SRZ ;  /* 0x0000000000207805 */ /* 0x000fe4000001ff00 */
[----:B------:R-:W-:Y:S02]  /*00c0*/  CS2R R34, SRZ ;  /* 0x0000000000227805 */ /* 0x000fe4000001ff00 */
[----:B------:R-:W-:-:S02]  /*00d0*/  CS2R R36, SRZ ;  /* 0x0000000000247805 */ /* 0x000fc4000001ff00 */
[----:B------:R-:W-:Y:S02]  /*00e0*/  CS2R R38, SRZ ;  /* 0x0000000000267805 */ /* 0x000fe4000001ff00 */
[----:B------:R-:W-:Y:S02]  /*00f0*/  CS2R R40, SRZ ;  /* 0x0000000000287805 */ /* 0x000fe4000001ff00 */
        /* <DEDUP_REMOVED lines=8> */
[----:B------:R-:W-:Y:S01]  /*0180*/  CS2R R58, SRZ ;  /* 0x00000000003a7805 */ /* 0x000fe2000001ff00 */
[----:B-1----:R-:W-:Y:S01]  /*0190*/  VIADD R0, R153, 0xff ;  /* 0x000000ff99007836 */ /* 0x002fe20000000000 */
[----:B------:R-:W-:-:S02]  /*01a0*/  CS2R R60, SRZ ;  /* 0x00000000003c7805 */ /* 0x000fc4000001ff00 */
[----:B------:R-:W-:Y:S02]  /*01b0*/  CS2R R62, SRZ ;  /* 0x00000000003e7805 */ /* 0x000fe4000001ff00 */
[----:B------:R-:W-:Y:S02]  /*01c0*/  CS2R R64, SRZ ;  /* 0x0000000000407805 */ /* 0x000fe4000001ff00 */
[----:B------:R-:W-:Y:S02]  /*01d0*/  CS2R R66, SRZ ;  /* 0x0000000000427805 */ /* 0x000fe4000001ff00 */
[----:B------:R-:W-:Y:S02]  /*01e0*/  SHF.R.S32.HI R3, RZ, 0x1f, R0 ;  /* 0x0000001fff037819 */ /* 0x000fe40000011400 */
[----:B------:R-:W-:Y:S02]  /*01f0*/  CS2R R68, SRZ ;  /* 0x0000000000447805 */ /* 0x000fe4000001ff00 */
[----:B------:R-:W-:Y:S01]  /*0200*/  CS2R R70, SRZ ;  /* 0x0000000000467805 */ /* 0x000fe2000001ff00 */
[----:B0-----:R-:W-:Y:S01]  /*0210*/  ULEA UR8, UR4, UR8, 0x18 ;  /* 0x0000000804087291 */ /* 0x001fe2000f8ec03f */
[----:B------:R-:W-:-:S02]  /*0220*/  LEA.HI R3, R3, R0, RZ, 0x8 ;  /* 0x0000000003037211 */ /* 0x000fc400078f40ff */
[----:B------:R-:W-:Y:S02]  /*0230*/  CS2R R72, SRZ ;  /* 0x0000000000487805 */ /* 0x000fe4000001ff00 */
[----:B--2---:R-:W-:Y:S02]  /*0240*/  IABS R8, R5 ;  /* 0x0000000500087213 */ /* 0x004fe40000000000 */
[----:B------:R-:W-:Y:S02]  /*0250*/  CS2R R74, SRZ ;  /* 0x00000000004a7805 */ /* 0x000fe4000001ff00 */
[----:B------:R-:W-:Y:S02]  /*0260*/  SHF.R.S32.HI R3, RZ, 0x8, R3 ;  /* 0x00000008ff037819 */ /* 0x000fe40000011403 */
[----:B------:R-:W-:Y:S02]  /*0270*/  CS2R R76, SRZ ;  /* 0x00000000004c7805 */ /* 0x000fe4000001ff00 */
[----:B------:R-:W-:-:S02]  /*0280*/  CS2R R78, SRZ ;  /* 0x00000000004e7805 */ /* 0x000fc4000001ff00 */
[----:B------:R-:W-:Y:S02]  /*0290*/  CS2R R80, SRZ ;  /* 0x0000000000507805 */ /* 0x000fe4000001ff00 */
[----:B------:R-:W-:Y:S01]  /*02a0*/  CS2R R82, SRZ ;  /* 0x0000000000527805 */ /* 0x000fe2000001ff00 */
[----:B------:R-:W-:Y:S01]  /*02b0*/  IMAD.SHL.U32 R4, R3, 0x4, RZ ;  /* 0x0000000403047824 */ /* 0x000fe200078e00ff */
[----:B------:R-:W-:Y:S02]  /*02c0*/  CS2R R84, SRZ ;  /* 0x0000000000547805 */ /* 0x000fe4000001ff00 */
[----:B------:R-:W-:Y:S02]  /*02d0*/  CS2R R86, SRZ ;  /* 0x0000000000567805 */ /* 0x000fe4000001ff00 */
[----:B------:R-:W-:Y:S02]  /*02e0*/  CS2R R88, SRZ ;  /* 0x0000000000587805 */ /* 0x000fe4000001ff00 */
[----:B------:R-:W-:-:S02]  /*02f0*/  CS2R R90, SRZ ;  /* 0x00000000005a7805 */ /* 0x000fc4000001ff00 */
[-C--:B------:R-:W-:Y:S02]  /*0300*/  IABS R7, R4.reuse ;  /* 0x0000000400077213 */ /* 0x080fe40000000000 */
[----:B------:R-:W-:Y:S02]  /*0310*/  CS2R R92, SRZ ;  /* 0x00000000005c7805 */ /* 0x000fe4000001ff00 */
[----:B------:R-:W-:Y:S02]  /*0320*/  IABS R10, R4 ;  /* 0x00000004000a7213 */ /* 0x000fe40000000000 */
[----:B------:R-:W-:Y:S01]  /*0330*/  CS2R R94, SRZ ;  /* 0x00000000005e7805 */ /* 0x000fe2000001ff00 */
[----:B------:R-:W0:Y:S01]  /*0340*/  I2F.RP R0, R7 ;  /* 0x0000000700007306 */ /* 0x000e220000209400 */
        /* <DEDUP_REMOVED lines=13> */
[----:B------:R-:W-:Y:S01]  /*0420*/  CS2R R122, SRZ ;  /* 0x00000000007a7805 */ /* 0x000fe2000001ff00 */
[----:B0-----:R-:W0:Y:S01]  /*0430*/  MUFU.RCP R0, R0 ;  /* 0x0000000000007308 */ /* 0x001e220000001000 */
        /* <DEDUP_REMOVED lines=13> */
[----:B------:R-:W-:Y:S01]  /*0510*/  CS2R R150, SRZ ;  /* 0x0000000000967805 */ /* 0x000fe2000001ff00 */
[----:B0-----:R-:W-:Y:S02]  /*0520*/  VIADD R2, R0, 0xffffffe ;  /* 0x0ffffffe00027836 */ /* 0x001fe40000000000 */
[----:B------:R-:W-:Y:S02]  /*0530*/  IMAD.MOV R0, RZ, RZ, -R10 ;  /* 0x000000ffff007224 */ /* 0x000fe400078e0a0a */
[----:B------:R0:W1:Y:S02]  /*0540*/  F2I.FTZ.U32.TRUNC.NTZ R3, R2 ;  /* 0x0000000200037305 */ /* 0x000064000021f000 */
[----:B0-----:R-:W-:Y:S02]  /*0550*/  IMAD.MOV.U32 R2, RZ, RZ, RZ ;  /* 0x000000ffff027224 */ /* 0x001fe400078e00ff */
[----:B-1----:R-:W-:-:S04]  /*0560*/  IMAD.MOV R6, RZ, RZ, -R3 ;  /* 0x000000ffff067224 */ /* 0x002fc800078e0a03 */
[----:B------:R-:W-:Y:S02]  /*0570*/  IMAD R9, R6, R7, RZ ;  /* 0x0000000706097224 */ /* 0x000fe400078e02ff */
[----:B------:R-:W-:Y:S02]  /*0580*/  IMAD.MOV.U32 R6, RZ, RZ, R8 ;  /* 0x000000ffff067224 */ /* 0x000fe400078e0008 */
[----:B------:R-:W-:-:S06]  /*0590*/  IMAD.HI.U32 R3, R3, R9, R2 ;  /* 0x0000000903037227 */ /* 0x000fcc00078e0002 */
[----:B------:R-:W-:-:S04]  /*05a0*/  IMAD.HI.U32 R3, R3, R6, RZ ;  /* 0x0000000603037227 */ /* 0x000fc800078e00ff */
[----:B------:R-:W-:-:S05]  /*05b0*/  IMAD R0, R3, R0, R6 ;  /* 0x0000000003007224 */ /* 0x000fca00078e0206 */
[----:B------:R-:W-:-:S13]  /*05c0*/  ISETP.GT.U32.AND P1, PT, R7, R0, PT ;  /* 0x000000000700720c */ /* 0x000fda0003f24070 */
[----:B------:R-:W-:Y:S02]  /*05d0*/  @!P1 IMAD.IADD R0, R0, 0x1, -R7 ;  /* 0x0000000100009824 */ /* 0x000fe400078e0a07 */
[----:B------:R-:W-:Y:S01]  /*05e0*/  @!P1 VIADD R3, R3, 0x1 ;  /* 0x0000000103039836 */ /* 0x000fe20000000000 */
[----:B------:R-:W-:Y:S02]  /*05f0*/  ISETP.NE.AND P1, PT, R4, RZ, PT ;  /* 0x000000ff0400720c */ /* 0x000fe40003f25270 */
[----:B------:R-:W-:Y:S02]  /*0600*/  ISETP.GE.U32.AND P0, PT, R0, R7, PT ;  /* 0x000000070000720c */ /* 0x000fe40003f06070 */
[----:B------:R-:W-:-:S04]  /*0610*/  LOP3.LUT R0, R5, R4, RZ, 0x3c, !PT ;  /* 0x0000000405007212 */ /* 0x000fc800078e3cff */
[----:B------:R-:W-:Y:S01]  /*0620*/  ISETP.GE.AND P2, PT, R0, RZ, PT ;  /* 0x000000ff0000720c */ /* 0x000fe20003f46270 */
[----:B------:R-:W-:-:S06]  /*0630*/  VIADD R0, R152, 0x7f ;  /* 0x0000007f98007836 */ /* 0x000fcc0000000000 */
[----:B------:R-:W-:-:S04]  /*0640*/  @P0 VIADD R3, R3, 0x1 ;  /* 0x0000000103030836 */ /* 0x000fc80000000000 */
[----:B------:R-:W-:Y:S01]  /*0650*/  IMAD.MOV.U32 R2, RZ, RZ, R3 ;  /* 0x000000ffff027224 */ /* 0x000fe200078e0003 */
[----:B------:R-:W-:-:S03]  /*0660*/  SHF.R.S32.HI R3, RZ, 0x1f, R0 ;  /* 0x0000001fff037819 */ /* 0x000fc60000011400 */
[----:B------:R-:W-:Y:S01]  /*0670*/  @!P2 IMAD.MOV R2, RZ, RZ, -R2 ;  /* 0x000000ffff02a224 */ /* 0x000fe200078e0a02 */
[----:B------:R-:W-:Y:S02]  /*0680*/  @!P1 LOP3.LUT R2, RZ, R4, RZ, 0x33, !PT ;  /* 0x00000004ff029212 */ /* 0x000fe400078e33ff */
[----:B------:R-:W-:-:S03]  /*0690*/  LEA.HI R3, R3, R0, RZ, 0x7 ;  /* 0x0000000003037211 */ /* 0x000fc600078f38ff */
[----:B------:R-:W-:Y:S02]  /*06a0*/  IMAD.SHL.U32 R6, R2, 0x4, RZ ;  /* 0x0000000402067824 */ /* 0x000fe400078e00ff */
[----:B------:R-:W-:-:S03]  /*06b0*/  IMAD.MOV R2, RZ, RZ, -R2 ;  /* 0x000000ffff027224 */ /* 0x000fc600078e0a02 */
[----:B------:R-:W-:Y:S01]  /*06c0*/  LEA.HI.SX32 R3, R3, -R6, 0x19 ;  /* 0x8000000603037211 */ /* 0x000fe200078fcaff */
[----:B------:R-:W-:-:S03]  /*06d0*/  IMAD R11, R4, R2, R5 ;  /* 0x00000002040b7224 */ /* 0x000fc600078e0205 */
[----:B------:R-:W-:-:S04]  /*06e0*/  VIMNMX R8, R3, 0x4, PT ;  /* 0x0000000403087848 */ /* 0x000fc80003fe0100 */
[-C--:B------:R-:W-:Y:S02]  /*06f0*/  IABS R7, R8.reuse ;  /* 0x0000000800077213 */ /* 0x080fe40000000000 */
[----:B------:R-:W-:Y:S02]  /*0700*/  IABS R4, R8 ;  /* 0x0000000800047213 */ /* 0x000fe40000000000 */
[----:B------:R-:W0:Y:S08]  /*0710*/  I2F.RP R0, R7 ;  /* 0x0000000700007306 */ /* 0x000e300000209400 */
[----:B0-----:R-:W0:Y:S02]  /*0720*/  MUFU.RCP R0, R0 ;  /* 0x0000000000007308 */ /* 0x001e240000001000 */
[----:B0-----:R-:W-:-:S02]  /*0730*/  VIADD R3, R0, 0xffffffe ;  /* 0x0ffffffe00037836 */ /* 0x001fc40000000000 */
[----:B------:R-:W-:-:S04]  /*0740*/  IMAD.MOV R0, RZ, RZ, -R4 ;  /* 0x000000ffff007224 */ /* 0x000fc800078e0a04 */
[----:B------:R-:W0:Y:S02]  /*0750*/  F2I.FTZ.U32.TRUNC.NTZ R3, R3 ;  /* 0x0000000300037305 */ /* 0x000e24000021f000 */
[----:B0-----:R-:W-:-:S04]  /*0760*/  IMAD.MOV R9, RZ, RZ, -R3 ;  /* 0x000000ffff097224 */ /* 0x001fc800078e0a03 */
[----:B------:R-:W-:Y:S01]  /*0770*/  IMAD.MOV.U32 R2, RZ, RZ, R9 ;  /* 0x000000ffff027224 */ /* 0x000fe200078e0009 */
[----:B------:R-:W-:-:S03]  /*0780*/  IABS R9, R11 ;  /* 0x0000000b00097213 */ /* 0x000fc60000000000 */
[----:B------:R-:W-:Y:S02]  /*0790*/  IMAD R5, R2, R7, RZ ;  /* 0x0000000702057224 */ /* 0x000fe400078e02ff */
[----:B------:R-:W-:-:S04]  /*07a0*/  IMAD.MOV.U32 R2, RZ, RZ, RZ ;  /* 0x000000ffff027224 */ /* 0x000fc800078e00ff */
[----:B------:R-:W-:Y:S01]  /*07b0*/  IMAD.HI.U32 R2, R3, R5, R2 ;  /* 0x0000000503027227 */ /* 0x000fe200078e0002 */
[----:B------:R-:W-:-:S04]  /*07c0*/  LOP3.LUT R3, R11, R8, RZ, 0x3c, !PT ;  /* 0x000000080b037212 */ /* 0x000fc800078e3cff */
[----:B------:R-:W-:Y:S01]  /*07d0*/  ISETP.GE.AND P2, PT, R3, RZ, PT ;  /* 0x000000ff0300720c */ /* 0x000fe20003f46270 */
[----:B------:R-:W-:-:S04]  /*07e0*/  IMAD.HI.U32 R2, R2, R9, RZ ;  /* 0x0000000902027227 */ /* 0x000fc800078e00ff */
[----:B------:R-:W-:-:S05]  /*07f0*/  IMAD R0, R2, R0, R9 ;  /* 0x0000000002007224 */ /* 0x000fca00078e0209 */
[----:B------:R-:W-:-:S13]  /*0800*/  ISETP.GT.U32.AND P1, PT, R7, R0, PT ;  /* 0x000000000700720c */ /* 0x000fda0003f24070 */
[----:B------:R-:W-:Y:S02]  /*0810*/  @!P1 IMAD.IADD R0, R0, 0x1, -R7 ;  /* 0x0000000100009824 */ /* 0x000fe400078e0a07 */
[----:B------:R-:W-:Y:S01]  /*0820*/  @!P1 VIADD R2, R2, 0x1 ;  /* 0x0000000102029836 */ /* 0x000fe20000000000 */
[----:B------:R-:W-:Y:S02]  /*0830*/  ISETP.NE.AND P1, PT, R8, RZ, PT ;  /* 0x000000ff0800720c */ /* 0x000fe40003f25270 */
[----:B------:R-:W-:Y:S02]  /*0840*/  ISETP.GE.U32.AND P0, PT, R0, R7, PT ;  /* 0x000000070000720c */ /* 0x000fe40003f06070 */
[----:B------:R-:W0:Y:S11]  /*0850*/  S2R R0, SR_TID.X ;  /* 0x0000000000007919 */ /* 0x000e360000002100 */
[----:B------:R-:W-:-:S04]  /*0860*/  @P0 VIADD R2, R2, 0x1 ;  /* 0x0000000102020836 */ /* 0x000fc80000000000 */
[----:B------:R-:W-:Y:S01]  /*0870*/  @!P2 IMAD.MOV R2, RZ, RZ, -R2 ;  /* 0x000000ffff02a224 */ /* 0x000fe200078e0a02 */
[----:B------:R-:W-:-:S05]  /*0880*/  @!P1 LOP3.LUT R2, RZ, R8, RZ, 0x33, !PT ;  /* 0x00000008ff029212 */ /* 0x000fca00078e33ff */
[----:B------:R-:W-:-:S04]  /*0890*/  IMAD.MOV R3, RZ, RZ, -R2 ;  /* 0x000000ffff037224 */ /* 0x000fc800078e0a02 */
[----:B------:R-:W-:Y:S02]  /*08a0*/  IMAD R3, R8, R3, R11 ;  /* 0x0000000308037224 */ /* 0x000fe400078e020b */
[----:B------:R-:W1:Y:S02]  /*08b0*/  LDC R8, c[0x0][0x230] ;  /* 0x00008c00ff087b82 */ /* 0x000e640000000800 */
[----:B------:R-:W-:Y:S01]  /*08c0*/  IMAD.IADD R3, R6, 0x1, R3 ;  /* 0x0000000106037824 */ /* 0x000fe200078e0203 */
[----:B0-----:R-:W-:-:S05]  /*08d0*/  LOP3.LUT R4, R0, 0x7f, RZ, 0xc0, !PT ;  /* 0x0000007f00047812 */ /* 0x001fca00078ec0ff */
[----:B------:R-:W-:Y:S02]  /*08e0*/  IMAD R18, R3, 0x80, R4 ;  /* 0x0000008003127824 */ /* 0x000fe400078e0204 */
[----:B------:R-:W-:-:S03]  /*08f0*/  IMAD.SHL.U32 R4, R2, 0x100, RZ ;  /* 0x0000010002047824 */ /* 0x000fc600078e00ff */
[----:B------:R0:W-:Y:S01]  /*0900*/  STL [R1+0x7f0], R18 ;  /* 0x0007f01201007387 */ /* 0x0001e20000100800 */
[----:B-1----:R-:W-:-:S05]  /*0910*/  VIADD R8, R8, 0x3f ;  /* 0x0000003f08087836 */ /* 0x002fca0000000000 */
[----:B------:R-:W-:-:S13]  /*0920*/  ISETP.GE.AND P0, PT, R8, 0x40, PT ;  /* 0x000000400800780c */ /* 0x000fda0003f06270 */
[----:B0-----:R-:W-:Y:S05]  /*0930*/  @!P0 BRA `(.L_x_0) ;  /* 0x0000017c00948947 */ /* 0x001fea0003800000 */
[----:B------:R-:W-:Y:S01]  /*0940*/  IABS R11, R152 ;  /* 0x00000098000b7213 */ /* 0x000fe20000000000 */
[----:B------:R-:W-:Y:S01]  /*0950*/  ULDC UR7, c[0x0][0x23c] ;  /* 0x00008f0000077ab9 */ /* 0x000fe20000000800 */
[----:B------:R-:W-:Y:S01]  /*0960*/  IABS R5, R153 ;  /* 0x0000009900057213 */ /* 0x000fe20000000000 */
[----:B------:R-:W-:Y:S01]  /*0970*/  ULDC.64 UR4, c[0x0][0x218] ;  /* 0x0000860000047ab9 */ /* 0x000fe20000000a00 */
[----:B------:R-:W0:Y:S01]  /*0980*/  I2F.RP R9, R11 ;  /* 0x0000000b00097306 */ /* 0x000e220000209400 */
[----:B------:R-:W-:Y:S01]  /*0990*/  SHF.R.S32.HI R123, RZ, 0x1f, R8 ;  /* 0x0000001fff7b7819 */ /* 0x000fe20000011408 */
[----:B------:R-:W-:Y:S01]  /*09a0*/  ULDC.64 UR10, c[0x0][0x210] ;  /* 0x00008400000a7ab9 */ /* 0x000fe20000000a00 */
[----:B------:R-:W-:Y:S01]  /*09b0*/  ISETP.NE.AND P1, PT, R152, RZ, PT ;  /* 0x000000ff9800720c */ /* 0x000fe20003f25270 */
[----:B------:R-:W-:Y:S01]  /*09c0*/  UIADD3 UR6, UR8, 0x8000, URZ ;  /* 0x0000800008067890 */ /* 0x000fe2000fffe03f */
[----:B------:R-:W-:Y:S01]  /*09d0*/  LEA.HI R123, R123, R8, RZ, 0x6 ;  /* 0x000000087b7b7211 */ /* 0x000fe200078f30ff */
[----:B------:R-:W-:Y:S01]  /*09e0*/  USHF.R.U32.HI UR14, URZ, 0x4, UR8 ;  /* 0x000000043f0e7899 */ /* 0x000fe20008011608 */
[----:B------:R-:W-:Y:S01]  /*09f0*/  LOP3.LUT R56, R0, 0x3f, RZ, 0xc0, !PT ;  /* 0x0000003f00387812 */ /* 0x000fe200078ec0ff */
[----:B------:R-:W1:Y:S01]  /*0a00*/  I2F.RP R10, R5 ;  /* 0x00000005000a7306 */ /* 0x000e620000209400 */
[----:B------:R-:W-:Y:S01]  /*0a10*/  SHF.R.S32.HI R123, RZ, 0x6, R123 ;  /* 0x00000006ff7b7819 */ /* 0x000fe2000001147b */
[----:B------:R-:W-:-:S02]  /*0a20*/  USHF.R.U32.HI UR6, URZ, 0x4, UR6 ;  /* 0x000000043f067899 */ /* 0x000fc40008011606 */
[----:B------:R-:W-:Y:S02]  /*0a30*/  USGXT.U32 UR14, UR14, 0xe ;  /* 0x0000000e0e0e789a */ /* 0x000fe40008000000 */
[----:B------:R-:W-:Y:S02]  /*0a40*/  USGXT.U32 UR12, UR6, 0xe ;  /* 0x0000000e060c789a */ /* 0x000fe40008000000 */
[----:B0-----:R-:W0:Y:S01]  /*0a50*/  MUFU.RCP R9, R9 ;  /* 0x0000000900097308 */ /* 0x001e220000001000 */
[----:B------:R-:W-:-:S07]  /*0a60*/  UMOV UR15, 0x40000040 ;  /* 0x40000040000f7882 */ /* 0x000fce0000000000 */
[----:B-1----:R-:W1:Y:S01]  /*0a70*/  MUFU.RCP R10, R10 ;  /* 0x0000000a000a7308 */ /* 0x002e620000001000 */
[----:B0-----:R-:W-:Y:S01]  /*0a80*/  VIADD R2, R9, 0xffffffe ;  /* 0x0ffffffe09027836 */ /* 0x001fe20000000000 */
[----:B------:R-:W-:-:S06]  /*0a90*/  SHF.R.U32.HI R9, RZ, 0x6, R0 ;  /* 0x00000006ff097819 */ /* 0x000fcc0000011600 */
[----:B------:R0:W2:Y:S01]  /*0aa0*/  F2I.FTZ.U32.TRUNC.NTZ R3, R2 ;  /* 0x0000000200037305 */ /* 0x0000a2000021f000 */
[----:B------:R-:W-:Y:S01]  /*0ab0*/  SGXT.U32 R9, R9, 0x1 ;  /* 0x000000010909781a */ /* 0x000fe20000000000 */
[----:B-1----:R-:W-:-:S06]  /*0ac0*/  VIADD R6, R10, 0xffffffe ;  /* 0x0ffffffe0a067836 */ /* 0x002fcc0000000000 */
[----:B------:R-:W1:Y:S01]  /*0ad0*/  F2I.FTZ.U32.TRUNC.NTZ R7, R6 ;  /* 0x0000000600077305 */ /* 0x000e62000021f000 */
[----:B0-----:R-:W-:Y:S02]  /*0ae0*/  IMAD.MOV.U32 R2, RZ, RZ, RZ ;  /* 0x000000ffff027224 */ /* 0x001fe400078e00ff */
[----:B--2---:R-:W-:-:S04]  /*0af0*/  IMAD.MOV R12, RZ, RZ, -R3 ;  /* 0x000000ffff0c7224 */ /* 0x004fc800078e0a03 */
[----:B------:R-:W-:Y:S01]  /*0b00*/  IMAD R13, R12, R11, RZ ;  /* 0x0000000b0c0d7224 */ /* 0x000fe200078e02ff */
[----:B------:R-:W-:-:S03]  /*0b10*/  IABS R12, R18 ;  /* 0x00000012000c7213 */ /* 0x000fc60000000000 */
[----:B------:R-:W-:Y:S01]  /*0b20*/  IMAD.HI.U32 R3, R3, R13, R2 ;  /* 0x0000000d03037227 */ /* 0x000fe200078e0002 */
[----:B------:R-:W-:-:S03]  /*0b30*/  LOP3.LUT R2, R4, R9, RZ, 0xfc, !PT ;  /* 0x0000000904027212 */ /* 0x000fc600078efcff */
[----:B-1----:R-:W-:Y:S01]  /*0b40*/  IMAD.MOV R6, RZ, RZ, -R7 ;  /* 0x000000ffff067224 */ /* 0x002fe200078e0a07 */
[C---:B------:R-:W-:Y:S01]  /*0b50*/  LOP3.LUT R15, R2.reuse, 0xfe, RZ, 0xfc, !PT ;  /* 0x000000fe020f7812 */ /* 0x040fe200078efcff */
[----:B------:R-:W-:Y:S01]  /*0b60*/  IMAD.HI.U32 R3, R3, R12, RZ ;  /* 0x0000000c03037227 */ /* 0x000fe200078e00ff */
[----:B------:R-:W-:Y:S02]  /*0b70*/  LOP3.LUT R17, R2, 0xfa, RZ, 0xfc, !PT ;  /* 0x000000fa02117812 */ /* 0x000fe400078efcff */
[----:B------:R-:W-:Y:S01]  /*0b80*/  IABS R10, R15 ;  /* 0x0000000f000a7213 */ /* 0x000fe20000000000 */
[----:B------:R-:W-:Y:S01]  /*0b90*/  IMAD R13, R6, R5, RZ ;  /* 0x00000005060d7224 */ /* 0x000fe200078e02ff */
[----:B------:R-:W-:Y:S01]  /*0ba0*/  IABS R16, R2 ;  /* 0x0000000200107213 */ /* 0x000fe20000000000 */
[----:B------:R-:W-:Y:S01]  /*0bb0*/  IMAD.MOV.U32 R6, RZ, RZ, RZ ;  /* 0x000000ffff067224 */ /* 0x000fe200078e00ff */
[----:B------:R-:W-:Y:S01]  /*0bc0*/  ISETP.GE.AND P6, PT, R15, RZ, PT ;  /* 0x000000ff0f00720c */ /* 0x000fe20003fc6270 */
[----:B------:R-:W-:Y:S01]  /*0bd0*/  IMAD.MOV R9, RZ, RZ, -R3 ;  /* 0x000000ffff097224 */ /* 0x000fe200078e0a03 */
[C---:B------:R-:W-:Y:S01]  /*0be0*/  LOP3.LUT R15, R2.reuse, 0xca, RZ, 0xfc, !PT ;  /* 0x000000ca020f7812 */ /* 0x040fe200078efcff */
[----:B------:R-:W-:Y:S01]  /*0bf0*/  IMAD.HI.U32 R3, R7, R13, R6 ;  /* 0x0000000d07037227 */ /* 0x000fe200078e0006 */
[----:B------:R-:W-:-:S02]  /*0c00*/  LOP3.LUT R13, R2, 0xfc, RZ, 0xfc, !PT ;  /* 0x000000fc020d7812 */ /* 0x000fc400078efcff */
[C---:B------:R-:W-:Y:S01]  /*0c10*/  LOP3.LUT R19, R2.reuse, 0x26, RZ, 0xfc, !PT ;  /* 0x0000002602137812 */ /* 0x040fe200078efcff */
[----:B------:R-:W-:Y:S01]  /*0c20*/  IMAD R12, R11, R9, R12 ;  /* 0x000000090b0c7224 */ /* 0x000fe200078e020c */
[----:B------:R-:W-:Y:S01]  /*0c30*/  IABS R9, R17 ;  /* 0x0000001100097213 */ /* 0x000fe20000000000 */
[----:B------:R-:W-:Y:S01]  /*0c40*/  IMAD.HI.U32 R6, R3, R10, RZ ;  /* 0x0000000a03067227 */ /* 0x000fe200078e00ff */
[----:B------:R-:W-:Y:S02]  /*0c50*/  IABS R14, R13 ;  /* 0x0000000d000e7213 */ /* 0x000fe40000000000 */
[----:B------:R-:W-:Y:S01]  /*0c60*/  ISETP.GT.U32.AND P0, PT, R11, R12, PT ;  /* 0x0000000c0b00720c */ /* 0x000fe20003f04070 */
[----:B------:R-:W-:Y:S01]  /*0c70*/  IMAD.MOV R6, RZ, RZ, -R6 ;  /* 0x000000ffff067224 */ /* 0x000fe200078e0a06 */
[----:B------:R-:W-:Y:S01]  /*0c80*/  ISETP.GE.AND P2, PT, R13, RZ, PT ;  /* 0x000000ff0d00720c */ /* 0x000fe20003f46270 */
[----:B------:R-:W-:Y:S01]  /*0c90*/  IMAD.MOV.U32 R8, RZ, RZ, R9 ;  /* 0x000000ffff087224 */ /* 0x000fe200078e0009 */
[C---:B------:R-:W-:Y:S01]  /*0ca0*/  LOP3.LUT R9, R2.reuse, 0xf8, RZ, 0xfc, !PT ;  /* 0x000000f802097812 */ /* 0x040fe200078efcff */
[----:B------:R-:W-:Y:S01]  /*0cb0*/  IMAD R29, R5, R6, R10 ;  /* 0x00000006051d7224 */ /* 0x000fe200078e020a */
[----:B------:R-:W-:Y:S01]  /*0cc0*/  LOP3.LUT R13, R2, 0xee, RZ, 0xfc, !PT ;  /* 0x000000ee020d7812 */ /* 0x000fe200078efcff */
[----:B------:R-:W-:Y:S01]  /*0cd0*/  IMAD.HI.U32 R7, R3, R16, RZ ;  /* 0x0000001003077227 */ /* 0x000fe200078e00ff */
[----:B------:R-:W-:-:S02]  /*0ce0*/  IABS R10, R9 ;  /* 0x00000009000a7213 */ /* 0x000fc40000000000 */
[----:B------:R-:W-:Y:S01]  /*0cf0*/  ISETP.GT.U32.AND P4, PT, R5, R29, PT ;  /* 0x0000001d0500720c */ /* 0x000fe20003f84070 */
[----:B------:R-:W-:Y:S01]  /*0d00*/  IMAD.HI.U32 R6, R3, R14, RZ ;  /* 0x0000000e03067227 */ /* 0x000fe200078e00ff */
[C---:B------:R-:W-:Y:S02]  /*0d10*/  LOP3.LUT R36, R2.reuse, 0x16, RZ, 0xfc, !PT ;  /* 0x0000001602247812 */ /* 0x040fe400078efcff */
[----:B------:R-:W-:Y:S01]  /*0d20*/  LOP3.LUT R38, R2, 0x14, RZ, 0xfc, !PT ;  /* 0x0000001402267812 */ /* 0x000fe200078efcff */
[----:B------:R-:W-:Y:S01]  /*0d30*/  @!P0 IMAD.IADD R12, R12, 0x1, -R11 ;  /* 0x000000010c0c8824 */ /* 0x000fe200078e0a0b */
[----:B------:R-:W-:Y:S01]  /*0d40*/  ISETP.GE.AND P0, PT, R18, RZ, PT ;  /* 0x000000ff1200720c */ /* 0x000fe20003f06270 */
[----:B------:R-:W-:Y:S01]  /*0d50*/  IMAD.MOV R7, RZ, RZ, -R7 ;  /* 0x000000ffff077224 */ /* 0x000fe200078e0a07 */
[----:B------:R-:W-:Y:S01]  /*0d60*/  IABS R20, R36 ;  /* 0x0000002400147213 */ /* 0x000fe20000000000 */
[----:B------:R-:W-:Y:S01]  /*0d70*/  IMAD.MOV R6, RZ, RZ, -R6 ;  /* 0x000000ffff067224 */ /* 0x000fe200078e0a06 */
[----:B------:R-:W-:Y:S01]  /*0d80*/  ISETP.GT.U32.AND P3, PT, R11, R12, PT ;  /* 0x0000000c0b00720c */ /* 0x000fe20003f64070 */
[----:B------:R-:W-:Y:S01]  /*0d90*/  IMAD R27, R5, R7, R16 ;  /* 0x00000007051b7224 */ /* 0x000fe200078e0210 */
[C---:B------:R-:W-:Y:S01]  /*0da0*/  LOP3.LUT R40, R2.reuse, 0x12, RZ, 0xfc, !PT ;  /* 0x0000001202287812 */ /* 0x040fe200078efcff */
[----:B------:R-:W-:Y:S01]  /*0db0*/  @!P4 IMAD.IADD R29, R29, 0x1, -R5 ;  /* 0x000000011d1dc824 */ /* 0x000fe200078e0a05 */
[----:B------:R-:W-:Y:S01]  /*0dc0*/  LOP3.LUT R42, R2, 0x10, RZ, 0xfc, !PT ;  /* 0x00000010022a7812 */ /* 0x000fe200078efcff */
[C---:B------:R-:W-:Y:S01]  /*0dd0*/  IMAD R31, R5.reuse, R6, R14 ;  /* 0x00000006051f7224 */ /* 0x040fe200078e020e */
[----:B------:R-:W-:Y:S01]  /*0de0*/  ISETP.GT.U32.AND P5, PT, R5, R27, PT ;  /* 0x0000001b0500720c */ /* 0x000fe20003fa4070 */
[----:B------:R-:W-:Y:S01]  /*0df0*/  IMAD.HI.U32 R6, R3, R10, RZ ;  /* 0x0000000a03067227 */ /* 0x000fe200078e00ff */
[----:B------:R-:W-:-:S02]  /*0e00*/  ISETP.GT.U32.AND P4, PT, R5, R29, PT ;  /* 0x0000001d0500720c */ /* 0x000fc40003f84070 */
[C---:B------:R-:W-:Y:S01]  /*0e10*/  LOP3.LUT R44, R2.reuse, 0xe, RZ, 0xfc, !PT ;  /* 0x0000000e022c7812 */ /* 0x040fe200078efcff */
[----:B------:R-:W-:Y:S01]  /*0e20*/  IMAD.HI.U32 R7, R3, R8, RZ ;  /* 0x0000000803077227 */ /* 0x000fe200078e00ff */
[C---:B------:R-:W-:Y:S02]  /*0e30*/  LOP3.LUT R46, R2.reuse, 0xc, RZ, 0xfc, !PT ;  /* 0x0000000c022e7812 */ /* 0x040fe400078efcff */
[C---:B------:R-:W-:Y:S01]  /*0e40*/  LOP3.LUT R48, R2.reuse, 0xa, RZ, 0xfc, !PT ;  /* 0x0000000a02307812 */ /* 0x040fe200078efcff */
[----:B------:R-:W-:Y:S01]  /*0e50*/  IMAD.MOV R6, RZ, RZ, -R6 ;  /* 0x000000ffff067224 */ /* 0x000fe200078e0a06 */
[----:B------:R-:W-:Y:S01]  /*0e60*/  IABS R22, R46 ;  /* 0x0000002e00167213 */ /* 0x000fe20000000000 */
[----:B------:R-:W-:Y:S01]  /*0e70*/  IMAD.MOV R7, RZ, RZ, -R7 ;  /* 0x000000ffff077224 */ /* 0x000fe200078e0a07 */
[----:B------:R-:W-:Y:S01]  /*0e80*/  LOP3.LUT R50, R2, 0x8, RZ, 0xfc, !PT ;  /* 0x0000000802327812 */ /* 0x000fe200078efcff */
[----:B------:R-:W-:Y:S01]  /*0e90*/  @!P3 IMAD.IADD R12, R12, 0x1, -R11 ;  /* 0x000000010c0cb824 */ /* 0x000fe200078e0a0b */
[C---:B------:R-:W-:Y:S01]  /*0ea0*/  LOP3.LUT R11, R2.reuse, 0xf4, RZ, 0xfc, !PT ;  /* 0x000000f4020b7812 */ /* 0x040fe200078efcff */
[C---:B------:R-:W-:Y:S01]  /*0eb0*/  IMAD R35, R5.reuse, R6, R10 ;  /* 0x0000000605237224 */ /* 0x040fe200078e020a */
[C---:B------:R-:W-:Y:S01]  /*0ec0*/  LOP3.LUT R52, R2.reuse, 0x6, RZ, 0xfc, !PT ;  /* 0x0000000602347812 */ /* 0x040fe200078efcff */
[C---:B------:R-:W-:Y:S01]  /*0ed0*/  IMAD R33, R5.reuse, R7, R8 ;  /* 0x0000000705217224 */ /* 0x040fe200078e0208 */
[----:B------:R-:W-:Y:S01]  /*0ee0*/  LOP3.LUT R7, R2, 0xf6, RZ, 0xfc, !PT ;  /* 0x000000f602077812 */ /* 0x000fe200078efcff */
[----:B------:R-:W-:Y:S01]  /*0ef0*/  @!P0 IMAD.MOV R12, RZ, RZ, -R12 ;  /* 0x000000ffff0c8224 */ /* 0x000fe200078e0a0c */
[----:B------:R-:W-:Y:S01]  /*0f00*/  ISETP.GT.U32.AND P0, PT, R5, R31, PT ;  /* 0x0000001f0500720c */ /* 0x000fe20003f04070 */
[--C-:B------:R-:W-:Y:S01]  /*0f10*/  @!P4 IMAD.IADD R29, R29, 0x1, -R5.reuse ;  /* 0x000000011d1dc824 */ /* 0x100fe200078e0a05 */
[----:B------:R-:W-:Y:S01]  /*0f20*/  ISETP.GT.U32.AND P4, PT, R5, R35, PT ;  /* 0x000000230500720c */ /* 0x000fe20003f84070 */
[----:B------:R-:W-:Y:S01]  /*0f30*/  @!P5 IMAD.IADD R27, R27, 0x1, -R5 ;  /* 0x000000011b1bd824 */ /* 0x000fe200078e0a05 */
[----:B------:R-:W-:Y:S01]  /*0f40*/  ISETP.GT.U32.AND P3, PT, R5, R33, PT ;  /* 0x000000210500720c */ /* 0x000fe20003f64070 */
[----:B------:R-:W-:Y:S01]  /*0f50*/  @!P6 IMAD.MOV R29, RZ, RZ, -R29 ;  /* 0x000000ffff1de224 */ /* 0x000fe200078e0a1d */
[----:B------:R-:W-:-:S02]  /*0f60*/  IABS R8, R7 ;  /* 0x0000000700087213 */ /* 0x000fc40000000000 */
[----:B------:R-:W-:Y:S02]  /*0f70*/  ISETP.GT.U32.AND P5, PT, R5, R27, PT ;  /* 0x0000001b0500720c */ /* 0x000fe40003fa4070 */
[----:B------:R-:W-:Y:S01]  /*0f80*/  @!P1 LOP3.LUT R12, RZ, R152, RZ, 0x33, !PT ;  /* 0x00000098ff0c9212 */ /* 0x000fe200078e33ff */
[----:B------:R-:W-:Y:S01]  /*0f90*/  IMAD.HI.U32 R6, R3, R8, RZ ;  /* 0x0000000803067227 */ /* 0x000fe200078e00ff */
[C---:B------:R-:W-:Y:S02]  /*0fa0*/  ISETP.GE.AND P1, PT, R2.reuse, RZ, PT ;  /* 0x000000ff0200720c */ /* 0x040fe40003f26270 */
[----:B------:R-:W-:Y:S01]  /*0fb0*/  IABS R10, R11 ;  /* 0x0000000b000a7213 */ /* 0x000fe20000000000 */
[--C-:B------:R-:W-:Y:S01]  /*0fc0*/  @!P0 IMAD.IADD R31, R31, 0x1, -R5.reuse ;  /* 0x000000011f1f8824 */ /* 0x100fe200078e0a05 */
[----:B------:R-:W-:Y:S01]  /*0fd0*/  ISETP.GE.AND P0, PT, R9, RZ, PT ;  /* 0x000000ff0900720c */ /* 0x000fe20003f06270 */
[--C-:B------:R-:W-:Y:S01]  /*0fe0*/  @!P4 IMAD.IADD R35, R35, 0x1, -R5.reuse ;  /* 0x000000012323c824 */ /* 0x100fe200078e0a05 */
[----:B------:R-:W-:Y:S01]  /*0ff0*/  LOP3.LUT R9, R2, 0xf2, RZ, 0xfc, !PT ;  /* 0x000000f202097812 */ /* 0x000fe200078efcff */
[----:B------:R-:W-:Y:S01]  /*1000*/  IMAD.MOV R6, RZ, RZ, -R6 ;  /* 0x000000ffff067224 */ /* 0x000fe200078e0a06 */
[----:B------:R-:W-:Y:S01]  /*1010*/  ISETP.GE.AND P6, PT, R7, RZ, PT ;  /* 0x000000ff0700720c */ /* 0x000fe20003fc6270 */
[----:B------:R-:W-:Y:S01]  /*1020*/  @!P3 IMAD.IADD R33, R33, 0x1, -R5 ;  /* 0x000000012121b824 */ /* 0x000fe200078e0a05 */
[C---:B------:R-:W-:Y:S01]  /*1030*/  ISETP.GT.U32.AND P3, PT, R5.reuse, R31, PT ;  /* 0x0000001f0500720c */ /* 0x040fe20003f64070 */
[C---:B------:R-:W-:Y:S01]  /*1040*/  IMAD R37, R5.reuse, R6, R8 ;  /* 0x0000000605257224 */ /* 0x040fe200078e0208 */
[----:B------:R-:W-:Y:S01]  /*1050*/  ISETP.GT.U32.AND P4, PT, R5, R35, PT ;  /* 0x000000230500720c */ /* 0x000fe20003f84070 */
[----:B------:R-:W-:Y:S01]  /*1060*/  IMAD.HI.U32 R6, R3, R10, RZ ;  /* 0x0000000a03067227 */ /* 0x000fe200078e00ff */
[----:B------:R-:W-:-:S02]  /*1070*/  IABS R8, R9 ;  /* 0x0000000900087213 */ /* 0x000fc40000000000 */
[----:B------:R-:W-:Y:S01]  /*1080*/  IABS R7, R13 ;  /* 0x0000000d00077213 */ /* 0x000fe20000000000 */
[----:B------:R-:W-:Y:S01]  /*1090*/  @!P5 IMAD.IADD R27, R27, 0x1, -R5 ;  /* 0x000000011b1bd824 */ /* 0x000fe200078e0a05 */
[----:B------:R-:W-:Y:S01]  /*10a0*/  ISETP.GE.AND P5, PT, R17, RZ, PT ;  /* 0x000000ff1100720c */ /* 0x000fe20003fa6270 */
[----:B------:R-:W-:Y:S01]  /*10b0*/  IMAD.MOV R6, RZ, RZ, -R6 ;  /* 0x000000ffff067224 */ /* 0x000fe200078e0a06 */
[----:B------:R-:W-:Y:S01]  /*10c0*/  LOP3.LUT R17, R2, 0xc8, RZ, 0xfc, !PT ;  /* 0x000000c802117812 */ /* 0x000fe200078efcff */
[----:B------:R-:W-:Y:S01]  /*10d0*/  @!P1 IMAD.MOV R27, RZ, RZ, -R27 ;  /* 0x000000ffff1b9224 */ /* 0x000fe200078e0a1b */
[C---:B------:R-:W-:Y:S01]  /*10e0*/  ISETP.GT.U32.AND P1, PT, R5.reuse, R33, PT ;  /* 0x000000210500720c */ /* 0x040fe20003f24070 */
[----:B------:R-:W-:Y:S01]  /*10f0*/  IMAD R39, R5, R6, R10 ;  /* 0x0000000605277224 */ /* 0x000fe200078e020a */
[----:B------:R-:W-:Y:S01]  /*1100*/  IABS R18, R17 ;  /* 0x0000001100127213 */ /* 0x000fe20000000000 */
[--C-:B------:R-:W-:Y:S01]  /*1110*/  @!P3 IMAD.IADD R31, R31, 0x1, -R5.reuse ;  /* 0x000000011f1fb824 */ /* 0x100fe200078e0a05 */
[----:B------:R-:W-:Y:S01]  /*1120*/  ISETP.GT.U32.AND P3, PT, R5, R37, PT ;  /* 0x000000250500720c */ /* 0x000fe20003f64070 */
[----:B------:R-:W-:Y:S01]  /*1130*/  @!P4 IMAD.IADD R35, R35, 0x1, -R5 ;  /* 0x000000012323c824 */ /* 0x000fe200078e0a05 */
[----:B------:R-:W-:Y:S01]  /*1140*/  ISETP.GT.U32.AND P4, PT, R5, R39, PT ;  /* 0x000000270500720c */ /* 0x000fe20003f84070 */
[----:B------:R-:W-:Y:S01]  /*1150*/  IMAD.HI.U32 R6, R3, R8, RZ ;  /* 0x0000000803067227 */ /* 0x000fe200078e00ff */
[----:B------:R-:W-:-:S02]  /*1160*/  IABS R24, R50 ;  /* 0x0000003200187213 */ /* 0x000fc40000000000 */
[----:B------:R-:W-:Y:S01]  /*1170*/  IABS R26, R52 ;  /* 0x00000034001a7213 */ /* 0x000fe20000000000 */
[----:B------:R-:W-:Y:S01]  /*1180*/  IMAD.MOV R6, RZ, RZ, -R6 ;  /* 0x000000ffff067224 */ /* 0x000fe200078e0a06 */
[C---:B------:R-:W-:Y:S01]  /*1190*/  LOP3.LUT R54, R2.reuse, 0x4, RZ, 0xfc, !PT ;  /* 0x0000000402367812 */ /* 0x040fe200078efcff */
[----:B------:R-:W-:Y:S01]  /*11a0*/  @!P1 IMAD.IADD R33, R33, 0x1, -R5 ;  /* 0x0000000121219824 */ /* 0x000fe200078e0a05 */
[----:B------:R-:W-:Y:S01]  /*11b0*/  ISETP.GE.AND P1, PT, R11, RZ, PT ;  /* 0x000000ff0b00720c */ /* 0x000fe20003f26270 */
[----:B------:R-:W-:Y:S01]  /*11c0*/  @!P2 IMAD.MOV R31, RZ, RZ, -R31 ;  /* 0x000000ffff1fa224 */ /* 0x000fe200078e0a1f */
[C---:B------:R-:W-:Y:S01]  /*11d0*/  LOP3.LUT R11, R2.reuse, 0xf0, RZ, 0xfc, !PT ;  /* 0x000000f0020b7812 */ /* 0x040fe200078efcff */
[--C-:B------:R-:W-:Y:S01]  /*11e0*/  @!P3 IMAD.IADD R37, R37, 0x1, -R5.reuse ;  /* 0x000000012525b824 */ /* 0x100fe200078e0a05 */
[----:B------:R-:W-:Y:S01]  /*11f0*/  ISETP.GE.AND P3, PT, R9, RZ, PT ;  /* 0x000000ff0900720c */ /* 0x000fe20003f66270 */
[----:B------:R-:W-:Y:S01]  /*1200*/  @!P4 IMAD.IADD R39, R39, 0x1, -R5 ;  /* 0x000000012727c824 */ /* 0x000fe200078e0a05 */
[----:B------:R-:W-:Y:S01]  /*1210*/  IABS R10, R11 ;  /* 0x0000000b000a7213 */ /* 0x000fe20000000000 */
[C---:B------:R-:W-:Y:S01]  /*1220*/  IMAD R41, R5.reuse, R6, R8 ;  /* 0x0000000605297224 */ /* 0x040fe200078e0208 */
[C---:B------:R-:W-:Y:S01]  /*1230*/  ISETP.GT.U32.AND P2, PT, R5.reuse, R37, PT ;  /* 0x000000250500720c */ /* 0x040fe20003f44070 */
[----:B------:R-:W-:Y:S01]  /*1240*/  IMAD.MOV.U32 R8, RZ, RZ, R7 ;  /* 0x000000ffff087224 */ /* 0x000fe200078e0007 */
[----:B------:R-:W-:Y:S01]  /*1250*/  ISETP.GT.U32.AND P4, PT, R5, R39, PT ;  /* 0x000000270500720c */ /* 0x000fe20003f84070 */
[----:B------:R-:W-:Y:S01]  /*1260*/  IMAD.HI.U32 R6, R3, R10, RZ ;  /* 0x0000000a03067227 */ /* 0x000fe200078e00ff */
[----:B------:R-:W-:-:S02]  /*1270*/  LOP3.LUT R9, R2, 0xec, RZ, 0xfc, !PT ;  /* 0x000000ec02097812 */ /* 0x000fc400078efcff */
[----:B------:R-:W-:Y:S01]  /*1280*/  IABS R34, R54 ;  /* 0x0000003600227213 */ /* 0x000fe20000000000 */
[----:B------:R-:W-:-:S04]  /*1290*/  IMAD.HI.U32 R7, R3, R8, RZ ;  /* 0x0000000803077227 */ /* 0x000fc800078e00ff */
[----:B------:R-:W-:Y:S01]  /*12a0*/  @!P5 IMAD.MOV R33, RZ, RZ, -R33 ;  /* 0x000000ffff21d224 */ /* 0x000fe200078e0a21 */
[C---:B------:R-:W-:Y:S01]  /*12b0*/  ISETP.GT.U32.AND P5, PT, R5.reuse, R41, PT ;  /* 0x000000290500720c */ /* 0x040fe20003fa4070 */
[----:B------:R-:W-:Y:S02]  /*12c0*/  IMAD.MOV R6, RZ, RZ, -R6 ;  /* 0x000000ffff067224 */ /* 0x000fe400078e0a06 */
[----:B------:R-:W-:Y:S02]  /*12d0*/  IMAD.MOV R7, RZ, RZ, -R7 ;  /* 0x000000ffff077224 */ /* 0x000fe400078e0a07 */
[----:B------:R-:W-:Y:S02]  /*12e0*/  IMAD R127, R5, R6, R10 ;  /* 0x00000006057f7224 */ /* 0x000fe400078e020a */
[--C-:B------:R-:W-:Y:S01]  /*12f0*/  @!P2 IMAD.IADD R37, R37, 0x1, -R5.reuse ;  /* 0x000000012525a824 */ /* 0x100fe200078e0a05 */
[----:B------:R-:W-:Y:S01]  /*1300*/  ISETP.GE.AND P2, PT, R13, RZ, PT ;  /* 0x000000ff0d00720c */ /* 0x000fe20003f46270 */
[----:B------:R-:W-:Y:S01]  /*1310*/  IMAD R43, R5, R7, R8 ;  /* 0x00000007052b7224 */ /* 0x000fe200078e0208 */
[----:B------:R-:W-:Y:S01]  /*1320*/  IABS R8, R9 ;  /* 0x0000000900087213 */ /* 0x000fe20000000000 */
[----:B------:R-:W-:Y:S01]  /*1330*/  @!P4 IMAD.IADD R39, R39, 0x1, -R5 ;  /* 0x000000012727c824 */ /* 0x000fe200078e0a05 */
[C---:B------:R-:W-:Y:S01]  /*1340*/  ISETP.GT.U32.AND P4, PT, R5.reuse, R127, PT ;  /* 0x0000007f0500720c */ /* 0x040fe20003f84070 */
[----:B------:R-:W-:Y:S01]  /*1350*/  @!P6 IMAD.MOV R37, RZ, RZ, -R37 ;  /* 0x000000ffff25e224 */ /* 0x000fe200078e0a25 */
[----:B------:R-:W-:Y:S01]  /*1360*/  ISETP.GT.U32.AND P6, PT, R5, R43, PT ;  /* 0x0000002b0500720c */ /* 0x000fe20003fc4070 */
[----:B------:R-:W-:Y:S01]  /*1370*/  @!P5 IMAD.IADD R41, R41, 0x1, -R5 ;  /* 0x000000012929d824 */ /* 0x000fe200078e0a05 */
[----:B------:R-:W-:Y:S01]  /*1380*/  LOP3.LUT R7, R2, 0xea, RZ, 0xfc, !PT ;  /* 0x000000ea02077812 */ /* 0x000fe200078efcff */
[----:B------:R-:W-:Y:S01]  /*1390*/  @!P0 IMAD.MOV R35, RZ, RZ, -R35 ;  /* 0x000000ffff238224 */ /* 0x000fe200078e0a23 */
[----:B------:R-:W-:Y:S01]  /*13a0*/  ISETP.GE.AND P0, PT, R11, RZ, PT ;  /* 0x000000ff0b00720c */ /* 0x000fe20003f06270 */
[----:B------:R-:W-:Y:S01]  /*13b0*/  IMAD.HI.U32 R6, R3, R8, RZ ;  /* 0x0000000803067227 */ /* 0x000fe200078e00ff */
[----:B------:R-:W-:-:S02]  /*13c0*/  ISETP.GT.U32.AND P5, PT, R5, R41, PT ;  /* 0x000000290500720c */ /* 0x000fc40003fa4070 */
[C---:B------:R-:W-:Y:S01]  /*13d0*/  LOP3.LUT R11, R2.reuse, 0xe8, RZ, 0xfc, !PT ;  /* 0x000000e8020b7812 */ /* 0x040fe200078efcff */
[----:B------:R-:W-:Y:S01]  /*13e0*/  IMAD.MOV R125, RZ, RZ, -R6 ;  /* 0x000000ffff7d7224 */ /* 0x000fe200078e0a06 */
[----:B------:R-:W-:Y:S01]  /*13f0*/  IABS R10, R7 ;  /* 0x00000007000a7213 */ /* 0x000fe20000000000 */
[--C-:B------:R-:W-:Y:S01]  /*1400*/  @!P4 IMAD.IADD R127, R127, 0x1, -R5.reuse ;  /* 0x000000017f7fc824 */ /* 0x100fe200078e0a05 */
[----:B------:R-:W-:Y:S01]  /*1410*/  IABS R14, R11 ;  /* 0x0000000b000e7213 */ /* 0x000fe20000000000 */
[----:B------:R-:W-:Y:S01]  /*1420*/  @!P6 IMAD.IADD R43, R43, 0x1, -R5 ;  /* 0x000000012b2be824 */ /* 0x000fe200078e0a05 */
[----:B------:R-:W-:Y:S01]  /*1430*/  LOP3.LUT R13, R2, 0xe0, RZ, 0xfc, !PT ;  /* 0x000000e0020d7812 */ /* 0x000fe200078efcff */
[C---:B------:R-:W-:Y:S01]  /*1440*/  IMAD R125, R5.reuse, R125, R8 ;  /* 0x0000007d057d7224 */ /* 0x040fe200078e0208 */
[----:B------:R-:W-:Y:S01]  /*1450*/  ISETP.GT.U32.AND P4, PT, R5, R127, PT ;  /* 0x0000007f0500720c */ /* 0x000fe20003f84070 */
[----:B------:R-:W-:Y:S01]  /*1460*/  IMAD.HI.U32 R6, R3, R10, RZ ;  /* 0x0000000a03067227 */ /* 0x000fe200078e00ff */
[----:B------:R-:W-:-:S02]  /*1470*/  ISETP.GT.U32.AND P6, PT, R5, R43, PT ;  /* 0x0000002b0500720c */ /* 0x000fc40003fc4070 */
[----:B------:R-:W-:Y:S01]  /*1480*/  IABS R16, R13 ;  /* 0x0000000d00107213 */ /* 0x000fe20000000000 */
[----:B------:R-:W-:Y:S01]  /*1490*/  @!P5 IMAD.IADD R41, R41, 0x1, -R5 ;  /* 0x000000012929d824 */ /* 0x000fe200078e0a05 */
[----:B------:R-:W-:Y:S01]  /*14a0*/  ISETP.GE.AND P5, PT, R7, RZ, PT ;  /* 0x000000ff0700720c */ /* 0x000fe20003fa6270 */
[----:B------:R-:W-:-:S04]  /*14b0*/  IMAD.HI.U32 R7, R3, R14, RZ ;  /* 0x0000000e03077227 */ /* 0x000fc800078e00ff */
[----:B------:R-:W-:Y:S02]  /*14c0*/  IMAD.MOV R7, RZ, RZ, -R7 ;  /* 0x000000ffff077224 */ /* 0x000fe400078e0a07 */
[--C-:B------:R-:W-:Y:S01]  /*14d0*/  @!P4 IMAD.IADD R127, R127, 0x1, -R5.reuse ;  /* 0x000000017f7fc824 */ /* 0x100fe200078e0a05 */
[C---:B------:R-:W-:Y:S01]  /*14e0*/  ISETP.GT.U32.AND P4, PT, R5.reuse, R125, PT ;  /* 0x0000007d0500720c */ /* 0x040fe20003f84070 */
[----:B------:R-:W-:Y:S02]  /*14f0*/  IMAD R47, R5, R7, R14 ;  /* 0x00000007052f7224 */ /* 0x000fe400078e020e */
[----:B------:R-:W-:Y:S02]  /*1500*/  @!P6 IMAD.IADD R43, R43, 0x1, -R5 ;  /* 0x000000012b2be824 */ /* 0x000fe400078e0a05 */
[----:B------:R-:W-:Y:S02]  /*1510*/  IMAD.MOV R6, RZ, RZ, -R6 ;  /* 0x000000ffff067224 */ /* 0x000fe400078e0a06 */
[----:B------:R-:W-:Y:S01]  /*1520*/  @!P2 IMAD.MOV R43, RZ, RZ, -R43 ;  /* 0x000000ffff2ba224 */ /* 0x000fe200078e0a2b */
[----:B------:R-:W-:Y:S01]  /*1530*/  ISETP.GT.U32.AND P2, PT, R5, R47, PT ;  /* 0x0000002f0500720c */ /* 0x000fe20003f44070 */
[----:B------:R-:W-:Y:S01]  /*1540*/  @!P1 IMAD.MOV R39, RZ, RZ, -R39 ;  /* 0x000000ffff279224 */ /* 0x000fe200078e0a27 */
[----:B------:R-:W-:Y:S01]  /*1550*/  ISETP.GE.AND P1, PT, R9, RZ, PT ;  /* 0x000000ff0900720c */ /* 0x000fe20003f26270 */
[----:B------:R-:W-:Y:S01]  /*1560*/  IMAD R45, R5, R6, R10 ;  /* 0x00000006052d7224 */ /* 0x000fe200078e020a */
[C---:B------:R-:W-:Y:S01]  /*1570*/  LOP3.LUT R9, R2.reuse, 0xe4, RZ, 0xfc, !PT ;  /* 0x000000e402097812 */ /* 0x040fe200078efcff */
[----:B------:R-:W-:Y:S01]  /*1580*/  @!P0 IMAD.MOV R127, RZ, RZ, -R127 ;  /* 0x000000ffff7f8224 */ /* 0x000fe200078e0a7f */
[----:B------:R-:W-:Y:S01]  /*1590*/  LOP3.LUT R6, R2, 0xe6, RZ, 0xfc, !PT ;  /* 0x000000e602067812 */ /* 0x000fe200078efcff */
[----:B------:R-:W-:Y:S01]  /*15a0*/  @!P4 IMAD.IADD R125, R125, 0x1, -R5 ;  /* 0x000000017d7dc824 */ /* 0x000fe200078e0a05 */
[----:B------:R-:W-:Y:S01]  /*15b0*/  ISETP.GT.U32.AND P0, PT, R5, R45, PT ;  /* 0x0000002d0500720c */ /* 0x000fe20003f04070 */
[----:B------:R-:W-:Y:S01]  /*15c0*/  @!P3 IMAD.MOV R41, RZ, RZ, -R41 ;  /* 0x000000ffff29b224 */ /* 0x000fe200078e0a29 */
[----:B------:R-:W-:-:S02]  /*15d0*/  IABS R10, R9 ;  /* 0x00000009000a7213 */ /* 0x000fc40000000000 */
[----:B------:R-:W-:Y:S01]  /*15e0*/  ISETP.GT.U32.AND P4, PT, R5, R125, PT ;  /* 0x0000007d0500720c */ /* 0x000fe20003f84070 */
[----:B------:R-:W-:Y:S01]  /*15f0*/  @!P2 IMAD.IADD R47, R47, 0x1, -R5 ;  /* 0x000000012f2fa824 */ /* 0x000fe200078e0a05 */
[----:B------:R-:W-:Y:S01]  /*1600*/  ISETP.GE.AND P3, PT, R11, RZ, PT ;  /* 0x000000ff0b00720c */ /* 0x000fe20003f66270 */
[----:B------:R-:W-:Y:S01]  /*1610*/  IMAD.HI.U32 R7, R3, R10, RZ ;  /* 0x0000000a03077227 */ /* 0x000fe200078e00ff */
[----:B------:R-:W-:Y:S02]  /*1620*/  IABS R8, R6 ;  /* 0x0000000600087213 */ /* 0x000fe40000000000 */
[----:B------:R-:W-:Y:S01]  /*1630*/  ISETP.GT.U32.AND P2, PT, R5, R47, PT ;  /* 0x0000002f0500720c */ /* 0x000fe20003f44070 */
[----:B------:R-:W-:Y:S01]  /*1640*/  IMAD.MOV R7, RZ, RZ, -R7 ;  /* 0x000000ffff077224 */ /* 0x000fe200078e0a07 */
[----:B------:R-:W-:Y:S01]  /*1650*/  LOP3.LUT R11, R2, 0xe2, RZ, 0xfc, !PT ;  /* 0x000000e2020b7812 */ /* 0x000fe200078efcff */
[----:B------:R-:W-:Y:S01]  /*1660*/  @!P0 IMAD.IADD R45, R45, 0x1, -R5 ;  /* 0x000000012d2d8824 */ /* 0x000fe200078e0a05 */
[----:B------:R-:W-:Y:S01]  /*1670*/  ISETP.GE.AND P6, PT, R6, RZ, PT ;  /* 0x000000ff0600720c */ /* 0x000fe20003fc6270 */
[----:B------:R-:W-:Y:S01]  /*1680*/  IMAD R49, R5, R7, R10 ;  /* 0x0000000705317224 */ /* 0x000fe200078e020a */
[----:B------:R-:W-:Y:S01]  /*1690*/  IABS R14, R11 ;  /* 0x0000000b000e7213 */ /* 0x000fe20000000000 */
[----:B------:R-:W-:Y:S01]  /*16a0*/  IMAD.HI.U32 R7, R3, R16, RZ ;  /* 0x0000001003077227 */ /* 0x000fe200078e00ff */
[----:B------:R-:W-:-:S03]  /*16b0*/  ISETP.GT.U32.AND P0, PT, R5, R45, PT ;  /* 0x0000002d0500720c */ /* 0x000fc60003f04070 */
[----:B------:R-:W-:Y:S01]  /*16c0*/  @!P4 IMAD.IADD R125, R125, 0x1, -R5 ;  /* 0x000000017d7dc824 */ /* 0x000fe200078e0a05 */
[----:B------:R-:W-:Y:S01]  /*16d0*/  ISETP.GE.AND P4, PT, R9, RZ, PT ;  /* 0x000000ff0900720c */ /* 0x000fe20003f86270 */
[----:B------:R-:W-:Y:S01]  /*16e0*/  IMAD.MOV R7, RZ, RZ, -R7 ;  /* 0x000000ffff077224 */ /* 0x000fe200078e0a07 */
[----:B------:R-:W-:Y:S01]  /*16f0*/  LOP3.LUT R9, R2, 0xde, RZ, 0xfc, !PT ;  /* 0x000000de02097812 */ /* 0x000fe200078efcff */
[----:B------:R-:W-:Y:S01]  /*1700*/  @!P1 IMAD.MOV R125, RZ, RZ, -R125 ;  /* 0x000000ffff7d9224 */ /* 0x000fe200078e0a7d */
[----:B------:R-:W-:Y:S01]  /*1710*/  ISETP.GT.U32.AND P1, PT, R5, R49, PT ;  /* 0x000000310500720c */ /* 0x000fe20003f24070 */
[----:B------:R-:W-:-:S04]  /*1720*/  IMAD.HI.U32 R6, R3, R8, RZ ;  /* 0x0000000803067227 */ /* 0x000fc800078e00ff */
[----:B------:R-:W-:Y:S02]  /*1730*/  IMAD R51, R5, R7, R16 ;  /* 0x0000000705337224 */ /* 0x000fe400078e0210 */
[----:B------:R-:W-:Y:S02]  /*1740*/  @!P2 IMAD.IADD R47, R47, 0x1, -R5 ;  /* 0x000000012f2fa824 */ /* 0x000fe400078e0a05 */
[----:B------:R-:W-:Y:S02]  /*1750*/  IMAD.MOV R121, RZ, RZ, -R6 ;  /* 0x000000ffff797224 */ /* 0x000fe400078e0a06 */
[----:B------:R-:W-:Y:S01]  /*1760*/  @!P3 IMAD.MOV R47, RZ, RZ, -R47 ;  /* 0x000000ffff2fb224 */ /* 0x000fe200078e0a2f */
[----:B------:R-:W-:Y:S01]  /*1770*/  ISETP.GT.U32.AND P3, PT, R5, R51, PT ;  /* 0x000000330500720c */ /* 0x000fe20003f64070 */
[----:B------:R-:W-:-:S04]  /*1780*/  IMAD.HI.U32 R6, R3, R14, RZ ;  /* 0x0000000e03067227 */ /* 0x000fc800078e00ff */
[----:B------:R-:W-:Y:S01]  /*1790*/  IMAD R121, R5, R121, R8 ;  /* 0x0000007905797224 */ /* 0x000fe200078e0208 */
[----:B------:R-:W-:Y:S01]  /*17a0*/  IABS R8, R9 ;  /* 0x0000000900087213 */ /* 0x000fe20000000000 */
[----:B------:R-:W-:Y:S02]  /*17b0*/  @!P0 IMAD.IADD R45, R45, 0x1, -R5 ;  /* 0x000000012d2d8824 */ /* 0x000fe400078e0a05 */
[----:B------:R-:W-:Y:S01]  /*17c0*/  IMAD.MOV R6, RZ, RZ, -R6 ;  /* 0x000000ffff067224 */ /* 0x000fe200078e0a06 */
[----:B------:R-:W-:Y:S01]  /*17d0*/  ISETP.GT.U32.AND P0, PT, R5, R121, PT ;  /* 0x000000790500720c */ /* 0x000fe20003f04070 */
[----:B------:R-:W-:Y:S01]  /*17e0*/  @!P5 IMAD.MOV R45, RZ, RZ, -R45 ;  /* 0x000000ffff2dd224 */ /* 0x000fe200078e0a2d */
[----:B------:R-:W-:Y:S01]  /*17f0*/  ISETP.GE.AND P5, PT, R11, RZ, PT ;  /* 0x000000ff0b00720c */ /* 0x000fe20003fa6270 */
[----:B------:R-:W-:Y:S01]  /*1800*/  @!P1 IMAD.IADD R49, R49, 0x1, -R5 ;  /* 0x0000000131319824 */ /* 0x000fe200078e0a05 */
[C---:B------:R-:W-:Y:S01]  /*1810*/  LOP3.LUT R11, R2.reuse, 0xdc, RZ, 0xfc, !PT ;  /* 0x000000dc020b7812 */ /* 0x040fe200078efcff */
[----:B------:R-:W-:Y:S01]  /*1820*/  IMAD R119, R5, R6, R14 ;  /* 0x0000000605777224 */ /* 0x000fe200078e020e */
[----:B------:R-:W-:Y:S01]  /*1830*/  LOP3.LUT R14, R2, 0xda, RZ, 0xfc, !PT ;  /* 0x000000da020e7812 */ /* 0x000fe200078efcff */
[----:B------:R-:W-:Y:S01]  /*1840*/  IMAD.HI.U32 R6, R3, R8, RZ ;  /* 0x0000000803067227 */ /* 0x000fe200078e00ff */
[----:B------:R-:W-:-:S02]  /*1850*/  ISETP.GT.U32.AND P1, PT, R5, R49, PT ;  /* 0x000000310500720c */ /* 0x000fc40003f24070 */
[----:B------:R-:W-:Y:S01]  /*1860*/  ISETP.GT.U32.AND P2, PT, R5, R119, PT ;  /* 0x000000770500720c */ /* 0x000fe20003f44070 */
[--C-:B------:R-:W-:Y:S01]  /*1870*/  @!P3 IMAD.IADD R51, R51, 0x1, -R5.reuse ;  /* 0x000000013333b824 */ /* 0x100fe200078e0a05 */
[----:B------:R-:W-:Y:S01]  /*1880*/  IABS R10, R11 ;  /* 0x0000000b000a7213 */ /* 0x000fe20000000000 */
[----:B------:R-:W-:Y:S01]  /*1890*/  IMAD.MOV R6, RZ, RZ, -R6 ;  /* 0x000000ffff067224 */ /* 0x000fe200078e0a06 */
[----:B------:R-:W-:Y:S01]  /*18a0*/  IABS R7, R14 ;  /* 0x0000000e00077213 */ /* 0x000fe20000000000 */
[----:B------:R-:W-:Y:S01]  /*18b0*/  @!P0 IMAD.IADD R121, R121, 0x1, -R5 ;  /* 0x0000000179798824 */ /* 0x000fe200078e0a05 */
[C---:B------:R-:W-:Y:S01]  /*18c0*/  ISETP.GT.U32.AND P3, PT, R5.reuse, R51, PT ;  /* 0x000000330500720c */ /* 0x040fe20003f64070 */
[----:B------:R-:W-:Y:S02]  /*18d0*/  IMAD R117, R5, R6, R8 ;  /* 0x0000000605757224 */ /* 0x000fe400078e0208 */
[----:B------:R-:W-:Y:S01]  /*18e0*/  IMAD.HI.U32 R6, R3, R10, RZ ;  /* 0x0000000a03067227 */ /* 0x000fe200078e00ff */
[----:B------:R-:W-:-:S03]  /*18f0*/  ISETP.GT.U32.AND P0, PT, R5, R121, PT ;  /* 0x000000790500720c */ /* 0x000fc60003f04070 */
[----:B------:R-:W-:Y:S02]  /*1900*/  IMAD.MOV R6, RZ, RZ, -R6 ;  /* 0x000000ffff067224 */ /* 0x000fe400078e0a06 */
[--C-:B------:R-:W-:Y:S01]  /*1910*/  @!P1 IMAD.IADD R49, R49, 0x1, -R5.reuse ;  /* 0x0000000131319824 */ /* 0x100fe200078e0a05 */
[----:B------:R-:W-:Y:S01]  /*1920*/  ISETP.GT.U32.AND P1, PT, R5, R117, PT ;  /* 0x000000750500720c */ /* 0x000fe20003f24070 */
[--C-:B------:R-:W-:Y:S02]  /*1930*/  @!P2 IMAD.IADD R119, R119, 0x1, -R5.reuse ;  /* 0x000000017777a824 */ /* 0x100fe400078e0a05 */
[----:B------:R-:W-:Y:S01]  /*1940*/  IMAD R53, R5, R6, R10 ;  /* 0x0000000605357224 */ /* 0x000fe200078e020a */
[C---:B------:R-:W-:Y:S01]  /*1950*/  LOP3.LUT R6, R2.reuse, 0xd8, RZ, 0xfc, !PT ;  /* 0x000000d802067812 */ /* 0x040fe200078efcff */
[----:B------:R-:W-:Y:S01]  /*1960*/  @!P3 IMAD.IADD R51, R51, 0x1, -R5 ;  /* 0x000000013333b824 */ /* 0x000fe200078e0a05 */
[C---:B------:R-:W-:Y:S01]  /*1970*/  ISETP.GT.U32.AND P2, PT, R5.reuse, R119, PT ;  /* 0x000000770500720c */ /* 0x040fe20003f44070 */
[----:B------:R-:W-:Y:S01]  /*1980*/  IMAD.MOV.U32 R8, RZ, RZ, R7 ;  /* 0x000000ffff087224 */ /* 0x000fe200078e0007 */
[----:B------:R-:W-:Y:S01]  /*1990*/  ISETP.GT.U32.AND P3, PT, R5, R53, PT ;  /* 0x000000350500720c */ /* 0x000fe20003f64070 */
[----:B------:R-:W-:Y:S01]  /*19a0*/  @!P0 IMAD.IADD R121, R121, 0x1, -R5 ;  /* 0x0000000179798824 */ /* 0x000fe200078e0a05 */
[----:B------:R-:W-:Y:S01]  /*19b0*/  ISETP.GE.AND P0, PT, R13, RZ, PT ;  /* 0x000000ff0d00720c */ /* 0x000fe20003f06270 */
[----:B------:R-:W-:Y:S01]  /*19c0*/  IMAD.HI.U32 R7, R3, R8, RZ ;  /* 0x0000000803077227 */ /* 0x000fe200078e00ff */
[----:B------:R-:W-:-:S03]  /*19d0*/  LOP3.LUT R13, R2, 0xcc, RZ, 0xfc, !PT ;  /* 0x000000cc020d7812 */ /* 0x000fc600078efcff */
[----:B------:R-:W-:Y:S02]  /*19e0*/  @!P1 IMAD.IADD R117, R117, 0x1, -R5 ;  /* 0x0000000175759824 */ /* 0x000fe400078e0a05 */
[----:B------:R-:W-:Y:S02]  /*19f0*/  IMAD.MOV R7, RZ, RZ, -R7 ;  /* 0x000000ffff077224 */ /* 0x000fe400078e0a07 */
[--C-:B------:R-:W-:Y:S01]  /*1a00*/  @!P2 IMAD.IADD R119, R119, 0x1, -R5.reuse ;  /* 0x000000017777a824 */ /* 0x100fe200078e0a05 */
[C---:B------:R-:W-:Y:S01]  /*1a10*/  ISETP.GT.U32.AND P1, PT, R5.reuse, R117, PT ;  /* 0x000000750500720c */ /* 0x040fe20003f24070 */
[----:B------:R-:W-:Y:S01]  /*1a20*/  IMAD R115, R5, R7, R8 ;  /* 0x0000000705737224 */ /* 0x000fe200078e0208 */
[----:B------:R-:W-:Y:S01]  /*1a30*/  LOP3.LUT R7, R2, 0xd6, RZ, 0xfc, !PT ;  /* 0x000000d602077812 */ /* 0x000fe200078efcff */
[----:B------:R-:W-:Y:S01]  /*1a40*/  @!P3 IMAD.IADD R53, R53, 0x1, -R5 ;  /* 0x000000013535b824 */ /* 0x000fe200078e0a05 */
[----:B------:R-:W-:Y:S01]  /*1a50*/  IABS R8, R6 ;  /* 0x0000000600087213 */ /* 0x000fe20000000000 */
[----:B------:R-:W-:Y:S01]  /*1a60*/  @!P5 IMAD.MOV R119, RZ, RZ, -R119 ;  /* 0x000000ffff77d224 */ /* 0x000fe200078e0a77 */
[----:B------:R-:W-:Y:S01]  /*1a70*/  ISETP.GE.AND P5, PT, R6, RZ, PT ;  /* 0x000000ff0600720c */ /* 0x000fe20003fa6270 */
[----:B------:R-:W-:Y:S01]  /*1a80*/  @!P6 IMAD.MOV R121, RZ, RZ, -R121 ;  /* 0x000000ffff79e224 */ /* 0x000fe200078e0a79 */
[----:B------:R-:W-:Y:S01]  /*1a90*/  IABS R10, R7 ;  /* 0x00000007000a7213 */ /* 0x000fe20000000000 */
[----:B------:R-:W-:Y:S01]  /*1aa0*/  IMAD.HI.U32 R6, R3, R8, RZ ;  /* 0x0000000803067227 */ /* 0x000fe200078e00ff */
[----:B------:R-:W-:-:S02]  /*1ab0*/  ISETP.GT.U32.AND P3, PT, R5, R53, PT ;  /* 0x000000350500720c */ /* 0x000fc40003f64070 */
[----:B------:R-:W-:Y:S01]  /*1ac0*/  ISETP.GE.AND P6, PT, R9, RZ, PT ;  /* 0x000000ff0900720c */ /* 0x000fe20003fc6270 */
[----:B------:R-:W-:Y:S01]  /*1ad0*/  @!P0 IMAD.MOV R51, RZ, RZ, -R51 ;  /* 0x000000ffff338224 */ /* 0x000fe200078e0a33 */
[----:B------:R-:W-:Y:S01]  /*1ae0*/  ISETP.GE.AND P0, PT, R7, RZ, PT ;  /* 0x000000ff0700720c */ /* 0x000fe20003f06270 */
[----:B------:R-:W-:Y:S01]  /*1af0*/  IMAD.HI.U32 R7, R3, R10, RZ ;  /* 0x0000000a03077227 */ /* 0x000fe200078e00ff */
[----:B------:R-:W-:Y:S02]  /*1b00*/  LOP3.LUT R9, R2, 0xd4, RZ, 0xfc, !PT ;  /* 0x000000d402097812 */ /* 0x000fe400078efcff */
[----:B------:R-:W-:Y:S01]  /*1b10*/  ISETP.GE.AND P2, PT, R14, RZ, PT ;  /* 0x000000ff0e00720c */ /* 0x000fe20003f46270 */
[----:B------:R-:W-:Y:S01]  /*1b20*/  IMAD.MOV R6, RZ, RZ, -R6 ;  /* 0x000000ffff067224 */ /* 0x000fe200078e0a06 */
[----:B------:R-:W-:Y:S01]  /*1b30*/  IABS R14, R9 ;  /* 0x00000009000e7213 */ /* 0x000fe20000000000 */
[----:B------:R-:W-:Y:S01]  /*1b40*/  @!P1 IMAD.IADD R117, R117, 0x1, -R5 ;  /* 0x0000000175759824 */ /* 0x000fe200078e0a05 */
[----:B------:R-:W-:Y:S01]  /*1b50*/  ISETP.GT.U32.AND P1, PT, R5, R115, PT ;  /* 0x000000730500720c */ /* 0x000fe20003f24070 */
[----:B------:R-:W-:-:S02]  /*1b60*/  IMAD.MOV R7, RZ, RZ, -R7 ;  /* 0x000000ffff077224 */ /* 0x000fc400078e0a07 */
[C---:B------:R-:W-:Y:S02]  /*1b70*/  IMAD R55, R5.reuse, R6, R8 ;  /* 0x0000000605377224 */ /* 0x040fe400078e0208 */
[----:B------:R-:W-:Y:S02]  /*1b80*/  IMAD R113, R5, R7, R10 ;  /* 0x0000000705717224 */ /* 0x000fe400078e020a */
[----:B------:R-:W-:Y:S01]  /*1b90*/  @!P3 IMAD.IADD R53, R53, 0x1, -R5 ;  /* 0x000000013535b824 */ /* 0x000fe200078e0a05 */
[C---:B------:R-:W-:Y:S01]  /*1ba0*/  ISETP.GT.U32.AND P3, PT, R5.reuse, R55, PT ;  /* 0x000000370500720c */ /* 0x040fe20003f64070 */
[----:B------:R-:W-:Y:S01]  /*1bb0*/  @!P6 IMAD.MOV R117, RZ, RZ, -R117 ;  /* 0x000000ffff75e224 */ /* 0x000fe200078e0a75 */
[----:B------:R-:W-:Y:S01]  /*1bc0*/  ISETP.GT.U32.AND P6, PT, R5, R113, PT ;  /* 0x000000710500720c */ /* 0x000fe20003fc4070 */
[----:B------:R-:W-:Y:S01]  /*1bd0*/  @!P4 IMAD.MOV R49, RZ, RZ, -R49 ;  /* 0x000000ffff31c224 */ /* 0x000fe200078e0a31 */
[----:B------:R-:W-:Y:S01]  /*1be0*/  ISETP.GE.AND P4, PT, R11, RZ, PT ;  /* 0x000000ff0b00720c */ /* 0x000fe20003f86270 */
[----:B------:R-:W-:Y:S01]  /*1bf0*/  @!P1 IMAD.IADD R115, R115, 0x1, -R5 ;  /* 0x0000000173739824 */ /* 0x000fe200078e0a05 */
[----:B------:R-:W-:Y:S01]  /*1c00*/  LOP3.LUT R11, R2, 0xd2, RZ, 0xfc, !PT ;  /* 0x000000d2020b7812 */ /* 0x000fe200078efcff */
[----:B------:R-:W-:-:S03]  /*1c10*/  IMAD.HI.U32 R6, R3, R14, RZ ;  /* 0x0000000e03067227 */ /* 0x000fc600078e00ff */
[----:B------:R-:W-:Y:S01]  /*1c20*/  ISETP.GT.U32.AND P1, PT, R5, R115, PT ;  /* 0x000000730500720c */ /* 0x000fe20003f24070 */
[----:B------:R-:W-:Y:S01]  /*1c30*/  IMAD.MOV R6, RZ, RZ, -R6 ;  /* 0x000000ffff067224 */ /* 0x000fe200078e0a06 */
[----:B------:R-:W-:Y:S01]  /*1c40*/  IABS R16, R11 ;  /* 0x0000000b00107213 */ /* 0x000fe20000000000 */
[--C-:B------:R-:W-:Y:S02]  /*1c50*/  @!P3 IMAD.IADD R55, R55, 0x1, -R5.reuse ;  /* 0x000000013737b824 */ /* 0x100fe400078e0a05 */
[----:B------:R-:W-:Y:S02]  /*1c60*/  @!P6 IMAD.IADD R113, R113, 0x1, -R5 ;  /* 0x000000017171e824 */ /* 0x000fe400078e0a05 */
[----:B------:R-:W-:Y:S01]  /*1c70*/  @!P4 IMAD.MOV R53, RZ, RZ, -R53 ;  /* 0x000000ffff35c224 */ /* 0x000fe200078e0a35 */
[----:B------:R-:W-:Y:S01]  /*1c80*/  ISETP.GT.U32.AND P3, PT, R5, R55, PT ;  /* 0x000000370500720c */ /* 0x000fe20003f64070 */
[----:B------:R-:W-:Y:S01]  /*1c90*/  IMAD.HI.U32 R7, R3, R16, RZ ;  /* 0x0000001003077227 */ /* 0x000fe200078e00ff */
[----:B------:R-:W-:-:S02]  /*1ca0*/  ISETP.GE.AND P4, PT, R9, RZ, PT ;  /* 0x000000ff0900720c */ /* 0x000fc40003f86270 */
[----:B------:R-:W-:Y:S01]  /*1cb0*/  ISETP.GT.U32.AND P6, PT, R5, R113, PT ;  /* 0x000000710500720c */ /* 0x000fe20003fc4070 */
[----:B------:R-:W-:Y:S01]  /*1cc0*/  @!P1 IMAD.IADD R115, R115, 0x1, -R5 ;  /* 0x0000000173739824 */ /* 0x000fe200078e0a05 */
[C---:B------:R-:W-:Y:S01]  /*1cd0*/  LOP3.LUT R9, R2.reuse, 0xd0, RZ, 0xfc, !PT ;  /* 0x000000d002097812 */ /* 0x040fe200078efcff */
[----:B------:R-:W-:Y:S01]  /*1ce0*/  IMAD.MOV R7, RZ, RZ, -R7 ;  /* 0x000000ffff077224 */ /* 0x000fe200078e0a07 */
[----:B------:R-:W-:Y:S01]  /*1cf0*/  ISETP.GE.AND P1, PT, R11, RZ, PT ;  /* 0x000000ff0b00720c */ /* 0x000fe20003f26270 */
[C---:B------:R-:W-:Y:S01]  /*1d00*/  IMAD R57, R5.reuse, R6, R14 ;  /* 0x0000000605397224 */ /* 0x040fe200078e020e */
[----:B------:R-:W-:Y:S01]  /*1d10*/  IABS R8, R9 ;  /* 0x0000000900087213 */ /* 0x000fe20000000000 */
[----:B------:R-:W-:Y:S01]  /*1d20*/  IMAD R111, R5, R7, R16 ;  /* 0x00000007056f7224 */ /* 0x000fe200078e0210 */
[----:B------:R-:W-:Y:S01]  /*1d30*/  LOP3.LUT R11, R2, 0xce, RZ, 0xfc, !PT ;  /* 0x000000ce020b7812 */ /* 0x000fe200078efcff */
[----:B------:R-:W-:Y:S01]  /*1d40*/  @!P3 IMAD.IADD R55, R55, 0x1, -R5 ;  /* 0x000000013737b824 */ /* 0x000fe200078e0a05 */
[----:B------:R-:W-:Y:S01]  /*1d50*/  ISETP.GT.U32.AND P3, PT, R5, R57, PT ;  /* 0x000000390500720c */ /* 0x000fe20003f64070 */
[----:B------:R-:W-:Y:S01]  /*1d60*/  IMAD.HI.U32 R6, R3, R8, RZ ;  /* 0x0000000803067227 */ /* 0x000fe200078e00ff */
[----:B------:R-:W-:-:S02]  /*1d70*/  IABS R10, R11 ;  /* 0x0000000b000a7213 */ /* 0x000fc40000000000 */
[----:B------:R-:W-:Y:S01]  /*1d80*/  IABS R14, R13 ;  /* 0x0000000d000e7213 */ /* 0x000fe20000000000 */
[----:B------:R-:W-:Y:S01]  /*1d90*/  @!P6 IMAD.IADD R113, R113, 0x1, -R5 ;  /* 0x000000017171e824 */ /* 0x000fe200078e0a05 */
[----:B------:R-:W-:Y:S01]  /*1da0*/  ISETP.GT.U32.AND P6, PT, R5, R111, PT ;  /* 0x0000006f0500720c */ /* 0x000fe20003fc4070 */
[----:B------:R-:W-:Y:S01]  /*1db0*/  IMAD.MOV R59, RZ, RZ, -R6 ;  /* 0x000000ffff3b7224 */ /* 0x000fe200078e0a06 */
[----:B------:R-:W-:Y:S01]  /*1dc0*/  IABS R16, R15 ;  /* 0x0000000f00107213 */ /* 0x000fe20000000000 */
[----:B------:R-:W-:-:S04]  /*1dd0*/  IMAD.HI.U32 R6, R3, R10, RZ ;  /* 0x0000000a03067227 */ /* 0x000fc800078e00ff */
[----:B------:R-:W-:Y:S02]  /*1de0*/  IMAD R59, R5, R59, R8 ;  /* 0x0000003b053b7224 */ /* 0x000fe400078e0208 */
[----:B------:R-:W-:Y:S02]  /*1df0*/  IMAD.MOV R109, RZ, RZ, -R6 ;  /* 0x000000ffff6d7224 */ /* 0x000fe400078e0a06 */
[--C-:B------:R-:W-:Y:S01]  /*1e00*/  @!P3 IMAD.IADD R57, R57, 0x1, -R5.reuse ;  /* 0x000000013939b824 */ /* 0x100fe200078e0a05 */
[C---:B------:R-:W-:Y:S01]  /*1e10*/  ISETP.GT.U32.AND P3, PT, R5.reuse, R59, PT ;  /* 0x0000003b0500720c */ /* 0x040fe20003f64070 */
[----:B------:R-:W-:Y:S02]  /*1e20*/  IMAD R109, R5, R109, R10 ;  /* 0x0000006d056d7224 */ /* 0x000fe400078e020a */
[----:B------:R-:W-:Y:S02]  /*1e30*/  @!P6 IMAD.IADD R111, R111, 0x1, -R5 ;  /* 0x000000016f6fe824 */ /* 0x000fe400078e0a05 */
[----:B------:R-:W-:Y:S01]  /*1e40*/  IMAD.HI.U32 R7, R3, R14, RZ ;  /* 0x0000000e03077227 */ /* 0x000fe200078e00ff */
[----:B------:R-:W-:-:S03]  /*1e50*/  ISETP.GT.U32.AND P6, PT, R5, R109, PT ;  /* 0x0000006d0500720c */ /* 0x000fc60003fc4070 */
[----:B------:R-:W-:Y:S02]  /*1e60*/  IMAD.MOV R7, RZ, RZ, -R7 ;  /* 0x000000ffff077224 */ /* 0x000fe400078e0a07 */
[----:B------:R-:W-:Y:S02]  /*1e70*/  @!P0 IMAD.MOV R113, RZ, RZ, -R113 ;  /* 0x000000ffff718224 */ /* 0x000fe400078e0a71 */
[----:B------:R-:W-:Y:S01]  /*1e80*/  IMAD R61, R5, R7, R14 ;  /* 0x00000007053d7224 */ /* 0x000fe200078e020e */
[----:B------:R-:W-:Y:S01]  /*1e90*/  LOP3.LUT R14, R2, 0xc6, RZ, 0xfc, !PT ;  /* 0x000000c6020e7812 */ /* 0x000fe200078efcff */
[----:B------:R-:W-:Y:S01]  /*1ea0*/  @!P3 IMAD.IADD R59, R59, 0x1, -R5 ;  /* 0x000000013b3bb824 */ /* 0x000fe200078e0a05 */
[----:B------:R-:W-:Y:S01]  /*1eb0*/  ISETP.GT.U32.AND P3, PT, R5, R57, PT ;  /* 0x000000390500720c */ /* 0x000fe20003f64070 */
[----:B------:R-:W-:Y:S01]  /*1ec0*/  IMAD.HI.U32 R8, R3, R16, RZ ;  /* 0x0000001003087227 */ /* 0x000fe200078e00ff */
[----:B------:R-:W-:-:S03]  /*1ed0*/  ISETP.GT.U32.AND P0, PT, R5, R61, PT ;  /* 0x0000003d0500720c */ /* 0x000fc60003f04070 */
[----:B------:R-:W-:Y:S01]  /*1ee0*/  @!P6 IMAD.IADD R109, R109, 0x1, -R5 ;  /* 0x000000016d6de824 */ /* 0x000fe200078e0a05 */
[----:B------:R-:W-:Y:S01]  /*1ef0*/  ISETP.GT.U32.AND P6, PT, R5, R59, PT ;  /* 0x0000003b0500720c */ /* 0x000fe20003fc4070 */
[----:B------:R-:W-:-:S04]  /*1f00*/  IMAD.HI.U32 R6, R3, R18, RZ ;  /* 0x0000001203067227 */ /* 0x000fc800078e00ff */
[----:B------:R-:W-:Y:S02]  /*1f10*/  IMAD.MOV R8, RZ, RZ, -R8 ;  /* 0x000000ffff087224 */ /* 0x000fe400078e0a08 */
[----:B------:R-:W-:Y:S02]  /*1f20*/  IMAD.MOV R6, RZ, RZ, -R6 ;  /* 0x000000ffff067224 */ /* 0x000fe400078e0a06 */
[----:B------:R-:W-:Y:S01]  /*1f30*/  @!P2 IMAD.MOV R115, RZ, RZ, -R115 ;  /* 0x000000ffff73a224 */ /* 0x000fe200078e0a73 */
[C---:B------:R-:W-:Y:S01]  /*1f40*/  ISETP.GT.U32.AND P2, PT, R5.reuse, R111, PT ;  /* 0x0000006f0500720c */ /* 0x040fe20003f44070 */
[----:B------:R-:W-:Y:S01]  /*1f50*/  @!P5 IMAD.MOV R55, RZ, RZ, -R55 ;  /* 0x000000ffff37d224 */ /* 0x000fe200078e0a37 */
[C---:B------:R-:W-:Y:S01]  /*1f60*/  ISETP.GT.U32.AND P5, PT, R5.reuse, R109, PT ;  /* 0x0000006d0500720c */ /* 0x040fe20003fa4070 */
[C---:B------:R-:W-:Y:S01]  /*1f70*/  IMAD R107, R5.reuse, R8, R16 ;  /* 0x00000008056b7224 */ /* 0x040fe200078e0210 */
[----:B------:R-:W-:Y:S01]  /*1f80*/  LOP3.LUT R16, R2, 0xc4, RZ, 0xfc, !PT ;  /* 0x000000c402107812 */ /* 0x000fe200078efcff */
[----:B------:R-:W-:Y:S01]  /*1f90*/  IMAD R63, R5, R6, R18 ;  /* 0x00000006053f7224 */ /* 0x000fe200078e0212 */
[----:B------:R-:W-:Y:S01]  /*1fa0*/  IABS R8, R14 ;  /* 0x0000000e00087213 */ /* 0x000fe20000000000 */
[--C-:B------:R-:W-:Y:S01]  /*1fb0*/  @!P3 IMAD.IADD R57, R57, 0x1, -R5.reuse ;  /* 0x000000013939b824 */ /* 0x100fe200078e0a05 */
[----:B------:R-:W-:Y:S01]  /*1fc0*/  IABS R10, R16 ;  /* 0x00000010000a7213 */ /* 0x000fe20000000000 */
[--C-:B------:R-:W-:Y:S01]  /*1fd0*/  @!P0 IMAD.IADD R61, R61, 0x1, -R5.reuse ;  /* 0x000000013d3d8824 */ /* 0x100fe200078e0a05 */
[----:B------:R-:W-:Y:S01]  /*1fe0*/  ISETP.GT.U32.AND P3, PT, R5, R107, PT ;  /* 0x0000006b0500720c */ /* 0x000fe20003f64070 */
[----:B------:R-:W-:Y:S01]  /*1ff0*/  @!P6 IMAD.IADD R59, R59, 0x1, -R5 ;  /* 0x000000013b3be824 */ /* 0x000fe200078e0a05 */
[C---:B------:R-:W-:Y:S01]  /*2000*/  ISETP.GT.U32.AND P6, PT, R5.reuse, R63, PT ;  /* 0x0000003f0500720c */ /* 0x040fe20003fc4070 */
[----:B------:R-:W-:Y:S01]  /*2010*/  @!P4 IMAD.MOV R57, RZ, RZ, -R57 ;  /* 0x000000ffff39c224 */ /* 0x000fe200078e0a39 */
[----:B------:R-:W-:Y:S01]  /*2020*/  ISETP.GT.U32.AND P4, PT, R5, R61, PT ;  /* 0x0000003d0500720c */ /* 0x000fe20003f84070 */
[----:B------:R-:W-:Y:S01]  /*2030*/  IMAD.HI.U32 R7, R3, R10, RZ ;  /* 0x0000000a03077227 */ /* 0x000fe200078e00ff */
[----:B------:R-:W-:-:S02]  /*2040*/  ISETP.GE.AND P0, PT, R13, RZ, PT ;  /* 0x000000ff0d00720c */ /* 0x000fc40003f06270 */
[C---:B------:R-:W-:Y:S01]  /*2050*/  LOP3.LUT R13, R2.reuse, 0xb2, RZ, 0xfc, !PT ;  /* 0x000000b2020d7812 */ /* 0x040fe200078efcff */
[--C-:B------:R-:W-:Y:S01]  /*2060*/  @!P2 IMAD.IADD R111, R111, 0x1, -R5.reuse ;  /* 0x000000016f6fa824 */ /* 0x100fe200078e0a05 */
[----:B------:R-:W-:Y:S01]  /*2070*/  ISETP.GE.AND P2, PT, R9, RZ, PT ;  /* 0x000000ff0900720c */ /* 0x000fe20003f46270 */
[----:B------:R-:W-:Y:S01]  /*2080*/  @!P5 IMAD.IADD R109, R109, 0x1, -R5 ;  /* 0x000000016d6dd824 */ /* 0x000fe200078e0a05 */
[----:B------:R-:W-:Y:S01]  /*2090*/  ISETP.GE.AND P5, PT, R11, RZ, PT ;  /* 0x000000ff0b00720c */ /* 0x000fe20003fa6270 */
[----:B------:R-:W-:Y:S01]  /*20a0*/  IMAD.HI.U32 R6, R3, R8, RZ ;  /* 0x0000000803067227 */ /* 0x000fe200078e00ff */
[C---:B------:R-:W-:Y:S02]  /*20b0*/  LOP3.LUT R9, R2.reuse, 0xc0, RZ, 0xfc, !PT ;  /* 0x000000c002097812 */ /* 0x040fe400078efcff */
[----:B------:R-:W-:Y:S01]  /*20c0*/  LOP3.LUT R11, R2, 0xb4, RZ, 0xfc, !PT ;  /* 0x000000b4020b7812 */ /* 0x000fe200078efcff */
[----:B------:R-:W-:Y:S01]  /*20d0*/  IMAD.MOV R7, RZ, RZ, -R7 ;  /* 0x000000ffff077224 */ /* 0x000fe200078e0a07 */
[----:B------:R-:W-:Y:S01]  /*20e0*/  IABS R18, R19 ;  /* 0x0000001300127213 */ /* 0x000fe20000000000 */
[----:B------:R-:W-:-:S02]  /*20f0*/  IMAD.MOV R6, RZ, RZ, -R6 ;  /* 0x000000ffff067224 */ /* 0x000fc400078e0a06 */
[--C-:B------:R-:W-:Y:S01]  /*2100*/  @!P3 IMAD.IADD R107, R107, 0x1, -R5.reuse ;  /* 0x000000016b6bb824 */ /* 0x100fe200078e0a05 */
[----:B------:R-:W-:Y:S01]  /*2110*/  ISETP.GE.AND P3, PT, R15, RZ, PT ;  /* 0x000000ff0f00720c */ /* 0x000fe20003f66270 */
[----:B------:R-:W-:Y:S01]  /*2120*/  IMAD R65, R5, R7, R10 ;  /* 0x0000000705417224 */ /* 0x000fe200078e020a */
[----:B------:R-:W-:Y:S01]  /*2130*/  LOP3.LUT R7, R2, 0xc2, RZ, 0xfc, !PT ;  /* 0x000000c202077812 */ /* 0x000fe200078efcff */
[----:B------:R-:W-:Y:S01]  /*2140*/  @!P6 IMAD.IADD R63, R63, 0x1, -R5 ;  /* 0x000000013f3fe824 */ /* 0x000fe200078e0a05 */
[----:B------:R-:W-:Y:S01]  /*2150*/  IABS R10, R9 ;  /* 0x00000009000a7213 */ /* 0x000fe20000000000 */
[C---:B------:R-:W-:Y:S01]  /*2160*/  IMAD R105, R5.reuse, R6, R8 ;  /* 0x0000000605697224 */ /* 0x040fe200078e0208 */
[----:B------:R-:W-:Y:S01]  /*2170*/  IABS R8, R7 ;  /* 0x0000000700087213 */ /* 0x000fe20000000000 */
[----:B------:R-:W-:Y:S01]  /*2180*/  @!P1 IMAD.MOV R111, RZ, RZ, -R111 ;  /* 0x000000ffff6f9224 */ /* 0x000fe200078e0a6f */
[----:B------:R-:W-:Y:S01]  /*2190*/  ISETP.GT.U32.AND P1, PT, R5, R107, PT ;  /* 0x0000006b0500720c */ /* 0x000fe20003f24070 */
[----:B------:R-:W-:Y:S01]  /*21a0*/  @!P4 IMAD.IADD R61, R61, 0x1, -R5 ;  /* 0x000000013d3dc824 */ /* 0x000fe200078e0a05 */
[C---:B------:R-:W-:Y:S01]  /*21b0*/  ISETP.GT.U32.AND P4, PT, R5.reuse, R65, PT ;  /* 0x000000410500720c */ /* 0x040fe20003f84070 */
[----:B------:R-:W-:Y:S01]  /*21c0*/  @!P2 IMAD.MOV R59, RZ, RZ, -R59 ;  /* 0x000000ffff3ba224 */ /* 0x000fe200078e0a3b */
[C---:B------:R-:W-:Y:S01]  /*21d0*/  ISETP.GT.U32.AND P6, PT, R5.reuse, R63, PT ;  /* 0x0000003f0500720c */ /* 0x040fe20003fc4070 */
[----:B------:R-:W-:Y:S01]  /*21e0*/  @!P5 IMAD.MOV R109, RZ, RZ, -R109 ;  /* 0x000000ffff6dd224 */ /* 0x000fe200078e0a6d */
[----:B------:R-:W-:Y:S01]  /*21f0*/  ISETP.GT.U32.AND P2, PT, R5, R105, PT ;  /* 0x000000690500720c */ /* 0x000fe20003f44070 */
[----:B------:R-:W-:Y:S01]  /*2200*/  IMAD.HI.U32 R6, R3, R8, RZ ;  /* 0x0000000803067227 */ /* 0x000fe200078e00ff */
[----:B------:R-:W-:-:S02]  /*2210*/  ISETP.GE.AND P5, PT, R17, RZ, PT ;  /* 0x000000ff1100720c */ /* 0x000fc40003fa6270 */
[C---:B------:R-:W-:Y:S01]  /*2220*/  LOP3.LUT R17, R2.reuse, 0x8e, RZ, 0xfc, !PT ;  /* 0x0000008e02117812 */ /* 0x040fe200078efcff */
[----:B------:R-:W-:Y:S01]  /*2230*/  IMAD.MOV R6, RZ, RZ, -R6 ;  /* 0x000000ffff067224 */ /* 0x000fe200078e0a06 */
[----:B------:R-:W-:Y:S01]  /*2240*/  LOP3.LUT R15, R2, 0x90, RZ, 0xfc, !PT ;  /* 0x00000090020f7812 */ /* 0x000fe200078efcff */
[--C-:B------:R-:W-:Y:S01]  /*2250*/  @!P1 IMAD.IADD R107, R107, 0x1, -R5.reuse ;  /* 0x000000016b6b9824 */ /* 0x100fe200078e0a05 */
[----:B------:R-:W-:Y:S01]  /*2260*/  ISETP.GE.AND P1, PT, R14, RZ, PT ;  /* 0x000000ff0e00720c */ /* 0x000fe20003f26270 */
[--C-:B------:R-:W-:Y:S01]  /*2270*/  @!P4 IMAD.IADD R65, R65, 0x1, -R5.reuse ;  /* 0x000000014141c824 */ /* 0x100fe200078e0a05 */
[----:B------:R-:W-:Y:S01]  /*2280*/  ISETP.GE.AND P4, PT, R9, RZ, PT ;  /* 0x000000ff0900720c */ /* 0x000fe20003f86270 */
[--C-:B------:R-:W-:Y:S01]  /*2290*/  @!P6 IMAD.IADD R63, R63, 0x1, -R5.reuse ;  /* 0x000000013f3fe824 */ /* 0x100fe200078e0a05 */
[C---:B------:R-:W-:Y:S01]  /*22a0*/  LOP3.LUT R9, R2.reuse, 0xba, RZ, 0xfc, !PT ;  /* 0x000000ba02097812 */ /* 0x040fe200078efcff */
[----:B------:R-:W-:Y:S01]  /*22b0*/  IMAD R103, R5, R6, R8 ;  /* 0x0000000605677224 */ /* 0x000fe200078e0208 */
[----:B------:R-:W-:Y:S01]  /*22c0*/  LOP3.LUT R6, R2, 0xbe, RZ, 0xfc, !PT ;  /* 0x000000be02067812 */ /* 0x000fe200078efcff */
[----:B------:R-:W-:Y:S01]  /*22d0*/  @!P2 IMAD.IADD R105, R105, 0x1, -R5 ;  /* 0x000000016969a824 */ /* 0x000fe200078e0a05 */
[----:B------:R-:W-:Y:S01]  /*22e0*/  ISETP.GE.AND P2, PT, R7, RZ, PT ;  /* 0x000000ff0700720c */ /* 0x000fe20003f46270 */
[----:B------:R-:W-:Y:S01]  /*22f0*/  @!P3 IMAD.MOV R107, RZ, RZ, -R107 ;  /* 0x000000ffff6bb224 */ /* 0x000fe200078e0a6b */
[C---:B------:R-:W-:Y:S01]  /*2300*/  ISETP.GT.U32.AND P3, PT, R5.reuse, R65, PT ;  /* 0x000000410500720c */ /* 0x040fe20003f64070 */
[----:B------:R-:W-:Y:S01]  /*2310*/  @!P5 IMAD.MOV R63, RZ, RZ, -R63 ;  /* 0x000000ffff3fd224 */ /* 0x000fe200078e0a3f */
[----:B------:R-:W-:Y:S01]  /*2320*/  ISETP.GT.U32.AND P5, PT, R5, R103, PT ;  /* 0x000000670500720c */ /* 0x000fe20003fa4070 */
[----:B------:R-:W-:Y:S01]  /*2330*/  IMAD.HI.U32 R7, R3, R10, RZ ;  /* 0x0000000a03077227 */ /* 0x000fe200078e00ff */
[----:B------:R-:W-:-:S02]  /*2340*/  ISETP.GE.AND P6, PT, R16, RZ, PT ;  /* 0x000000ff1000720c */ /* 0x000fc40003fc6270 */
[----:B------:R-:W-:Y:S01]  /*2350*/  IABS R16, R9 ;  /* 0x0000000900107213 */ /* 0x000fe20000000000 */
[----:B------:R-:W-:Y:S02]  /*2360*/  IMAD.MOV R7, RZ, RZ, -R7 ;  /* 0x000000ffff077224 */ /* 0x000fe400078e0a07 */
[----:B------:R-:W-:Y:S01]  /*2370*/  @!P0 IMAD.MOV R61, RZ, RZ, -R61 ;  /* 0x000000ffff3d8224 */ /* 0x000fe200078e0a3d */
[C---:B------:R-:W-:Y:S01]  /*2380*/  ISETP.GT.U32.AND P0, PT, R5.reuse, R105, PT ;  /* 0x000000690500720c */ /* 0x040fe20003f04070 */
[----:B------:R-:W-:Y:S01]  /*2390*/  IMAD R67, R5, R7, R10 ;  /* 0x0000000705437224 */ /* 0x000fe200078e020a */
[----:B------:R-:W-:Y:S01]  /*23a0*/  IABS R10, R6 ;  /* 0x00000006000a7213 */ /* 0x000fe20000000000 */
[--C-:B------:R-:W-:Y:S01]  /*23b0*/  @!P3 IMAD.IADD R65, R65, 0x1, -R5.reuse ;  /* 0x000000014141b824 */ /* 0x100fe200078e0a05 */
[----:B------:R-:W-:Y:S01]  /*23c0*/  LOP3.LUT R7, R2, 0xbc, RZ, 0xfc, !PT ;  /* 0x000000bc02077812 */ /* 0x000fe200078efcff */
[----:B------:R-:W-:Y:S01]  /*23d0*/  @!P5 IMAD.IADD R103, R103, 0x1, -R5 ;  /* 0x000000016767d824 */ /* 0x000fe200078e0a05 */
[----:B------:R-:W-:Y:S01]  /*23e0*/  ISETP.GT.U32.AND P3, PT, R5, R67, PT ;  /* 0x000000430500720c */ /* 0x000fe20003f64070 */
[----:B------:R-:W-:Y:S01]  /*23f0*/  IMAD.HI.U32 R8, R3, R16, RZ ;  /* 0x0000001003087227 */ /* 0x000fe200078e00ff */
[----:B------:R-:W-:-:S02]  /*2400*/  IABS R14, R7 ;  /* 0x00000007000e7213 */ /* 0x000fc40000000000 */
[----:B------:R-:W-:Y:S01]  /*2410*/  ISETP.GT.U32.AND P5, PT, R5, R103, PT ;  /* 0x000000670500720c */ /* 0x000fe20003fa4070 */
[----:B------:R-:W-:Y:S02]  /*2420*/  IMAD.MOV R8, RZ, RZ, -R8 ;  /* 0x000000ffff087224 */ /* 0x000fe400078e0a08 */
[----:B------:R-:W-:Y:S01]  /*2430*/  @!P0 IMAD.IADD R105, R105, 0x1, -R5 ;  /* 0x0000000169698824 */ /* 0x000fe200078e0a05 */
[----:B------:R-:W-:Y:S01]  /*2440*/  ISETP.GE.AND P0, PT, R6, RZ, PT ;  /* 0x000000ff0600720c */ /* 0x000fe20003f06270 */
[----:B------:R-:W-:-:S04]  /*2450*/  IMAD.HI.U32 R6, R3, R10, RZ ;  /* 0x0000000a03067227 */ /* 0x000fc800078e00ff */
[----:B------:R-:W-:Y:S02]  /*2460*/  @!P3 IMAD.IADD R67, R67, 0x1, -R5 ;  /* 0x000000014343b824 */ /* 0x000fe400078e0a05 */
[----:B------:R-:W-:Y:S02]  /*2470*/  IMAD.MOV R6, RZ, RZ, -R6 ;  /* 0x000000ffff067224 */ /* 0x000fe400078e0a06 */
[----:B------:R-:W-:Y:S01]  /*2480*/  @!P1 IMAD.MOV R105, RZ, RZ, -R105 ;  /* 0x000000ffff699224 */ /* 0x000fe200078e0a69 */
[----:B------:R-:W-:Y:S01]  /*2490*/  ISETP.GE.AND P1, PT, R7, RZ, PT ;  /* 0x000000ff0700720c */ /* 0x000fe20003f26270 */
[C---:B------:R-:W-:Y:S01]  /*24a0*/  IMAD R101, R5.reuse, R6, R10 ;  /* 0x0000000605657224 */ /* 0x040fe200078e020a */
[----:B------:R-:W-:Y:S01]  /*24b0*/  ISETP.GT.U32.AND P3, PT, R5, R67, PT ;  /* 0x000000430500720c */ /* 0x000fe20003f64070 */
[----:B------:R-:W-:Y:S02]  /*24c0*/  @!P5 IMAD.IADD R103, R103, 0x1, -R5 ;  /* 0x000000016767d824 */ /* 0x000fe400078e0a05 */
[C---:B------:R-:W-:Y:S01]  /*24d0*/  IMAD R99, R5.reuse, R8, R16 ;  /* 0x0000000805637224 */ /* 0x040fe200078e0210 */
[----:B------:R-:W-:Y:S01]  /*24e0*/  ISETP.GT.U32.AND P5, PT, R5, R101, PT ;  /* 0x000000650500720c */ /* 0x000fe20003fa4070 */
[----:B------:R-:W-:Y:S01]  /*24f0*/  IMAD.HI.U32 R7, R3, R14, RZ ;  /* 0x0000000e03077227 */ /* 0x000fe200078e00ff */
[----:B------:R-:W-:-:S03]  /*2500*/  IABS R16, R13 ;  /* 0x0000000d00107213 */ /* 0x000fc60000000000 */
[----:B------:R-:W-:Y:S01]  /*2510*/  @!P2 IMAD.MOV R103, RZ, RZ, -R103 ;  /* 0x000000ffff67a224 */ /* 0x000fe200078e0a67 */
[----:B------:R-:W-:Y:S01]  /*2520*/  ISETP.GT.U32.AND P2, PT, R5, R99, PT ;  /* 0x000000630500720c */ /* 0x000fe20003f44070 */
[----:B------:R-:W-:Y:S02]  /*2530*/  IMAD.MOV R7, RZ, RZ, -R7 ;  /* 0x000000ffff077224 */ /* 0x000fe400078e0a07 */
[----:B------:R-:W-:Y:S02]  /*2540*/  @!P3 IMAD.IADD R67, R67, 0x1, -R5 ;  /* 0x000000014343b824 */ /* 0x000fe400078e0a05 */
[----:B------:R-:W-:Y:S01]  /*2550*/  IMAD R69, R5, R7, R14 ;  /* 0x0000000705457224 */ /* 0x000fe200078e020e */
[C---:B------:R-:W-:Y:S01]  /*2560*/  LOP3.LUT R7, R2.reuse, 0xb8, RZ, 0xfc, !PT ;  /* 0x000000b802077812 */ /* 0x040fe200078efcff */
[----:B------:R-:W-:Y:S01]  /*2570*/  @!P6 IMAD.MOV R65, RZ, RZ, -R65 ;  /* 0x000000ffff41e224 */ /* 0x000fe200078e0a41 */
[----:B------:R-:W-:Y:S01]  /*2580*/  ISETP.GE.AND P6, PT, R9, RZ, PT ;  /* 0x000000ff0900720c */ /* 0x000fe20003fc6270 */
[----:B------:R-:W-:Y:S01]  /*2590*/  @!P5 IMAD.IADD R101, R101, 0x1, -R5 ;  /* 0x000000016565d824 */ /* 0x000fe200078e0a05 */
[----:B------:R-:W-:Y:S01]  /*25a0*/  IABS R8, R7 ;  /* 0x0000000700087213 */ /* 0x000fe20000000000 */
[----:B------:R-:W-:Y:S01]  /*25b0*/  @!P4 IMAD.MOV R67, RZ, RZ, -R67 ;  /* 0x000000ffff43c224 */ /* 0x000fe200078e0a43 */
[----:B------:R-:W-:Y:S01]  /*25c0*/  ISETP.GT.U32.AND P3, PT, R5, R69, PT ;  /* 0x000000450500720c */ /* 0x000fe20003f64070 */
[----:B------:R-:W-:Y:S01]  /*25d0*/  @!P2 IMAD.IADD R99, R99, 0x1, -R5 ;  /* 0x000000016363a824 */ /* 0x000fe200078e0a05 */
[----:B------:R-:W-:Y:S01]  /*25e0*/  LOP3.LUT R9, R2, 0xb6, RZ, 0xfc, !PT ;  /* 0x000000b602097812 */ /* 0x000fe200078efcff */
[----:B------:R-:W-:Y:S01]  /*25f0*/  IMAD.HI.U32 R6, R3, R8, RZ ;  /* 0x0000000803067227 */ /* 0x000fe200078e00ff */
[----:B------:R-:W-:-:S02]  /*2600*/  IABS R14, R11 ;  /* 0x0000000b000e7213 */ /* 0x000fc40000000000 */
[----:B------:R-:W-:Y:S01]  /*2610*/  IABS R10, R9 ;  /* 0x00000009000a7213 */ /* 0x000fe20000000000 */
[----:B------:R-:W-:Y:S01]  /*2620*/  IMAD.MOV R6, RZ, RZ, -R6 ;  /* 0x000000ffff067224 */ /* 0x000fe200078e0a06 */
[----:B------:R-:W-:Y:S02]  /*2630*/  ISETP.GT.U32.AND P5, PT, R5, R101, PT ;  /* 0x000000650500720c */ /* 0x000fe40003fa4070 */
[----:B------:R-:W-:Y:S01]  /*2640*/  ISETP.GE.AND P4, PT, R7, RZ, PT ;  /* 0x000000ff0700720c */ /* 0x000fe20003f86270 */
[----:B------:R-:W-:Y:S01]  /*2650*/  IMAD.HI.U32 R7, R3, R14, RZ ;  /* 0x0000000e03077227 */ /* 0x000fe200078e00ff */
[----:B------:R-:W-:-:S03]  /*2660*/  ISETP.GT.U32.AND P2, PT, R5, R99, PT ;  /* 0x000000630500720c */ /* 0x000fc60003f44070 */
[----:B------:R-:W-:Y:S02]  /*2670*/  @!P3 IMAD.IADD R69, R69, 0x1, -R5 ;  /* 0x000000014545b824 */ /* 0x000fe400078e0a05 */
[----:B------:R-:W-:Y:S02]  /*2680*/  IMAD R71, R5, R6, R8 ;  /* 0x0000000605477224 */ /* 0x000fe400078e0208 */
[----:B------:R-:W-:Y:S01]  /*2690*/  IMAD.HI.U32 R6, R3, R10, RZ ;  /* 0x0000000a03067227 */ /* 0x000fe200078e00ff */
[----:B------:R-:W-:-:S03]  /*26a0*/  ISETP.GT.U32.AND P3, PT, R5, R69, PT ;  /* 0x000000450500720c */ /* 0x000fc60003f64070 */
[----:B------:R-:W-:-:S04]  /*26b0*/  IMAD.HI.U32 R8, R3, R16, RZ ;  /* 0x0000001003087227 */ /* 0x000fc800078e00ff */
[----:B------:R-:W-:Y:S02]  /*26c0*/  IMAD.MOV R7, RZ, RZ, -R7 ;  /* 0x000000ffff077224 */ /* 0x000fe400078e0a07 */
[----:B------:R-:W-:Y:S02]  /*26d0*/  IMAD.MOV R6, RZ, RZ, -R6 ;  /* 0x000000ffff067224 */ /* 0x000fe400078e0a06 */
[----:B------:R-:W-:Y:S02]  /*26e0*/  IMAD.MOV R8, RZ, RZ, -R8 ;  /* 0x000000ffff087224 */ /* 0x000fe400078e0a08 */
[----:B------:R-:W-:Y:S01]  /*26f0*/  IMAD R73, R5, R7, R14 ;  /* 0x0000000705497224 */ /* 0x000fe200078e020e */
[----:B------:R-:W-:Y:S01]  /*2700*/  LOP3.LUT R7, R2, 0xb0, RZ, 0xfc, !PT ;  /* 0x000000b002077812 */ /* 0x000fe200078efcff */
[----:B------:R-:W-:Y:S01]  /*2710*/  @!P5 IMAD.IADD R101, R101, 0x1, -R5 ;  /* 0x000000016565d824 */ /* 0x000fe200078e0a05 */
[C---:B------:R-:W-:Y:S01]  /*2720*/  ISETP.GT.U32.AND P5, PT, R5.reuse, R71, PT ;  /* 0x000000470500720c */ /* 0x040fe20003fa4070 */
[----:B------:R-:W-:-:S02]  /*2730*/  IMAD R97, R5, R6, R10 ;  /* 0x0000000605617224 */ /* 0x000fc400078e020a */
[----:B------:R-:W-:Y:S01]  /*2740*/  IMAD R95, R5, R8, R16 ;  /* 0x00000008055f7224 */ /* 0x000fe200078e0210 */
[----:B------:R-:W-:Y:S01]  /*2750*/  IABS R8, R7 ;  /* 0x0000000700087213 */ /* 0x000fe20000000000 */
[----:B------:R-:W-:Y:S01]  /*2760*/  @!P2 IMAD.IADD R99, R99, 0x1, -R5 ;  /* 0x000000016363a824 */ /* 0x000fe200078e0a05 */
[C---:B------:R-:W-:Y:S01]  /*2770*/  ISETP.GT.U32.AND P2, PT, R5.reuse, R73, PT ;  /* 0x000000490500720c */ /* 0x040fe20003f44070 */
[----:B------:R-:W-:Y:S01]  /*2780*/  @!P0 IMAD.MOV R101, RZ, RZ, -R101 ;  /* 0x000000ffff658224 */ /* 0x000fe200078e0a65 */
[C---:B------:R-:W-:Y:S01]  /*2790*/  ISETP.GT.U32.AND P0, PT, R5.reuse, R97, PT ;  /* 0x000000610500720c */ /* 0x040fe20003f04070 */
[----:B------:R-:W-:Y:S01]  /*27a0*/  @!P6 IMAD.MOV R99, RZ, RZ, -R99 ;  /* 0x000000ffff63e224 */ /* 0x000fe200078e0a63 */
[----:B------:R-:W-:Y:S01]  /*27b0*/  ISETP.GT.U32.AND P6, PT, R5, R95, PT ;  /* 0x0000005f0500720c */ /* 0x000fe20003fc4070 */
[----:B------:R-:W-:Y:S01]  /*27c0*/  @!P3 IMAD.IADD R69, R69, 0x1, -R5 ;  /* 0x000000014545b824 */ /* 0x000fe200078e0a05 */
[----:B------:R-:W-:Y:S01]  /*27d0*/  ISETP.GE.AND P3, PT, R9, RZ, PT ;  /* 0x000000ff0900720c */ /* 0x000fe20003f66270 */
[----:B------:R-:W-:Y:S01]  /*27e0*/  IMAD.HI.U32 R6, R3, R8, RZ ;  /* 0x0000000803067227 */ /* 0x000fe200078e00ff */
[----:B------:R-:W-:-:S03]  /*27f0*/  LOP3.LUT R9, R2, 0xae, RZ, 0xfc, !PT ;  /* 0x000000ae02097812 */ /* 0x000fc600078efcff */
[----:B------:R-:W-:Y:S01]  /*2800*/  IMAD.MOV R6, RZ, RZ, -R6 ;  /* 0x000000ffff067224 */ /* 0x000fe200078e0a06 */
[----:B------:R-:W-:Y:S01]  /*2810*/  IABS R10, R9 ;  /* 0x00000009000a7213 */ /* 0x000fe20000000000 */
[--C-:B------:R-:W-:Y:S02]  /*2820*/  @!P2 IMAD.IADD R73, R73, 0x1, -R5.reuse ;  /* 0x000000014949a824 */ /* 0x100fe400078e0a05 */
[--C-:B------:R-:W-:Y:S01]  /*2830*/  @!P0 IMAD.IADD R97, R97, 0x1, -R5.reuse ;  /* 0x0000000161618824 */ /* 0x100fe200078e0a05 */
[----:B------:R-:W-:Y:S01]  /*2840*/  ISETP.GE.AND P0, PT, R7, RZ, PT ;  /* 0x000000ff0700720c */ /* 0x000fe20003f06270 */
[--C-:B------:R-:W-:Y:S01]  /*2850*/  @!P6 IMAD.IADD R95, R95, 0x1, -R5.reuse ;  /* 0x000000015f5fe824 */ /* 0x100fe200078e0a05 */
[C---:B------:R-:W-:Y:S01]  /*2860*/  ISETP.GT.U32.AND P6, PT, R5.reuse, R73, PT ;  /* 0x000000490500720c */ /* 0x040fe20003fc4070 */
[C---:B------:R-:W-:Y:S01]  /*2870*/  IMAD R75, R5.reuse, R6, R8 ;  /* 0x00000006054b7224 */ /* 0x040fe200078e0208 */
[----:B------:R-:W-:Y:S01]  /*2880*/  ISETP.GT.U32.AND P2, PT, R5, R97, PT ;  /* 0x000000610500720c */ /* 0x000fe20003f44070 */
[----:B------:R-:W-:Y:S01]  /*2890*/  @!P5 IMAD.IADD R71, R71, 0x1, -R5 ;  /* 0x000000014747d824 */ /* 0x000fe200078e0a05 */
[----:B------:R-:W-:Y:S01]  /*28a0*/  LOP3.LUT R8, R2, 0xac, RZ, 0xfc, !PT ;  /* 0x000000ac02087812 */ /* 0x000fe200078efcff */
[----:B------:R-:W-:-:S03]  /*28b0*/  IMAD.HI.U32 R6, R3, R10, RZ ;  /* 0x0000000a03067227 */ /* 0x000fc600078e00ff */
[----:B------:R-:W-:Y:S01]  /*28c0*/  ISETP.GT.U32.AND P5, PT, R5, R71, PT ;  /* 0x000000470500720c */ /* 0x000fe20003fa4070 */
[----:B------:R-:W-:Y:S01]  /*28d0*/  IMAD.MOV R6, RZ, RZ, -R6 ;  /* 0x000000ffff067224 */ /* 0x000fe200078e0a06 */
[----:B------:R-:W-:Y:S01]  /*28e0*/  IABS R7, R8 ;  /* 0x0000000800077213 */ /* 0x000fe20000000000 */
[----:B------:R-:W-:Y:S01]  /*28f0*/  @!P1 IMAD.MOV R69, RZ, RZ, -R69 ;  /* 0x000000ffff459224 */ /* 0x000fe200078e0a45 */
[----:B------:R-:W-:Y:S01]  /*2900*/  ISETP.GE.AND P1, PT, R11, RZ, PT ;  /* 0x000000ff0b00720c */ /* 0x000fe20003f26270 */
[----:B------:R-:W-:Y:S01]  /*2910*/  IMAD R93, R5, R6, R10 ;  /* 0x00000006055d7224 */ /* 0x000fe200078e020a */
[C---:B------:R-:W-:Y:S01]  /*2920*/  LOP3.LUT R11, R2.reuse, 0xaa, RZ, 0xfc, !PT ;  /* 0x000000aa020b7812 */ /* 0x040fe200078efcff */
[--C-:B------:R-:W-:Y:S02]  /*2930*/  @!P6 IMAD.IADD R73, R73, 0x1, -R5.reuse ;  /* 0x000000014949e824 */ /* 0x100fe400078e0a05 */
[----:B------:R-:W-:Y:S01]  /*2940*/  @!P2 IMAD.IADD R97, R97, 0x1, -R5 ;  /* 0x000000016161a824 */ /* 0x000fe200078e0a05 */
[C---:B------:R-:W-:Y:S01]  /*2950*/  ISETP.GT.U32.AND P6, PT, R5.reuse, R93, PT ;  /* 0x0000005d0500720c */ /* 0x040fe20003fc4070 */
[----:B------:R-:W-:Y:S01]  /*2960*/  IMAD.MOV.U32 R10, RZ, RZ, R7 ;  /* 0x000000ffff0a7224 */ /* 0x000fe200078e0007 */
[----:B------:R-:W-:Y:S01]  /*2970*/  ISETP.GT.U32.AND P2, PT, R5, R75, PT ;  /* 0x0000004b0500720c */ /* 0x000fe20003f44070 */
[----:B------:R-:W-:Y:S01]  /*2980*/  @!P5 IMAD.IADD R71, R71, 0x1, -R5 ;  /* 0x000000014747d824 */ /* 0x000fe200078e0a05 */
[----:B------:R-:W-:Y:S01]  /*2990*/  ISETP.GE.AND P5, PT, R13, RZ, PT ;  /* 0x000000ff0d00720c */ /* 0x000fe20003fa6270 */
[----:B------:R-:W-:Y:S01]  /*29a0*/  IMAD.HI.U32 R6, R3, R10, RZ ;  /* 0x0000000a03067227 */ /* 0x000fe200078e00ff */
[----:B------:R-:W-:-:S02]  /*29b0*/  LOP3.LUT R13, R2, 0xa8, RZ, 0xfc, !PT ;  /* 0x000000a8020d7812 */ /* 0x000fc400078efcff */
[----:B------:R-:W-:Y:S01]  /*29c0*/  IABS R14, R11 ;  /* 0x0000000b000e7213 */ /* 0x000fe20000000000 */
[----:B------:R-:W-:Y:S01]  /*29d0*/  @!P4 IMAD.MOV R71, RZ, RZ, -R71 ;  /* 0x000000ffff47c224 */ /* 0x000fe200078e0a47 */
[----:B------:R-:W-:Y:S01]  /*29e0*/  ISETP.GT.U32.AND P4, PT, R5, R95, PT ;  /* 0x0000005f0500720c */ /* 0x000fe20003f84070 */
[----:B------:R-:W-:Y:S01]  /*29f0*/  IMAD.MOV R6, RZ, RZ, -R6 ;  /* 0x000000ffff067224 */ /* 0x000fe200078e0a06 */
[----:B------:R-:W-:Y:S01]  /*2a00*/  IABS R16, R13 ;  /* 0x0000000d00107213 */ /* 0x000fe20000000000 */
[----:B------:R-:W-:Y:S02]  /*2a10*/  @!P6 IMAD.IADD R93, R93, 0x1, -R5 ;  /* 0x000000015d5de824 */ /* 0x000fe400078e0a05 */
[----:B------:R-:W-:-:S03]  /*2a20*/  IMAD.HI.U32 R7, R3, R14, RZ ;  /* 0x0000000e03077227 */ /* 0x000fc600078e00ff */
[----:B------:R-:W-:Y:S01]  /*2a30*/  ISETP.GT.U32.AND P6, PT, R5, R93, PT ;  /* 0x0000005d0500720c */ /* 0x000fe20003fc4070 */
[----:B------:R-:W-:Y:S01]  /*2a40*/  @!P2 IMAD.IADD R75, R75, 0x1, -R5 ;  /* 0x000000014b4ba824 */ /* 0x000fe200078e0a05 */
[----:B------:R-:W-:Y:S01]  /*2a50*/  ISETP.GE.AND P2, PT, R8, RZ, PT ;  /* 0x000000ff0800720c */ /* 0x000fe20003f46270 */
[----:B------:R-:W-:-:S04]  /*2a60*/  IMAD.HI.U32 R8, R3, R16, RZ ;  /* 0x0000001003087227 */ /* 0x000fc800078e00ff */
[----:B------:R-:W-:Y:S02]  /*2a70*/  IMAD.MOV R7, RZ, RZ, -R7 ;  /* 0x000000ffff077224 */ /* 0x000fe400078e0a07 */
[----:B------:R-:W-:Y:S02]  /*2a80*/  IMAD R77, R5, R6, R10 ;  /* 0x00000006054d7224 */ /* 0x000fe400078e020a */
[----:B------:R-:W-:Y:S01]  /*2a90*/  @!P4 IMAD.IADD R95, R95, 0x1, -R5 ;  /* 0x000000015f5fc824 */ /* 0x000fe200078e0a05 */
[----:B------:R-:W-:Y:S01]  /*2aa0*/  ISETP.GE.AND P4, PT, R9, RZ, PT ;  /* 0x000000ff0900720c */ /* 0x000fe20003f86270 */
[----:B------:R-:W-:Y:S01]  /*2ab0*/  IMAD.MOV R8, RZ, RZ, -R8 ;  /* 0x000000ffff087224 */ /* 0x000fe200078e0a08 */
[C---:B------:R-:W-:Y:S01]  /*2ac0*/  LOP3.LUT R9, R2.reuse, 0xa4, RZ, 0xfc, !PT ;  /* 0x000000a402097812 */ /* 0x040fe200078efcff */
[C---:B------:R-:W-:Y:S01]  /*2ad0*/  IMAD R91, R5.reuse, R7, R14 ;  /* 0x00000007055b7224 */ /* 0x040fe200078e020e */
[----:B------:R-:W-:Y:S01]  /*2ae0*/  LOP3.LUT R7, R2, 0xa6, RZ, 0xfc, !PT ;  /* 0x000000a602077812 */ /* 0x000fe200078efcff */
[----:B------:R-:W-:Y:S01]  /*2af0*/  @!P1 IMAD.MOV R73, RZ, RZ, -R73 ;  /* 0x000000ffff499224 */ /* 0x000fe200078e0a49 */
[C---:B------:R-:W-:Y:S01]  /*2b00*/  ISETP.GT.U32.AND P1, PT, R5.reuse, R77, PT ;  /* 0x0000004d0500720c */ /* 0x040fe20003f24070 */
[C---:B------:R-:W-:Y:S01]  /*2b10*/  IMAD R79, R5.reuse, R8, R16 ;  /* 0x00000008054f7224 */ /* 0x040fe200078e0210 */
[----:B------:R-:W-:Y:S01]  /*2b20*/  IABS R8, R7 ;  /* 0x0000000700087213 */ /* 0x000fe20000000000 */
[----:B------:R-:W-:Y:S01]  /*2b30*/  @!P5 IMAD.MOV R95, RZ, RZ, -R95 ;  /* 0x000000ffff5fd224 */ /* 0x000fe200078e0a5f */
[----:B------:R-:W-:Y:S01]  /*2b40*/  ISETP.GT.U32.AND P5, PT, R5, R91, PT ;  /* 0x0000005b0500720c */ /* 0x000fe20003fa4070 */
[----:B------:R-:W-:Y:S01]  /*2b50*/  @!P6 IMAD.IADD R93, R93, 0x1, -R5 ;  /* 0x000000015d5de824 */ /* 0x000fe200078e0a05 */
[----:B------:R-:W-:Y:S01]  /*2b60*/  ISETP.GT.U32.AND P6, PT, R5, R79, PT ;  /* 0x0000004f0500720c */ /* 0x000fe20003fc4070 */
[----:B------:R-:W-:Y:S01]  /*2b70*/  IMAD.HI.U32 R6, R3, R8, RZ ;  /* 0x0000000803067227 */ /* 0x000fe200078e00ff */
[----:B------:R-:W-:-:S02]  /*2b80*/  IABS R10, R9 ;  /* 0x00000009000a7213 */ /* 0x000fc40000000000 */
[C---:B------:R-:W-:Y:S01]  /*2b90*/  LOP3.LUT R14, R2.reuse, 0x9e, RZ, 0xfc, !PT ;  /* 0x0000009e020e7812 */ /* 0x040fe200078efcff */
[----:B------:R-:W-:Y:S01]  /*2ba0*/  @!P3 IMAD.MOV R97, RZ, RZ, -R97 ;  /* 0x000000ffff61b224 */ /* 0x000fe200078e0a61 */
[----:B------:R-:W-:Y:S01]  /*2bb0*/  ISETP.GT.U32.AND P3, PT, R5, R75, PT ;  /* 0x0000004b0500720c */ /* 0x000fe20003f64070 */
[--C-:B------:R-:W-:Y:S01]  /*2bc0*/  @!P1 IMAD.IADD R77, R77, 0x1, -R5.reuse ;  /* 0x000000014d4d9824 */ /* 0x100fe200078e0a05 */
[----:B------:R-:W-:Y:S01]  /*2bd0*/  ISETP.GE.AND P1, PT, R13, RZ, PT ;  /* 0x000000ff0d00720c */ /* 0x000fe20003f26270 */
[----:B------:R-:W-:Y:S01]  /*2be0*/  IMAD.MOV R89, RZ, RZ, -R6 ;  /* 0x000000ffff597224 */ /* 0x000fe200078e0a06 */
[----:B------:R-:W-:Y:S01]  /*2bf0*/  LOP3.LUT R13, R2, 0xa0, RZ, 0xfc, !PT ;  /* 0x000000a0020d7812 */ /* 0x000fe200078efcff */
[--C-:B------:R-:W-:Y:S01]  /*2c00*/  @!P5 IMAD.IADD R91, R91, 0x1, -R5.reuse ;  /* 0x000000015b5bd824 */ /* 0x100fe200078e0a05 */
[----:B------:R-:W-:Y:S01]  /*2c10*/  ISETP.GT.U32.AND P5, PT, R5, R77, PT ;  /* 0x0000004d0500720c */ /* 0x000fe20003fa4070 */
[----:B------:R-:W-:Y:S01]  /*2c20*/  @!P6 IMAD.IADD R79, R79, 0x1, -R5 ;  /* 0x000000014f4fe824 */ /* 0x000fe200078e0a05 */
[----:B------:R-:W-:Y:S01]  /*2c30*/  IABS R16, R17 ;  /* 0x0000001100107213 */ /* 0x000fe20000000000 */
[----:B------:R-:W-:Y:S01]  /*2c40*/  IMAD.HI.U32 R6, R3, R10, RZ ;  /* 0x0000000a03067227 */ /* 0x000fe200078e00ff */
[----:B------:R-:W-:-:S03]  /*2c50*/  ISETP.GT.U32.AND P6, PT, R5, R91, PT ;  /* 0x0000005b0500720c */ /* 0x000fc60003fc4070 */
[----:B------:R-:W-:Y:S02]  /*2c60*/  IMAD R89, R5, R89, R8 ;  /* 0x0000005905597224 */ /* 0x000fe400078e0208 */
[----:B------:R-:W-:Y:S02]  /*2c70*/  IMAD.MOV R6, RZ, RZ, -R6 ;  /* 0x000000ffff067224 */ /* 0x000fe400078e0a06 */
[--C-:B------:R-:W-:Y:S01]  /*2c80*/  @!P3 IMAD.IADD R75, R75, 0x1, -R5.reuse ;  /* 0x000000014b4bb824 */ /* 0x100fe200078e0a05 */
[----:B------:R-:W-:Y:S01]  /*2c90*/  ISETP.GE.AND P3, PT, R11, RZ, PT ;  /* 0x000000ff0b00720c */ /* 0x000fe20003f66270 */
[--C-:B------:R-:W-:Y:S01]  /*2ca0*/  @!P5 IMAD.IADD R77, R77, 0x1, -R5.reuse ;  /* 0x000000014d4dd824 */ /* 0x100fe200078e0a05 */
[C---:B------:R-:W-:Y:S01]  /*2cb0*/  ISETP.GT.U32.AND P5, PT, R5.reuse, R89, PT ;  /* 0x000000590500720c */ /* 0x040fe20003fa4070 */
[----:B------:R-:W-:Y:S01]  /*2cc0*/  IMAD R81, R5, R6, R10 ;  /* 0x0000000605517224 */ /* 0x000fe200078e020a */
[C---:B------:R-:W-:Y:S01]  /*2cd0*/  LOP3.LUT R11, R2.reuse, 0xa2, RZ, 0xfc, !PT ;  /* 0x000000a2020b7812 */ /* 0x040fe200078efcff */
[----:B------:R-:W-:Y:S01]  /*2ce0*/  @!P6 IMAD.IADD R91, R91, 0x1, -R5 ;  /* 0x000000015b5be824 */ /* 0x000fe200078e0a05 */
[----:B------:R-:W-:Y:S01]  /*2cf0*/  IABS R10, R13 ;  /* 0x0000000d000a7213 */ /* 0x000fe20000000000 */
[----:B------:R-:W-:Y:S01]  /*2d00*/  @!P0 IMAD.MOV R75, RZ, RZ, -R75 ;  /* 0x000000ffff4b8224 */ /* 0x000fe200078e0a4b */
[C---:B------:R-:W-:Y:S01]  /*2d10*/  ISETP.GT.U32.AND P6, PT, R5.reuse, R81, PT ;  /* 0x000000510500720c */ /* 0x040fe20003fc4070 */
[----:B------:R-:W-:Y:S01]  /*2d20*/  @!P4 IMAD.MOV R93, RZ, RZ, -R93 ;  /* 0x000000ffff5dc224 */ /* 0x000fe200078e0a5d */
[----:B------:R-:W-:Y:S01]  /*2d30*/  IABS R8, R11 ;  /* 0x0000000b00087213 */ /* 0x000fe20000000000 */
[----:B------:R-:W-:Y:S01]  /*2d40*/  @!P2 IMAD.MOV R77, RZ, RZ, -R77 ;  /* 0x000000ffff4da224 */ /* 0x000fe200078e0a4d */
[----:B------:R-:W-:Y:S01]  /*2d50*/  ISETP.GT.U32.AND P0, PT, R5, R79, PT ;  /* 0x0000004f0500720c */ /* 0x000fe20003f04070 */
[----:B------:R-:W-:Y:S01]  /*2d60*/  @!P3 IMAD.MOV R91, RZ, RZ, -R91 ;  /* 0x000000ffff5bb224 */ /* 0x000fe200078e0a5b */
[----:B------:R-:W-:Y:S01]  /*2d70*/  ISETP.GE.AND P3, PT, R11, RZ, PT ;  /* 0x000000ff0b00720c */ /* 0x000fe20003f66270 */
[----:B------:R-:W-:Y:S01]  /*2d80*/  @!P5 IMAD.IADD R89, R89, 0x1, -R5 ;  /* 0x000000015959d824 */ /* 0x000fe200078e0a05 */
[----:B------:R-:W-:Y:S01]  /*2d90*/  ISETP.GE.AND P5, PT, R9, RZ, PT ;  /* 0x000000ff0900720c */ /* 0x000fe20003fa6270 */
[----:B------:R-:W-:Y:S01]  /*2da0*/  IMAD.HI.U32 R6, R3, R8, RZ ;  /* 0x0000000803067227 */ /* 0x000fe200078e00ff */
[----:B------:R-:W-:-:S02]  /*2db0*/  LOP3.LUT R9, R2, 0x9c, RZ, 0xfc, !PT ;  /* 0x0000009c02097812 */ /* 0x000fc400078efcff */
[----:B------:R-:W-:Y:S01]  /*2dc0*/  LOP3.LUT R11, R2, 0x98, RZ, 0xfc, !PT ;  /* 0x00000098020b7812 */ /* 0x000fe200078efcff */
[----:B------:R-:W-:Y:S01]  /*2dd0*/  @!P6 IMAD.IADD R81, R81, 0x1, -R5 ;  /* 0x000000015151e824 */ /* 0x000fe200078e0a05 */
[----:B------:R-:W-:Y:S01]  /*2de0*/  ISETP.GT.U32.AND P6, PT, R5, R89, PT ;  /* 0x000000590500720c */ /* 0x000fe20003fc4070 */
[----:B------:R-:W-:Y:S02]  /*2df0*/  IMAD.MOV R87, RZ, RZ, -R6 ;  /* 0x000000ffff577224 */ /* 0x000fe400078e0a06 */
[----:B------:R-:W-:Y:S01]  /*2e00*/  IMAD.HI.U32 R6, R3, R10, RZ ;  /* 0x0000000a03067227 */ /* 0x000fe200078e00ff */
[----:B------:R-:W-:-:S03]  /*2e10*/  ISETP.GT.U32.AND P2, PT, R5, R81, PT ;  /* 0x000000510500720c */ /* 0x000fc60003f44070 */
[--C-:B------:R-:W-:Y:S01]  /*2e20*/  @!P0 IMAD.IADD R79, R79, 0x1, -R5.reuse ;  /* 0x000000014f4f8824 */ /* 0x100fe200078e0a05 */
[----:B------:R-:W-:Y:S01]  /*2e30*/  ISETP.GE.AND P0, PT, R7, RZ, PT ;  /* 0x000000ff0700720c */ /* 0x000fe20003f06270 */
[----:B------:R-:W-:Y:S01]  /*2e40*/  IMAD R87, R5, R87, R8 ;  /* 0x0000005705577224 */ /* 0x000fe200078e0208 */
[----:B------:R-:W-:Y:S01]  /*2e50*/  IABS R7, R14 ;  /* 0x0000000e00077213 */ /* 0x000fe20000000000 */
[----:B------:R-:W-:Y:S02]  /*2e60*/  IMAD.MOV R83, RZ, RZ, -R6 ;  /* 0x000000ffff537224 */ /* 0x000fe400078e0a06 */
[----:B------:R-:W-:Y:S01]  /*2e70*/  @!P6 IMAD.IADD R89, R89, 0x1, -R5 ;  /* 0x000000015959e824 */ /* 0x000fe200078e0a05 */
[C---:B------:R-:W-:Y:S01]  /*2e80*/  ISETP.GT.U32.AND P4, PT, R5.reuse, R87, PT ;  /* 0x000000570500720c */ /* 0x040fe20003f84070 */
[----:B------:R-:W-:Y:S02]  /*2e90*/  IMAD R83, R5, R83, R10 ;  /* 0x0000005305537224 */ /* 0x000fe400078e020a */
[----:B------:R-:W-:Y:S01]  /*2ea0*/  IMAD.MOV.U32 R8, RZ, RZ, R7 ;  /* 0x000000ffff087224 */ /* 0x000fe200078e0007 */
[----:B------:R-:W-:Y:S01]  /*2eb0*/  IABS R7, R9 ;  /* 0x0000000900077213 */ /* 0x000fe20000000000 */
[----:B------:R-:W-:Y:S01]  /*2ec0*/  @!P2 IMAD.IADD R81, R81, 0x1, -R5 ;  /* 0x000000015151a824 */ /* 0x000fe200078e0a05 */
[----:B------:R-:W-:Y:S01]  /*2ed0*/  ISETP.GT.U32.AND P6, PT, R5, R83, PT ;  /* 0x000000530500720c */ /* 0x000fe20003fc4070 */
[----:B------:R-:W-:Y:S01]  /*2ee0*/  IMAD.HI.U32 R6, R3, R8, RZ ;  /* 0x0000000803067227 */ /* 0x000fe200078e00ff */
[----:B------:R-:W-:-:S03]  /*2ef0*/  ISETP.GE.AND P2, PT, R14, RZ, PT ;  /* 0x000000ff0e00720c */ /* 0x000fc60003f46270 */
[----:B------:R-:W-:Y:S02]  /*2f00*/  IMAD.MOV R6, RZ, RZ, -R6 ;  /* 0x000000ffff067224 */ /* 0x000fe400078e0a06 */
[----:B------:R-:W-:Y:S01]  /*2f10*/  @!P4 IMAD.IADD R87, R87, 0x1, -R5 ;  /* 0x000000015757c824 */ /* 0x000fe200078e0a05 */
[----:B------:R-:W-:Y:S01]  /*2f20*/  ISETP.GE.AND P4, PT, R9, RZ, PT ;  /* 0x000000ff0900720c */ /* 0x000fe20003f86270 */
[----:B------:R-:W-:Y:S01]  /*2f30*/  IMAD R85, R5, R6, R8 ;  /* 0x0000000605557224 */ /* 0x000fe200078e0208 */
[----:B------:R-:W-:Y:S01]  /*2f40*/  LOP3.LUT R9, R2, 0x9a, RZ, 0xfc, !PT ;  /* 0x0000009a02097812 */ /* 0x000fe200078efcff */
[----:B------:R-:W-:Y:S01]  /*2f50*/  IMAD.MOV.U32 R8, RZ, RZ, R7 ;  /* 0x000000ffff087224 */ /* 0x000fe200078e0007 */
[----:B------:R-:W-:Y:S01]  /*2f60*/  IABS R7, R11 ;  /* 0x0000000b00077213 */ /* 0x000fe20000000000 */
[----:B------:R-:W-:Y:S01]  /*2f70*/  @!P6 IMAD.IADD R83, R83, 0x1, -R5 ;  /* 0x000000015353e824 */ /* 0x000fe200078e0a05 */
[----:B------:R-:W-:Y:S01]  /*2f80*/  ISETP.GT.U32.AND P6, PT, R5, R87, PT ;  /* 0x000000570500720c */ /* 0x000fe20003fc4070 */
[----:B------:R-:W-:Y:S01]  /*2f90*/  IMAD.HI.U32 R6, R3, R8, RZ ;  /* 0x0000000803067227 */ /* 0x000fe200078e00ff */
[----:B------:R-:W-:-:S03]  /*2fa0*/  IABS R10, R9 ;  /* 0x00000009000a7213 */ /* 0x000fc60000000000 */
[----:B------:R-:W-:Y:S02]  /*2fb0*/  IMAD.MOV R6, RZ, RZ, -R6 ;  /* 0x000000ffff067224 */ /* 0x000fe400078e0a06 */
[----:B------:R-:W-:Y:S01]  /*2fc0*/  @!P5 IMAD.MOV R81, RZ, RZ, -R81 ;  /* 0x000000ffff51d224 */ /* 0x000fe200078e0a51 */
[C---:B------:R-:W-:Y:S01]  /*2fd0*/  ISETP.GT.U32.AND P5, PT, R5.reuse, R85, PT ;  /* 0x000000550500720c */ /* 0x040fe20003fa4070 */
[----:B------:R-:W-:Y:S02]  /*2fe0*/  IMAD R149, R5, R6, R8 ;  /* 0x0000000605957224 */ /* 0x000fe400078e0208 */
[----:B------:R-:W-:Y:S01]  /*2ff0*/  @!P1 IMAD.MOV R79, RZ, RZ, -R79 ;  /* 0x000000ffff4f9224 */ /* 0x000fe200078e0a4f */
[----:B------:R-:W-:Y:S01]  /*3000*/  ISETP.GE.AND P1, PT, R13, RZ, PT ;  /* 0x000000ff0d00720c */ /* 0x000fe20003f26270 */
[----:B------:R-:W-:Y:S01]  /*3010*/  @!P6 IMAD.IADD R87, R87, 0x1, -R5 ;  /* 0x000000015757e824 */ /* 0x000fe200078e0a05 */
[C---:B------:R-:W-:Y:S01]  /*3020*/  ISETP.GT.U32.AND P6, PT, R5.reuse, R149, PT ;  /* 0x000000950500720c */ /* 0x040fe20003fc4070 */
[----:B------:R-:W-:Y:S01]  /*3030*/  @!P0 IMAD.MOV R89, RZ, RZ, -R89 ;  /* 0x000000ffff598224 */ /* 0x000fe200078e0a59 */
[----:B------:R-:W-:Y:S01]  /*3040*/  LOP3.LUT R13, R2, 0x96, RZ, 0xfc, !PT ;  /* 0x00000096020d7812 */ /* 0x000fe200078efcff */
[----:B------:R-:W-:Y:S01]  /*3050*/  IMAD.MOV.U32 R8, RZ, RZ, R7 ;  /* 0x000000ffff087224 */ /* 0x000fe200078e0007 */
[----:B------:R-:W-:Y:S01]  /*3060*/  ISETP.GT.U32.AND P0, PT, R5, R83, PT ;  /* 0x000000530500720c */ /* 0x000fe20003f04070 */
[----:B------:R-:W-:Y:S01]  /*3070*/  IMAD.HI.U32 R6, R3, R10, RZ ;  /* 0x0000000a03067227 */ /* 0x000fe200078e00ff */
[----:B------:R-:W-:-:S03]  /*3080*/  IABS R14, R13 ;  /* 0x0000000d000e7213 */ /* 0x000fc60000000000 */
[----:B------:R-:W-:Y:S01]  /*3090*/  @!P5 IMAD.IADD R85, R85, 0x1, -R5 ;  /* 0x000000015555d824 */ /* 0x000fe200078e0a05 */
[----:B------:R-:W-:Y:S01]  /*30a0*/  ISETP.GE.AND P5, PT, R11, RZ, PT ;  /* 0x000000ff0b00720c */ /* 0x000fe20003fa6270 */
[----:B------:R-:W-:Y:S01]  /*30b0*/  IMAD.HI.U32 R7, R3, R8, RZ ;  /* 0x0000000803077227 */ /* 0x000fe200078e00ff */
[----:B------:R-:W-:-:S03]  /*30c0*/  LOP3.LUT R11, R2, 0x92, RZ, 0xfc, !PT ;  /* 0x00000092020b7812 */ /* 0x000fc600078efcff */
[----:B------:R-:W-:Y:S01]  /*30d0*/  @!P6 IMAD.IADD R149, R149, 0x1, -R5 ;  /* 0x000000019595e824 */ /* 0x000fe200078e0a05 */
[C---:B------:R-:W-:Y:S01]  /*30e0*/  ISETP.GT.U32.AND P6, PT, R5.reuse, R85, PT ;  /* 0x000000550500720c */ /* 0x040fe20003fc4070 */
[----:B------:R-:W-:Y:S02]  /*30f0*/  @!P3 IMAD.MOV R87, RZ, RZ, -R87 ;  /* 0x000000ffff57b224 */ /* 0x000fe400078e0a57 */
[----:B------:R-:W-:Y:S01]  /*3100*/  IMAD.MOV R151, RZ, RZ, -R6 ;  /* 0x000000ffff977224 */ /* 0x000fe200078e0a06 */
[----:B------:R-:W-:Y:S01]  /*3110*/  ISETP.GT.U32.AND P3, PT, R5, R149, PT ;  /* 0x000000950500720c */ /* 0x000fe20003f64070 */
[----:B------:R-:W-:-:S04]  /*3120*/  IMAD.HI.U32 R6, R3, R14, RZ ;  /* 0x0000000e03067227 */ /* 0x000fc800078e00ff */
[----:B------:R-:W-:Y:S02]  /*3130*/  IMAD.MOV R7, RZ, RZ, -R7 ;  /* 0x000000ffff077224 */ /* 0x000fe400078e0a07 */
[----:B------:R-:W-:Y:S02]  /*3140*/  IMAD.MOV R6, RZ, RZ, -R6 ;  /* 0x000000ffff067224 */ /* 0x000fe400078e0a06 */
[----:B------:R-:W-:Y:S02]  /*3150*/  IMAD R155, R5, R7, R8 ;  /* 0x00000007059b7224 */ /* 0x000fe400078e0208 */
[--C-:B------:R-:W-:Y:S01]  /*3160*/  @!P0 IMAD.IADD R83, R83, 0x1, -R5.reuse ;  /* 0x0000000153538824 */ /* 0x100fe200078e0a05 */
[----:B------:R-:W-:Y:S01]  /*3170*/  ISETP.GE.AND P0, PT, R9, RZ, PT ;  /* 0x000000ff0900720c */ /* 0x000fe20003f06270 */
[C---:B------:R-:W-:Y:S01]  /*3180*/  IMAD R151, R5.reuse, R151, R10 ;  /* 0x0000009705977224 */ /* 0x040fe200078e020a */
[----:B------:R-:W-:Y:S01]  /*3190*/  IABS R10, R11 ;  /* 0x0000000b000a7213 */ /* 0x000fe20000000000 */
[----:B------:R-:W-:Y:S01]  /*31a0*/  IMAD R157, R5, R6, R14 ;  /* 0x00000006059d7224 */ /* 0x000fe200078e020e */
[----:B------:R-:W-:Y:S01]  /*31b0*/  LOP3.LUT R9, R2, 0x94, RZ, 0xfc, !PT ;  /* 0x0000009402097812 */ /* 0x000fe200078efcff */
[----:B------:R-:W-:Y:S01]  /*31c0*/  @!P6 IMAD.IADD R85, R85, 0x1, -R5 ;  /* 0x000000015555e824 */ /* 0x000fe200078e0a05 */
[C---:B------:R-:W-:Y:S01]  /*31d0*/  ISETP.GT.U32.AND P6, PT, R5.reuse, R155, PT ;  /* 0x0000009b0500720c */ /* 0x040fe20003fc4070 */
[----:B------:R-:W-:Y:S01]  /*31e0*/  @!P1 IMAD.MOV R83, RZ, RZ, -R83 ;  /* 0x000000ffff539224 */ /* 0x000fe200078e0a53 */
[----:B------:R-:W-:Y:S01]  /*31f0*/  ISETP.GT.U32.AND P1, PT, R5, R151, PT ;  /* 0x000000970500720c */ /* 0x000fe20003f24070 */
[----:B------:R-:W-:Y:S01]  /*3200*/  @!P3 IMAD.IADD R149, R149, 0x1, -R5 ;  /* 0x000000019595b824 */ /* 0x000fe200078e0a05 */
[----:B------:R-:W-:Y:S01]  /*3210*/  ISETP.GT.U32.AND P3, PT, R5, R157, PT ;  /* 0x0000009d0500720c */ /* 0x000fe20003f64070 */
[----:B------:R-:W-:Y:S01]  /*3220*/  IMAD.HI.U32 R7, R3, R10, RZ ;  /* 0x0000000a03077227 */ /* 0x000fe200078e00ff */
[----:B------:R-:W-:-:S02]  /*3230*/  IABS R8, R9 ;  /* 0x0000000900087213 */ /* 0x000fc40000000000 */
[----:B------:R-:W-:Y:S01]  /*3240*/  IABS R14, R15 ;  /* 0x0000000f000e7213 */ /* 0x000fe20000000000 */
[----:B------:R-:W-:Y:S02]  /*3250*/  IMAD.MOV R7, RZ, RZ, -R7 ;  /* 0x000000ffff077224 */ /* 0x000fe400078e0a07 */
[----:B------:R-:W-:-:S04]  /*3260*/  IMAD.HI.U32 R6, R3, R8, RZ ;  /* 0x0000000803067227 */ /* 0x000fc800078e00ff */
[--C-:B------:R-:W-:Y:S02]  /*3270*/  @!P6 IMAD.IADD R155, R155, 0x1, -R5.reuse ;  /* 0x000000019b9be824 */ /* 0x100fe400078e0a05 */
[--C-:B------:R-:W-:Y:S01]  /*3280*/  @!P1 IMAD.IADD R151, R151, 0x1, -R5.reuse ;  /* 0x0000000197979824 */ /* 0x100fe200078e0a05 */
[----:B------:R-:W-:Y:S01]  /*3290*/  ISETP.GE.AND P1, PT, R13, RZ, PT ;  /* 0x000000ff0d00720c */ /* 0x000fe20003f26270 */
[----:B------:R-:W-:Y:S01]  /*32a0*/  @!P3 IMAD.IADD R157, R157, 0x1, -R5 ;  /* 0x000000019d9db824 */ /* 0x000fe200078e0a05 */
[C---:B------:R-:W-:Y:S01]  /*32b0*/  ISETP.GT.U32.AND P3, PT, R5.reuse, R155, PT ;  /* 0x0000009b0500720c */ /* 0x040fe20003f64070 */
[C---:B------:R-:W-:Y:S01]  /*32c0*/  IMAD R161, R5.reuse, R7, R10 ;  /* 0x0000000705a17224 */ /* 0x040fe200078e020a */
[----:B------:R-:W-:Y:S01]  /*32d0*/  ISETP.GT.U32.AND P6, PT, R5, R151, PT ;  /* 0x000000970500720c */ /* 0x000fe20003fc4070 */
[----:B------:R-:W-:Y:S01]  /*32e0*/  IMAD.HI.U32 R7, R3, R16, RZ ;  /* 0x0000001003077227 */ /* 0x000fe200078e00ff */
[----:B------:R-:W-:-:S03]  /*32f0*/  LOP3.LUT R13, R2, 0x80, RZ, 0xfc, !PT ;  /* 0x00000080020d7812 */ /* 0x000fc600078efcff */
[----:B------:R-:W-:Y:S02]  /*3300*/  IMAD.MOV R6, RZ, RZ, -R6 ;  /* 0x000000ffff067224 */ /* 0x000fe400078e0a06 */
[----:B------:R-:W-:Y:S02]  /*3310*/  IMAD.MOV R7, RZ, RZ, -R7 ;  /* 0x000000ffff077224 */ /* 0x000fe400078e0a07 */
[----:B------:R-:W-:Y:S02]  /*3320*/  IMAD R159, R5, R6, R8 ;  /* 0x00000006059f7224 */ /* 0x000fe400078e0208 */
[--C-:B------:R-:W-:Y:S01]  /*3330*/  @!P3 IMAD.IADD R155, R155, 0x1, -R5.reuse ;  /* 0x000000019b9bb824 */ /* 0x100fe200078e0a05 */
[C---:B------:R-:W-:Y:S01]  /*3340*/  ISETP.GT.U32.AND P3, PT, R5.reuse, R161, PT ;  /* 0x000000a10500720c */ /* 0x040fe20003f64070 */
[----:B------:R-:W-:Y:S01]  /*3350*/  IMAD R165, R5, R7, R16 ;  /* 0x0000000705a57224 */ /* 0x000fe200078e0210 */
[----:B------:R-:W-:Y:S01]  /*3360*/  LOP3.LUT R7, R2, 0x8a, RZ, 0xfc, !PT ;  /* 0x0000008a02077812 */ /* 0x000fe200078efcff */
[----:B------:R-:W-:Y:S01]  /*3370*/  @!P6 IMAD.IADD R151, R151, 0x1, -R5 ;  /* 0x000000019797e824 */ /* 0x000fe200078e0a05 */
[----:B------:R-:W-:Y:S01]  /*3380*/  ISETP.GT.U32.AND P6, PT, R5, R159, PT ;  /* 0x0000009f0500720c */ /* 0x000fe20003fc4070 */
[----:B------:R-:W-:Y:S01]  /*3390*/  IMAD.HI.U32 R6, R3, R14, RZ ;  /* 0x0000000e03067227 */ /* 0x000fe200078e00ff */
[----:B------:R-:W-:-:S03]  /*33a0*/  IABS R10, R7 ;  /* 0x00000007000a7213 */ /* 0x000fc60000000000 */
[----:B------:R-:W-:Y:S01]  /*33b0*/  @!P4 IMAD.MOV R149, RZ, RZ, -R149 ;  /* 0x000000ffff95c224 */ /* 0x000fe200078e0a95 */
[----:B------:R-:W-:Y:S01]  /*33c0*/  ISETP.GE.AND P4, PT, R9, RZ, PT ;  /* 0x000000ff0900720c */ /* 0x000fe20003f86270 */
[----:B------:R-:W-:Y:S01]  /*33d0*/  @!P5 IMAD.MOV R155, RZ, RZ, -R155 ;  /* 0x000000ffff9bd224 */ /* 0x000fe200078e0a9b */
[----:B------:R-:W-:Y:S01]  /*33e0*/  ISETP.GT.U32.AND P5, PT, R5, R165, PT ;  /* 0x000000a50500720c */ /* 0x000fe20003fa4070 */
[----:B------:R-:W-:Y:S01]  /*33f0*/  IMAD.MOV R6, RZ, RZ, -R6 ;  /* 0x000000ffff067224 */ /* 0x000fe200078e0a06 */
[----:B------:R-:W-:Y:S01]  /*3400*/  LOP3.LUT R9, R2, 0x8c, RZ, 0xfc, !PT ;  /* 0x0000008c02097812 */ /* 0x000fe200078efcff */
[--C-:B------:R-:W-:Y:S02]  /*3410*/  @!P3 IMAD.IADD R161, R161, 0x1, -R5.reuse ;  /* 0x00000001a1a1b824 */ /* 0x100fe400078e0a05 */
[----:B------:R-:W-:Y:S01]  /*3420*/  IMAD R163, R5, R6, R14 ;  /* 0x0000000605a37224 */ /* 0x000fe200078e020e */
[----:B------:R-:W-:Y:S01]  /*3430*/  IABS R8, R9 ;  /* 0x0000000900087213 */ /* 0x000fe20000000000 */
[----:B------:R-:W-:Y:S01]  /*3440*/  @!P6 IMAD.IADD R159, R159, 0x1, -R5 ;  /* 0x000000019f9fe824 */ /* 0x000fe200078e0a05 */
[C---:B------:R-:W-:Y:S01]  /*3450*/  ISETP.GT.U32.AND P3, PT, R5.reuse, R161, PT ;  /* 0x000000a10500720c */ /* 0x040fe20003f64070 */
[----:B------:R-:W-:Y:S01]  /*3460*/  @!P2 IMAD.MOV R85, RZ, RZ, -R85 ;  /* 0x000000ffff55a224 */ /* 0x000fe200078e0a55 */
[----:B------:R-:W-:Y:S01]  /*3470*/  ISETP.GT.U32.AND P6, PT, R5, R163, PT ;  /* 0x000000a30500720c */ /* 0x000fe20003fc4070 */
[----:B------:R-:W-:Y:S01]  /*3480*/  IMAD.HI.U32 R6, R3, R8, RZ ;  /* 0x0000000803067227 */ /* 0x000fe200078e00ff */
[----:B------:R-:W-:-:S03]  /*3490*/  ISETP.GT.U32.AND P2, PT, R5, R157, PT ;  /* 0x0000009d0500720c */ /* 0x000fc60003f44070 */
[----:B------:R-:W-:Y:S02]  /*34a0*/  @!P5 IMAD.IADD R165, R165, 0x1, -R5 ;  /* 0x00000001a5a5d824 */ /* 0x000fe400078e0a05 */
[----:B------:R-:W-:Y:S02]  /*34b0*/  IMAD.MOV R6, RZ, RZ, -R6 ;  /* 0x000000ffff067224 */ /* 0x000fe400078e0a06 */
[----:B------:R-:W-:Y:S01]  /*34c0*/  @!P0 IMAD.MOV R151, RZ, RZ, -R151 ;  /* 0x000000ffff978224 */ /* 0x000fe200078e0a97 */
[C---:B------:R-:W-:Y:S01]  /*34d0*/  ISETP.GT.U32.AND P5, PT, R5.reuse, R165, PT ;  /* 0x000000a50500720c */ /* 0x040fe20003fa4070 */
[C---:B------:R-:W-:Y:S01]  /*34e0*/  IMAD R167, R5.reuse, R6, R8 ;  /* 0x0000000605a77224 */ /* 0x040fe200078e0208 */
[----:B------:R-:W-:Y:S01]  /*34f0*/  ISETP.GT.U32.AND P0, PT, R5, R159, PT ;  /* 0x0000009f0500720c */ /* 0x000fe20003f04070 */
[----:B------:R-:W-:Y:S01]  /*3500*/  IMAD.HI.U32 R6, R3, R10, RZ ;  /* 0x0000000a03067227 */ /* 0x000fe200078e00ff */
[----:B------:R-:W-:-:S03]  /*3510*/  LOP3.LUT R8, R2, 0x84, RZ, 0xfc, !PT ;  /* 0x0000008402087812 */ /* 0x000fc600078efcff */
[----:B------:R-:W-:Y:S01]  /*3520*/  IMAD.MOV R6, RZ, RZ, -R6 ;  /* 0x000000ffff067224 */ /* 0x000fe200078e0a06 */
[----:B------:R-:W-:Y:S01]  /*3530*/  IABS R14, R8 ;  /* 0x00000008000e7213 */ /* 0x000fe20000000000 */
[--C-:B------:R-:W-:Y:S02]  /*3540*/  @!P6 IMAD.IADD R163, R163, 0x1, -R5.reuse ;  /* 0x00000001a3a3e824 */ /* 0x100fe400078e0a05 */
[--C-:B------:R-:W-:Y:S01]  /*3550*/  @!P3 IMAD.IADD R161, R161, 0x1, -R5.reuse ;  /* 0x00000001a1a1b824 */ /* 0x100fe200078e0a05 */
[C---:B------:R-:W-:Y:S01]  /*3560*/  ISETP.GT.U32.AND P3, PT, R5.reuse, R167, PT ;  /* 0x000000a70500720c */ /* 0x040fe20003f64070 */
[C---:B------:R-:W-:Y:S01]  /*3570*/  IMAD R169, R5.reuse, R6, R10 ;  /* 0x0000000605a97224 */ /* 0x040fe200078e020a */
[----:B------:R-:W-:Y:S01]  /*3580*/  ISETP.GT.U32.AND P6, PT, R5, R163, PT ;  /* 0x000000a30500720c */ /* 0x000fe20003fc4070 */
[--C-:B------:R-:W-:Y:S01]  /*3590*/  @!P2 IMAD.IADD R157, R157, 0x1, -R5.reuse ;  /* 0x000000019d9da824 */ /* 0x100fe200078e0a05 */
[----:B------:R-:W-:Y:S01]  /*35a0*/  ISETP.GE.AND P2, PT, R11, RZ, PT ;  /* 0x000000ff0b00720c */ /* 0x000fe20003f46270 */
[----:B------:R-:W-:Y:S01]  /*35b0*/  @!P5 IMAD.IADD R165, R165, 0x1, -R5 ;  /* 0x00000001a5a5d824 */ /* 0x000fe200078e0a05 */
[----:B------:R-:W-:Y:S01]  /*35c0*/  ISETP.GT.U32.AND P5, PT, R5, R169, PT ;  /* 0x000000a90500720c */ /* 0x000fe20003fa4070 */
[----:B------:R-:W-:Y:S01]  /*35d0*/  @!P1 IMAD.MOV R157, RZ, RZ, -R157 ;  /* 0x000000ffff9d9224 */ /* 0x000fe200078e0a9d */
[----:B------:R-:W-:Y:S01]  /*35e0*/  ISETP.GE.AND P1, PT, R15, RZ, PT ;  /* 0x000000ff0f00720c */ /* 0x000fe20003f26270 */
[----:B------:R-:W-:Y:S01]  /*35f0*/  @!P0 IMAD.IADD R159, R159, 0x1, -R5 ;  /* 0x000000019f9f8824 */ /* 0x000fe200078e0a05 */
[----:B------:R-:W-:-:S02]  /*3600*/  ISETP.GE.AND P0, PT, R17, RZ, PT ;  /* 0x000000ff1100720c */ /* 0x000fc40003f06270 */
[C---:B------:R-:W-:Y:S01]  /*3610*/  LOP3.LUT R6, R2.reuse, 0x88, RZ, 0xfc, !PT ;  /* 0x0000008802067812 */ /* 0x040fe200078efcff */
[--C-:B------:R-:W-:Y:S01]  /*3620*/  @!P3 IMAD.IADD R167, R167, 0x1, -R5.reuse ;  /* 0x00000001a7a7b824 */ /* 0x100fe200078e0a05 */
[C---:B------:R-:W-:Y:S01]  /*3630*/  LOP3.LUT R15, R2.reuse, 0x7e, RZ, 0xfc, !PT ;  /* 0x0000007e020f7812 */ /* 0x040fe200078efcff */
[----:B------:R-:W-:Y:S01]  /*3640*/  @!P6 IMAD.IADD R163, R163, 0x1, -R5 ;  /* 0x00000001a3a3e824 */ /* 0x000fe200078e0a05 */
[----:B------:R-:W-:Y:S01]  /*3650*/  ISETP.GE.AND P6, PT, R7, RZ, PT ;  /* 0x000000ff0700720c */ /* 0x000fe20003fc6270 */
[----:B------:R-:W-:Y:S01]  /*3660*/  @!P2 IMAD.MOV R161, RZ, RZ, -R161 ;  /* 0x000000ffffa1a224 */ /* 0x000fe200078e0aa1 */
[----:B------:R-:W-:Y:S01]  /*3670*/  LOP3.LUT R7, R2, 0x86, RZ, 0xfc, !PT ;  /* 0x0000008602077812 */ /* 0x000fe200078efcff */
[----:B------:R-:W-:Y:S01]  /*3680*/  @!P5 IMAD.IADD R169, R169, 0x1, -R5 ;  /* 0x00000001a9a9d824 */ /* 0x000fe200078e0a05 */
[----:B------:R-:W-:Y:S01]  /*3690*/  ISETP.GT.U32.AND P2, PT, R5, R167, PT ;  /* 0x000000a70500720c */ /* 0x000fe20003f44070 */
[----:B------:R-:W-:Y:S01]  /*36a0*/  @!P1 IMAD.MOV R163, RZ, RZ, -R163 ;  /* 0x000000ffffa39224 */ /* 0x000fe200078e0aa3 */
[----:B------:R-:W-:Y:S01]  /*36b0*/  IABS R10, R6 ;  /* 0x00000006000a7213 */ /* 0x000fe20000000000 */
[----:B------:R-:W-:Y:S01]  /*36c0*/  @!P4 IMAD.MOV R159, RZ, RZ, -R159 ;  /* 0x000000ffff9fc224 */ /* 0x000fe200078e0a9f */
[----:B------:R-:W-:Y:S01]  /*36d0*/  ISETP.GE.AND P1, PT, R7, RZ, PT ;  /* 0x000000ff0700720c */ /* 0x000fe20003f26270 */
[----:B------:R-:W-:Y:S01]  /*36e0*/  @!P0 IMAD.MOV R165, RZ, RZ, -R165 ;  /* 0x000000ffffa58224 */ /* 0x000fe200078e0aa5 */
[----:B------:R-:W-:-:S02]  /*36f0*/  IABS R7, R7 ;  /* 0x0000000700077213 */ /* 0x000fc40000000000 */
[----:B------:R-:W-:Y:S02]  /*3700*/  ISETP.GE.AND P4, PT, R9, RZ, PT ;  /* 0x000000ff0900720c */ /* 0x000fe40003f86270 */
[----:B------:R-:W-:Y:S01]  /*3710*/  ISETP.GE.AND P3, PT, R6, RZ, PT ;  /* 0x000000ff0600720c */ /* 0x000fe20003f66270 */
[----:B------:R-:W-:Y:S01]  /*3720*/  IMAD.HI.U32 R6, R3, R10, RZ ;  /* 0x0000000a03067227 */ /* 0x000fe200078e00ff */
[----:B------:R-:W-:Y:S02]  /*3730*/  ISETP.GT.U32.AND P5, PT, R5, R169, PT ;  /* 0x000000a90500720c */ /* 0x000fe40003fa4070 */
[----:B------:R-:W-:Y:S01]  /*3740*/  ISETP.GE.AND P0, PT, R8, RZ, PT ;  /* 0x000000ff0800720c */ /* 0x000fe20003f06270 */
[----:B------:R-:W-:Y:S01]  /*3750*/  IMAD.MOV.U32 R8, RZ, RZ, R7 ;  /* 0x000000ffff087224 */ /* 0x000fe200078e0007 */
[C---:B------:R-:W-:Y:S01]  /*3760*/  LOP3.LUT R9, R2.reuse, 0x82, RZ, 0xfc, !PT ;  /* 0x0000008202097812 */ /* 0x040fe200078efcff */
[----:B------:R-:W-:Y:S01]  /*3770*/  IMAD.MOV R171, RZ, RZ, -R6 ;  /* 0x000000ffffab7224 */ /* 0x000fe200078e0a06 */
[----:B------:R-:W-:Y:S01]  /*3780*/  LOP3.LUT R17, R2, 0x7a, RZ, 0xfc, !PT ;  /* 0x0000007a02117812 */ /* 0x000fe200078efcff */
[----:B------:R-:W-:Y:S01]  /*3790*/  IMAD.HI.U32 R7, R3, R14, RZ ;  /* 0x0000000e03077227 */ /* 0x000fe200078e00ff */
[----:B------:R-:W-:-:S02]  /*37a0*/  IABS R16, R9 ;  /* 0x0000000900107213 */ /* 0x000fc40000000000 */
[----:B------:R-:W-:Y:S01]  /*37b0*/  IABS R11, R17 ;  /* 0x00000011000b7213 */ /* 0x000fe20000000000 */
[----:B------:R-:W-:Y:S01]  /*37c0*/  @!P2 IMAD.IADD R167, R167, 0x1, -R5 ;  /* 0x00000001a7a7a824 */ /* 0x000fe200078e0a05 */
[----:B------:R-:W-:Y:S01]  /*37d0*/  ISETP.GE.AND P2, PT, R9, RZ, PT ;  /* 0x000000ff0900720c */ /* 0x000fe20003f46270 */
[C---:B------:R-:W-:Y:S01]  /*37e0*/  IMAD R171, R5.reuse, R171, R10 ;  /* 0x000000ab05ab7224 */ /* 0x040fe200078e020a */
[----:B------:R-:W-:Y:S01]  /*37f0*/  IABS R10, R15 ;  /* 0x0000000f000a7213 */ /* 0x000fe20000000000 */
[----:B------:R-:W-:Y:S02]  /*3800*/  IMAD.MOV R7, RZ, RZ, -R7 ;  /* 0x000000ffff077224 */ /* 0x000fe400078e0a07 */
[----:B------:R-:W-:Y:S01]  /*3810*/  @!P4 IMAD.MOV R167, RZ, RZ, -R167 ;  /* 0x000000ffffa7c224 */ /* 0x000fe200078e0aa7 */
[----:B------:R-:W-:Y:S01]  /*3820*/  ISETP.GT.U32.AND P4, PT, R5, R171, PT ;  /* 0x000000ab0500720c */ /* 0x000fe20003f84070 */
[----:B------:R-:W-:Y:S02]  /*3830*/  @!P5 IMAD.IADD R169, R169, 0x1, -R5 ;  /* 0x00000001a9a9d824 */ /* 0x000fe400078e0a05 */
[----:B------:R-:W-:-:S02]  /*3840*/  IMAD R175, R5, R7, R14 ;  /* 0x0000000705af7224 */ /* 0x000fc400078e020e */
[----:B------:R-:W-:Y:S02]  /*3850*/  @!P6 IMAD.MOV R169, RZ, RZ, -R169 ;  /* 0x000000ffffa9e224 */ /* 0x000fe400078e0aa9 */
[----:B------:R-:W-:Y:S01]  /*3860*/  IMAD.HI.U32 R6, R3, R8, RZ ;  /* 0x0000000803067227 */ /* 0x000fe200078e00ff */
[----:B------:R-:W-:-:S03]  /*3870*/  ISETP.GT.U32.AND P6, PT, R5, R175, PT ;  /* 0x000000af0500720c */ /* 0x000fc60003fc4070 */
[----:B------:R-:W-:Y:S02]  /*3880*/  IMAD.MOV R173, RZ, RZ, -R6 ;  /* 0x000000ffffad7224 */ /* 0x000fe400078e0a06 */
[--C-:B------:R-:W-:Y:S02]  /*3890*/  @!P4 IMAD.IADD R171, R171, 0x1, -R5.reuse ;  /* 0x00000001ababc824 */ /* 0x100fe400078e0a05 */
[----:B------:R-:W-:Y:S01]  /*38a0*/  IMAD R173, R5, R173, R8 ;  /* 0x000000ad05ad7224 */ /* 0x000fe200078e0208 */
[----:B------:R-:W-:Y:S01]  /*38b0*/  IABS R8, R13 ;  /* 0x0000000d00087213 */ /* 0x000fe20000000000 */
[----:B------:R-:W-:Y:S01]  /*38c0*/  IMAD.HI.U32 R6, R3, R16, RZ ;  /* 0x0000001003067227 */ /* 0x000fe200078e00ff */
[C---:B------:R-:W-:Y:S02]  /*38d0*/  ISETP.GT.U32.AND P4, PT, R5.reuse, R171, PT ;  /* 0x000000ab0500720c */ /* 0x040fe40003f84070 */
[----:B------:R-:W-:Y:S01]  /*38e0*/  ISETP.GT.U32.AND P5, PT, R5, R173, PT ;  /* 0x000000ad0500720c */ /* 0x000fe20003fa4070 */
[----:B------:R-:W-:-:S02]  /*38f0*/  @!P6 IMAD.IADD R175, R175, 0x1, -R5 ;  /* 0x00000001afafe824 */ /* 0x000fc400078e0a05 */
[----:B------:R-:W-:Y:S02]  /*3900*/  IMAD.MOV R6, RZ, RZ, -R6 ;  /* 0x000000ffff067224 */ /* 0x000fe400078e0a06 */
[----:B------:R-:W-:Y:S01]  /*3910*/  IMAD.HI.U32 R7, R3, R10, RZ ;  /* 0x0000000a03077227 */ /* 0x000fe200078e00ff */
[----:B------:R-:W-:-:S03]  /*3920*/  ISETP.GT.U32.AND P6, PT, R5, R175, PT ;  /* 0x000000af0500720c */ /* 0x000fc60003fc4070 */
[----:B------:R-:W-:Y:S01]  /*3930*/  IMAD R177, R5, R6, R16 ;  /* 0x0000000605b17224 */ /* 0x000fe200078e0210 */
[----:B------:R-:W-:Y:S01]  /*3940*/  LOP3.LUT R16, R2, 0x7c, RZ, 0xfc, !PT ;  /* 0x0000007c02107812 */ /* 0x000fe200078efcff */
[----:B------:R-:W-:Y:S02]  /*3950*/  IMAD.MOV R7, RZ, RZ, -R7 ;  /* 0x000000ffff077224 */ /* 0x000fe400078e0a07 */
[--C-:B------:R-:W-:Y:S01]  /*3960*/  @!P5 IMAD.IADD R173, R173, 0x1, -R5.reuse ;  /* 0x00000001adadd824 */ /* 0x100fe200078e0a05 */
[----:B------:R-:W-:Y:S01]  /*3970*/  IABS R9, R16 ;  /* 0x0000001000097213 */ /* 0x000fe20000000000 */
[----:B------:R-:W-:Y:S01]  /*3980*/  @!P4 IMAD.IADD R171, R171, 0x1, -R5 ;  /* 0x00000001ababc824 */ /* 0x000fe200078e0a05 */
[C---:B------:R-:W-:Y:S01]  /*3990*/  ISETP.GT.U32.AND P4, PT, R5.reuse, R177, PT ;  /* 0x000000b10500720c */ /* 0x040fe20003f84070 */
[C---:B------:R-:W-:Y:S01]  /*39a0*/  IMAD R181, R5.reuse, R7, R10 ;  /* 0x0000000705b57224 */ /* 0x040fe200078e020a */
[----:B------:R-:W-:Y:S01]  /*39b0*/  ISETP.GT.U32.AND P5, PT, R5, R173, PT ;  /* 0x000000ad0500720c */ /* 0x000fe20003fa4070 */
[----:B------:R-:W-:-:S04]  /*39c0*/  IMAD.HI.U32 R6, R3, R8, RZ ;  /* 0x0000000803067227 */ /* 0x000fc800078e00ff */
[----:B------:R-:W-:Y:S01]  /*39d0*/  @!P6 IMAD.IADD R175, R175, 0x1, -R5 ;  /* 0x00000001afafe824 */ /* 0x000fe200078e0a05 */
[C---:B------:R-:W-:Y:S01]  /*39e0*/  ISETP.GT.U32.AND P6, PT, R5.reuse, R181, PT ;  /* 0x000000b50500720c */ /* 0x040fe20003fc4070 */
[----:B------:R-:W-:Y:S02]  /*39f0*/  IMAD.MOV R6, RZ, RZ, -R6 ;  /* 0x000000ffff067224 */ /* 0x000fe400078e0a06 */
[----:B------:R-:W-:Y:S01]  /*3a00*/  IMAD.MOV.U32 R10, RZ, RZ, R11 ;  /* 0x000000ffff0a7224 */ /* 0x000fe200078e000b */
[C---:B------:R-:W-:Y:S01]  /*3a10*/  LOP3.LUT R11, R2.reuse, 0x74, RZ, 0xfc, !PT ;  /* 0x00000074020b7812 */ /* 0x040fe200078efcff */
[----:B------:R-:W-:Y:S02]  /*3a20*/  IMAD R179, R5, R6, R8 ;  /* 0x0000000605b37224 */ /* 0x000fe400078e0208 */
[----:B------:R-:W-:Y:S01]  /*3a30*/  IMAD.MOV.U32 R8, RZ, RZ, R9 ;  /* 0x000000ffff087224 */ /* 0x000fe200078e0009 */
[----:B------:R-:W-:Y:S01]  /*3a40*/  LOP3.LUT R9, R2, 0x78, RZ, 0xfc, !PT ;  /* 0x0000007802097812 */ /* 0x000fe200078efcff */
[----:B------:R-:W-:-:S02]  /*3a50*/  @!P4 IMAD.IADD R177, R177, 0x1, -R5 ;  /* 0x00000001b1b1c824 */ /* 0x000fc400078e0a05 */
[----:B------:R-:W-:Y:S01]  /*3a60*/  IMAD.HI.U32 R6, R3, R8, RZ ;  /* 0x0000000803067227 */ /* 0x000fe200078e00ff */
[----:B------:R-:W-:Y:S02]  /*3a70*/  IABS R14, R9 ;  /* 0x00000009000e7213 */ /* 0x000fe40000000000 */
[----:B------:R-:W-:Y:S01]  /*3a80*/  ISETP.GT.U32.AND P4, PT, R5, R177, PT ;  /* 0x000000b10500720c */ /* 0x000fe20003f84070 */
[--C-:B------:R-:W-:Y:S01]  /*3a90*/  @!P5 IMAD.IADD R173, R173, 0x1, -R5.reuse ;  /* 0x00000001adadd824 */ /* 0x100fe200078e0a05 */
[----:B------:R-:W-:Y:S01]  /*3aa0*/  ISETP.GT.U32.AND P5, PT, R5, R179, PT ;  /* 0x000000b30500720c */ /* 0x000fe20003fa4070 */
[----:B------:R-:W-:Y:S02]  /*3ab0*/  @!P6 IMAD.IADD R181, R181, 0x1, -R5 ;  /* 0x00000001b5b5e824 */ /* 0x000fe400078e0a05 */
[----:B------:R-:W-:Y:S02]  /*3ac0*/  IMAD.MOV R6, RZ, RZ, -R6 ;  /* 0x000000ffff067224 */ /* 0x000fe400078e0a06 */
[----:B------:R-:W-:Y:S01]  /*3ad0*/  IMAD.HI.U32 R7, R3, R10, RZ ;  /* 0x0000000a03077227 */ /* 0x000fe200078e00ff */
[----:B------:R-:W-:-:S03]  /*3ae0*/  ISETP.GT.U32.AND P6, PT, R5, R181, PT ;  /* 0x000000b50500720c */ /* 0x000fc60003fc4070 */
[----:B------:R-:W-:Y:S02]  /*3af0*/  IMAD R183, R5, R6, R8 ;  /* 0x0000000605b77224 */ /* 0x000fe400078e0208 */
[----:B------:R-:W-:-:S04]  /*3b00*/  IMAD.HI.U32 R6, R3, R14, RZ ;  /* 0x0000000e03067227 */ /* 0x000fc800078e00ff */
[----:B------:R-:W-:Y:S02]  /*3b10*/  IMAD.MOV R7, RZ, RZ, -R7 ;  /* 0x000000ffff077224 */ /* 0x000fe400078e0a07 */
[----:B------:R-:W-:Y:S02]  /*3b20*/  IMAD.MOV R6, RZ, RZ, -R6 ;  /* 0x000000ffff067224 */ /* 0x000fe400078e0a06 */
[--C-:B------:R-:W-:Y:S01]  /*3b30*/  @!P5 IMAD.IADD R179, R179, 0x1, -R5.reuse ;  /* 0x00000001b3b3d824 */ /* 0x100fe200078e0a05 */
[----:B------:R-:W-:Y:S01]  /*3b40*/  ISETP.GE.AND P5, PT, R15, RZ, PT ;  /* 0x000000ff0f00720c */ /* 0x000fe20003fa6270 */
[----:B------:R-:W-:Y:S01]  /*3b50*/  IMAD R185, R5, R7, R10 ;  /* 0x0000000705b97224 */ /* 0x000fe200078e020a */
[----:B------:R-:W-:Y:S01]  /*3b60*/  LOP3.LUT R7, R2, 0x76, RZ, 0xfc, !PT ;  /* 0x0000007602077812 */ /* 0x000fe200078efcff */
[----:B------:R-:W-:Y:S01]  /*3b70*/  @!P4 IMAD.IADD R177, R177, 0x1, -R5 ;  /* 0x00000001b1b1c824 */ /* 0x000fe200078e0a05 */
[C---:B------:R-:W-:Y:S01]  /*3b80*/  ISETP.GT.U32.AND P4, PT, R5.reuse, R183, PT ;  /* 0x000000b70500720c */ /* 0x040fe20003f84070 */
[C---:B------:R-:W-:Y:S01]  /*3b90*/  IMAD R187, R5.reuse, R6, R14 ;  /* 0x0000000605bb7224 */ /* 0x040fe200078e020e */
[----:B------:R-:W-:Y:S01]  /*3ba0*/  IABS R8, R7 ;  /* 0x0000000700087213 */ /* 0x000fe20000000000 */
[----:B------:R-:W-:Y:S01]  /*3bb0*/  @!P1 IMAD.MOV R173, RZ, RZ, -R173 ;  /* 0x000000ffffad9224 */ /* 0x000fe200078e0aad */
[C---:B------:R-:W-:Y:S01]  /*3bc0*/  ISETP.GT.U32.AND P1, PT, R5.reuse, R179, PT ;  /* 0x000000b30500720c */ /* 0x040fe20003f24070 */
[----:B------:R-:W-:Y:S01]  /*3bd0*/  @!P2 IMAD.MOV R177, RZ, RZ, -R177 ;  /* 0x000000ffffb1a224 */ /* 0x000fe200078e0ab1 */
[----:B------:R-:W-:Y:S01]  /*3be0*/  ISETP.GT.U32.AND P2, PT, R5, R185, PT ;  /* 0x000000b90500720c */ /* 0x000fe20003f44070 */
[----:B------:R-:W-:Y:S01]  /*3bf0*/  @!P6 IMAD.IADD R181, R181, 0x1, -R5 ;  /* 0x00000001b5b5e824 */ /* 0x000fe200078e0a05 */
[----:B------:R-:W-:Y:S01]  /*3c00*/  ISETP.GT.U32.AND P6, PT, R5, R187, PT ;  /* 0x000000bb0500720c */ /* 0x000fe20003fc4070 */
[----:B------:R-:W-:Y:S01]  /*3c10*/  @!P3 IMAD.MOV R171, RZ, RZ, -R171 ;  /* 0x000000ffffabb224 */ /* 0x000fe200078e0aab */
[----:B------:R-:W-:Y:S01]  /*3c20*/  ISETP.GE.AND P3, PT, R13, RZ, PT ;  /* 0x000000ff0d00720c */ /* 0x000fe20003f66270 */
[----:B------:R-:W-:Y:S01]  /*3c30*/  IMAD.HI.U32 R6, R3, R8, RZ ;  /* 0x0000000803067227 */ /* 0x000fe200078e00ff */
[----:B------:R-:W-:-:S02]  /*3c40*/  IABS R10, R11 ;  /* 0x0000000b000a7213 */ /* 0x000fc40000000000 */
[C---:B------:R-:W-:Y:S01]  /*3c50*/  LOP3.LUT R13, R2.reuse, 0x70, RZ, 0xfc, !PT ;  /* 0x00000070020d7812 */ /* 0x040fe200078efcff */
[--C-:B------:R-:W-:Y:S01]  /*3c60*/  @!P4 IMAD.IADD R183, R183, 0x1, -R5.reuse ;  /* 0x00000001b7b7c824 */ /* 0x100fe200078e0a05 */
[----:B------:R-:W-:Y:S01]  /*3c70*/  ISETP.GE.AND P4, PT, R9, RZ, PT ;  /* 0x000000ff0900720c */ /* 0x000fe20003f86270 */
[--C-:B------:R-:W-:Y:S01]  /*3c80*/  @!P1 IMAD.IADD R179, R179, 0x1, -R5.reuse ;  /* 0x00000001b3b39824 */ /* 0x100fe200078e0a05 */
[----:B------:R-:W-:Y:S01]  /*3c90*/  LOP3.LUT R9, R2, 0x72, RZ, 0xfc, !PT ;  /* 0x0000007202097812 */ /* 0x000fe200078efcff */
[--C-:B------:R-:W-:Y:S01]  /*3ca0*/  @!P2 IMAD.IADD R185, R185, 0x1, -R5.reuse ;  /* 0x00000001b9b9a824 */ /* 0x100fe200078e0a05 */
[----:B------:R-:W-:Y:S01]  /*3cb0*/  ISETP.GT.U32.AND P2, PT, R5, R183, PT ;  /* 0x000000b70500720c */ /* 0x000fe20003f44070 */
[----:B------:R-:W-:Y:S01]  /*3cc0*/  @!P6 IMAD.IADD R187, R187, 0x1, -R5 ;  /* 0x00000001bbbbe824 */ /* 0x000fe200078e0a05 */
[----:B------:R-:W-:Y:S01]  /*3cd0*/  IABS R14, R13 ;  /* 0x0000000d000e7213 */ /* 0x000fe20000000000 */
[----:B------:R-:W-:Y:S01]  /*3ce0*/  @!P3 IMAD.MOV R179, RZ, RZ, -R179 ;  /* 0x000000ffffb3b224 */ /* 0x000fe200078e0ab3 */
[C---:B------:R-:W-:Y:S01]  /*3cf0*/  ISETP.GT.U32.AND P6, PT, R5.reuse, R185, PT ;  /* 0x000000b90500720c */ /* 0x040fe20003fc4070 */
[----:B------:R-:W-:Y:S01]  /*3d00*/  IMAD.MOV R189, RZ, RZ, -R6 ;  /* 0x000000ffffbd7224 */ /* 0x000fe200078e0a06 */
[----:B------:R-:W-:Y:S01]  /*3d10*/  ISETP.GT.U32.AND P3, PT, R5, R187, PT ;  /* 0x000000bb0500720c */ /* 0x000fe20003f64070 */
[----:B------:R-:W-:Y:S01]  /*3d20*/  IMAD.HI.U32 R6, R3, R10, RZ ;  /* 0x0000000a03067227 */ /* 0x000fe200078e00ff */
[----:B------:R-:W-:-:S02]  /*3d30*/  ISETP.GE.AND P1, PT, R17, RZ, PT ;  /* 0x000000ff1100720c */ /* 0x000fc40003f26270 */
[C---:B------:R-:W-:Y:S01]  /*3d40*/  LOP3.LUT R15, R2.reuse, 0x6e, RZ, 0xfc, !PT ;  /* 0x0000006e020f7812 */ /* 0x040fe200078efcff */
[----:B------:R-:W-:Y:S01]  /*3d50*/  IMAD R189, R5, R189, R8 ;  /* 0x000000bd05bd7224 */ /* 0x000fe200078e0208 */
[----:B------:R-:W-:Y:S01]  /*3d60*/  IABS R8, R9 ;  /* 0x0000000900087213 */ /* 0x000fe20000000000 */
[----:B------:R-:W-:Y:S01]  /*3d70*/  IMAD.MOV R6, RZ, RZ, -R6 ;  /* 0x000000ffff067224 */ /* 0x000fe200078e0a06 */
[----:B------:R-:W-:Y:S01]  /*3d80*/  LOP3.LUT R17, R2, 0x2a, RZ, 0xfc, !PT ;  /* 0x0000002a02117812 */ /* 0x000fe200078efcff */
[--C-:B------:R-:W-:Y:S01]  /*3d90*/  @!P2 IMAD.IADD R183, R183, 0x1, -R5.reuse ;  /* 0x00000001b7b7a824 */ /* 0x100fe200078e0a05 */
[C---:B------:R-:W-:Y:S01]  /*3da0*/  ISETP.GT.U32.AND P2, PT, R5.reuse, R189, PT ;  /* 0x000000bd0500720c */ /* 0x040fe20003f44070 */
[----:B------:R-:W-:Y:S02]  /*3db0*/  IMAD R191, R5, R6, R10 ;  /* 0x0000000605bf7224 */ /* 0x000fe400078e020a */
[----:B------:R-:W-:Y:S02]  /*3dc0*/  @!P3 IMAD.IADD R187, R187, 0x1, -R5 ;  /* 0x00000001bbbbb824 */ /* 0x000fe400078e0a05 */
[----:B------:R-:W-:Y:S01]  /*3dd0*/  @!P0 IMAD.MOV R175, RZ, RZ, -R175 ;  /* 0x000000ffffaf8224 */ /* 0x000fe200078e0aaf */
[----:B------:R-:W-:Y:S01]  /*3de0*/  ISETP.GT.U32.AND P3, PT, R5, R191, PT ;  /* 0x000000bf0500720c */ /* 0x000fe20003f64070 */
[----:B------:R-:W-:Y:S01]  /*3df0*/  IMAD.HI.U32 R6, R3, R8, RZ ;  /* 0x0000000803067227 */ /* 0x000fe200078e00ff */
[----:B------:R-:W-:-:S02]  /*3e00*/  ISETP.GE.AND P0, PT, R16, RZ, PT ;  /* 0x000000ff1000720c */ /* 0x000fc40003f06270 */
[----:B------:R-:W-:Y:S01]  /*3e10*/  LOP3.LUT R16, R2, 0x5e, RZ, 0xfc, !PT ;  /* 0x0000005e02107812 */ /* 0x000fe200078efcff */
[----:B------:R-:W-:Y:S01]  /*3e20*/  @!P6 IMAD.IADD R185, R185, 0x1, -R5 ;  /* 0x00000001b9b9e824 */ /* 0x000fe200078e0a05 */
[----:B------:R-:W-:Y:S01]  /*3e30*/  ISETP.GE.AND P6, PT, R7, RZ, PT ;  /* 0x000000ff0700720c */ /* 0x000fe20003fc6270 */
[----:B------:R-:W-:-:S04]  /*3e40*/  IMAD.HI.U32 R7, R3, R14, RZ ;  /* 0x0000000e03077227 */ /* 0x000fc800078e00ff */
[----:B------:R-:W-:Y:S02]  /*3e50*/  IMAD.MOV R6, RZ, RZ, -R6 ;  /* 0x000000ffff067224 */ /* 0x000fe400078e0a06 */
[----:B------:R-:W-:Y:S01]  /*3e60*/  @!P2 IMAD.IADD R189, R189, 0x1, -R5 ;  /* 0x00000001bdbda824 */ /* 0x000fe200078e0a05 */
[----:B------:R-:W-:Y:S01]  /*3e70*/  ISETP.GE.AND P2, PT, R11, RZ, PT ;  /* 0x000000ff0b00720c */ /* 0x000fe20003f46270 */
[----:B------:R-:W-:Y:S01]  /*3e80*/  IMAD.MOV R7, RZ, RZ, -R7 ;  /* 0x000000ffff077224 */ /* 0x000fe200078e0a07 */
[----:B------:R-:W-:Y:S01]  /*3e90*/  LOP3.LUT R11, R2, 0x6c, RZ, 0xfc, !PT ;  /* 0x0000006c020b7812 */ /* 0x000fe200078efcff */
[----:B------:R-:W-:Y:S01]  /*3ea0*/  IMAD R193, R5, R6, R8 ;  /* 0x0000000605c17224 */ /* 0x000fe200078e0208 */
[----:B------:R-:W-:Y:S01]  /*3eb0*/  IABS R8, R15 ;  /* 0x0000000f00087213 */ /* 0x000fe20000000000 */
        /* <DEDUP_REMOVED lines=8> */
[----:B------:R-:W-:-:S04]  /*3f40*/  IMAD.HI.U32 R6, R3, R8, RZ ;  /* 0x0000000803067227 */ /* 0x000fc800078e00ff */
[----:B------:R-:W-:Y:S01]  /*3f50*/  @!P1 IMAD.MOV R185, RZ, RZ, -R185 ;  /* 0x000000ffffb99224 */ /* 0x000fe200078e0ab9 */
[----:B------:R-:W-:Y:S01]  /*3f60*/  ISETP.GT.U32.AND P1, PT, R5, R195, PT ;  /* 0x000000c30500720c */ /* 0x000fe20003f24070 */
[----:B------:R-:W-:-:S04]  /*3f70*/  IMAD.HI.U32 R7, R3, R10, RZ ;  /* 0x0000000a03077227 */ /* 0x000fc800078e00ff */
[----:B------:R-:W-:Y:S02]  /*3f80*/  IMAD.MOV R6, RZ, RZ, -R6 ;  /* 0x000000ffff067224 */ /* 0x000fe400078e0a06 */
[----:B------:R-:W-:Y:S01]  /*3f90*/  @!P3 IMAD.IADD R189, R189, 0x1, -R5 ;  /* 0x00000001bdbdb824 */ /* 0x000fe200078e0a05 */
[----:B------:R-:W-:Y:S01]  /*3fa0*/  ISETP.GE.AND P3, PT, R13, RZ, PT ;  /* 0x000000ff0d00720c */ /* 0x000fe20003f66270 */
[----:B------:R-:W-:Y:S01]  /*3fb0*/  IMAD.MOV R7, RZ, RZ, -R7 ;  /* 0x000000ffff077224 */ /* 0x000fe200078e0a07 */
[C---:B------:R-:W-:Y:S01]  /*3fc0*/  LOP3.LUT R13, R2.reuse, 0x68, RZ, 0xfc, !PT ;  /* 0x00000068020d7812 */ /* 0x040fe200078efcff */
[----:B------:R-:W-:Y:S02]  /*3fd0*/  IMAD R197, R5, R6, R8 ;  /* 0x0000000605c57224 */ /* 0x000fe400078e0208 */
[--C-:B------:R-:W-:Y:S01]  /*3fe0*/  @!P0 IMAD.IADD R191, R191, 0x1, -R5.reuse ;  /* 0x00000001bfbf8824 */ /* 0x100fe200078e0a05 */
[----:B------:R-:W-:Y:S01]  /*3ff0*/  ISETP.GE.AND P0, PT, R15, RZ, PT ;  /* 0x000000ff0f00720c */ /* 0x000fe20003f06270 */
[----:B------:R-:W-:Y:S01]  /*4000*/  @!P5 IMAD.IADD R193, R193, 0x1, -R5 ;  /* 0x00000001c1c1d824 */ /* 0x000fe200078e0a05 */
[C---:B------:R-:W-:Y:S01]  /*4010*/  LOP3.LUT R15, R2.reuse, 0x60, RZ, 0xfc, !PT ;  /* 0x00000060020f7812 */ /* 0x040fe200078efcff */
[C---:B------:R-:W-:Y:S01]  /*4020*/  IMAD R199, R5.reuse, R7, R10 ;  /* 0x0000000705c77224 */ /* 0x040fe200078e020a */
[----:B------:R-:W-:Y:S01]  /*4030*/  LOP3.LUT R7, R2, 0x6a, RZ, 0xfc, !PT ;  /* 0x0000006a02077812 */ /* 0x000fe200078efcff */
[----:B------:R-:W-:Y:S01]  /*4040*/  @!P6 IMAD.MOV R189, RZ, RZ, -R189 ;  /* 0x000000ffffbde224 */ /* 0x000fe200078e0abd */
[----:B------:R-:W-:Y:S01]  /*4050*/  ISETP.GT.U32.AND P6, PT, R5, R197, PT ;  /* 0x000000c50500720c */ /* 0x000fe20003fc4070 */
[----:B------:R-:W-:Y:S01]  /*4060*/  @!P1 IMAD.IADD R195, R195, 0x1, -R5 ;  /* 0x00000001c3c39824 */ /* 0x000fe200078e0a05 */
[C---:B------:R-:W-:Y:S01]  /*4070*/  ISETP.GT.U32.AND P5, PT, R5.reuse, R193, PT ;  /* 0x000000c10500720c */ /* 0x040fe20003fa4070 */
[----:B------:R-:W-:Y:S01]  /*4080*/  @!P2 IMAD.MOV R191, RZ, RZ, -R191 ;  /* 0x000000ffffbfa224 */ /* 0x000fe200078e0abf */
[----:B------:R-:W-:Y:S01]  /*4090*/  ISETP.GT.U32.AND P2, PT, R5, R199, PT ;  /* 0x000000c70500720c */ /* 0x000fe20003f44070 */
[----:B------:R-:W-:Y:S01]  /*40a0*/  @!P4 IMAD.MOV R187, RZ, RZ, -R187 ;  /* 0x000000ffffbbc224 */ /* 0x000fe200078e0abb */
[----:B------:R-:W-:-:S02]  /*40b0*/  ISETP.GE.AND P4, PT, R9, RZ, PT ;  /* 0x000000ff0900720c */ /* 0x000fc40003f86270 */
[----:B------:R-:W-:Y:S02]  /*40c0*/  ISETP.GT.U32.AND P1, PT, R5, R195, PT ;  /* 0x000000c30500720c */ /* 0x000fe40003f24070 */
[----:B------:R-:W-:Y:S02]  /*40d0*/  IABS R8, R7 ;  /* 0x0000000700087213 */ /* 0x000fe40000000000 */
[----:B------:R-:W-:Y:S01]  /*40e0*/  IABS R10, R13 ;  /* 0x0000000d000a7213 */ /* 0x000fe20000000000 */
[--C-:B------:R-:W-:Y:S02]  /*40f0*/  @!P6 IMAD.IADD R197, R197, 0x1, -R5.reuse ;  /* 0x00000001c5c5e824 */ /* 0x100fe400078e0a05 */
[--C-:B------:R-:W-:Y:S01]  /*4100*/  @!P5 IMAD.IADD R193, R193, 0x1, -R5.reuse ;  /* 0x00000001c1c1d824 */ /* 0x100fe200078e0a05 */
[----:B------:R-:W-:Y:S01]  /*4110*/  ISETP.GE.AND P5, PT, R11, RZ, PT ;  /* 0x000000ff0b00720c */ /* 0x000fe20003fa6270 */
[----:B------:R-:W-:Y:S01]  /*4120*/  @!P2 IMAD.IADD R199, R199, 0x1, -R5 ;  /* 0x00000001c7c7a824 */ /* 0x000fe200078e0a05 */
[----:B------:R-:W-:Y:S01]  /*4130*/  ISETP.GT.U32.AND P6, PT, R5, R197, PT ;  /* 0x000000c50500720c */ /* 0x000fe20003fc4070 */
[----:B------:R-:W-:Y:S01]  /*4140*/  IMAD.HI.U32 R6, R3, R8, RZ ;  /* 0x0000000803067227 */ /* 0x000fe200078e00ff */
[----:B------:R-:W-:-:S02]  /*4150*/  LOP3.LUT R11, R2, 0x66, RZ, 0xfc, !PT ;  /* 0x00000066020b7812 */ /* 0x000fc400078efcff */
[----:B------:R-:W-:Y:S01]  /*4160*/  ISETP.GE.AND P2, PT, R13, RZ, PT ;  /* 0x000000ff0d00720c */ /* 0x000fe20003f46270 */
[----:B------:R-:W-:Y:S01]  /*4170*/  @!P1 IMAD.IADD R195, R195, 0x1, -R5 ;  /* 0x00000001c3c39824 */ /* 0x000fe200078e0a05 */
[----:B------:R-:W-:Y:S01]  /*4180*/  ISETP.GE.AND P1, PT, R7, RZ, PT ;  /* 0x000000ff0700720c */ /* 0x000fe20003f26270 */
[----:B------:R-:W-:Y:S01]  /*4190*/  @!P4 IMAD.MOV R193, RZ, RZ, -R193 ;  /* 0x000000ffffc1c224 */ /* 0x000fe200078e0ac1 */
[----:B------:R-:W-:Y:S01]  /*41a0*/  ISETP.GT.U32.AND P4, PT, R5, R199, PT ;  /* 0x000000c70500720c */ /* 0x000fe20003f84070 */
[----:B------:R-:W-:Y:S01]  /*41b0*/  IMAD.HI.U32 R7, R3, R10, RZ ;  /* 0x0000000a03077227 */ /* 0x000fe200078e00ff */
[----:B------:R-:W-:Y:S02]  /*41c0*/  IABS R9, R11 ;  /* 0x0000000b00097213 */ /* 0x000fe40000000000 */
[----:B------:R-:W-:Y:S01]  /*41d0*/  LOP3.LUT R13, R2, 0x62, RZ, 0xfc, !PT ;  /* 0x00000062020d7812 */ /* 0x000fe200078efcff */
[----:B------:R-:W-:Y:S02]  /*41e0*/  IMAD.MOV R6, RZ, RZ, -R6 ;  /* 0x000000ffff067224 */ /* 0x000fe400078e0a06 */
[----:B------:R-:W-:Y:S01]  /*41f0*/  IMAD.MOV R7, RZ, RZ, -R7 ;  /* 0x000000ffff077224 */ /* 0x000fe200078e0a07 */
[----:B------:R-:W-:Y:S01]  /*4200*/  IABS R14, R13 ;  /* 0x0000000d000e7213 */ /* 0x000fe20000000000 */
[----:B------:R-:W-:-:S02]  /*4210*/  IMAD R201, R5, R6, R8 ;  /* 0x0000000605c97224 */ /* 0x000fc400078e0208 */
[----:B------:R-:W-:Y:S02]  /*4220*/  IMAD R203, R5, R7, R10 ;  /* 0x0000000705cb7224 */ /* 0x000fe400078e020a */
[--C-:B------:R-:W-:Y:S01]  /*4230*/  @!P6 IMAD.IADD R197, R197, 0x1, -R5.reuse ;  /* 0x00000001c5c5e824 */ /* 0x100fe200078e0a05 */
[----:B------:R-:W-:Y:S01]  /*4240*/  ISETP.GT.U32.AND P6, PT, R5, R201, PT ;  /* 0x000000c90500720c */ /* 0x000fe20003fc4070 */
[----:B------:R-:W-:Y:S01]  /*4250*/  @!P4 IMAD.IADD R199, R199, 0x1, -R5 ;  /* 0x00000001c7c7c824 */ /* 0x000fe200078e0a05 */
[----:B------:R-:W-:Y:S01]  /*4260*/  ISETP.GT.U32.AND P4, PT, R5, R203, PT ;  /* 0x000000cb0500720c */ /* 0x000fe20003f84070 */
[----:B------:R-:W-:Y:S01]  /*4270*/  IMAD.MOV.U32 R8, RZ, RZ, R9 ;  /* 0x000000ffff087224 */ /* 0x000fe200078e0009 */
[----:B------:R-:W-:Y:S01]  /*4280*/  LOP3.LUT R9, R2, 0x64, RZ, 0xfc, !PT ;  /* 0x0000006402097812 */ /* 0x000fe200078efcff */
[----:B------:R-:W-:Y:S02]  /*4290*/  @!P0 IMAD.MOV R197, RZ, RZ, -R197 ;  /* 0x000000ffffc58224 */ /* 0x000fe400078e0ac5 */
[----:B------:R-:W-:Y:S01]  /*42a0*/  IMAD.HI.U32 R6, R3, R8, RZ ;  /* 0x0000000803067227 */ /* 0x000fe200078e00ff */
[----:B------:R-:W-:-:S03]  /*42b0*/  IABS R10, R9 ;  /* 0x00000009000a7213 */ /* 0x000fc60000000000 */
[----:B------:R-:W-:Y:S02]  /*42c0*/  IMAD.MOV R6, RZ, RZ, -R6 ;  /* 0x000000ffff067224 */ /* 0x000fe400078e0a06 */
[--C-:B------:R-:W-:Y:S02]  /*42d0*/  @!P6 IMAD.IADD R201, R201, 0x1, -R5.reuse ;  /* 0x00000001c9c9e824 */ /* 0x100fe400078e0a05 */
[----:B------:R-:W-:Y:S02]  /*42e0*/  @!P4 IMAD.IADD R203, R203, 0x1, -R5 ;  /* 0x00000001cbcbc824 */ /* 0x000fe400078e0a05 */
[C---:B------:R-:W-:Y:S01]  /*42f0*/  IMAD R205, R5.reuse, R6, R8 ;  /* 0x0000000605cd7224 */ /* 0x040fe200078e0208 */
[----:B------:R-:W-:Y:S01]  /*4300*/  ISETP.GT.U32.AND P4, PT, R5, R201, PT ;  /* 0x000000c90500720c */ /* 0x000fe20003f84070 */
[----:B------:R-:W-:Y:S01]  /*4310*/  IMAD.HI.U32 R6, R3, R10, RZ ;  /* 0x0000000a03067227 */ /* 0x000fe200078e00ff */
[C---:B------:R-:W-:Y:S02]  /*4320*/  ISETP.GT.U32.AND P0, PT, R5.reuse, R203, PT ;  /* 0x000000cb0500720c */ /* 0x040fe40003f04070 */
[----:B------:R-:W-:Y:S01]  /*4330*/  IABS R8, R15 ;  /* 0x0000000f00087213 */ /* 0x000fe20000000000 */
[----:B------:R-:W-:Y:S01]  /*4340*/  IMAD.MOV R6, RZ, RZ, -R6 ;  /* 0x000000ffff067224 */ /* 0x000fe200078e0a06 */
[----:B------:R-:W-:Y:S01]  /*4350*/  ISETP.GT.U32.AND P6, PT, R5, R205, PT ;  /* 0x000000cd0500720c */ /* 0x000fe20003fc4070 */
[----:B------:R-:W-:-:S04]  /*4360*/  IMAD.HI.U32 R7, R3, R14, RZ ;  /* 0x0000000e03077227 */ /* 0x000fc800078e00ff */
[----:B------:R-:W-:Y:S01]  /*4370*/  IMAD R207, R5, R6, R10 ;  /* 0x0000000605cf7224 */ /* 0x000fe200078e020a */
[----:B------:R-:W-:Y:S01]  /*4380*/  IABS R10, R16 ;  /* 0x00000010000a7213 */ /* 0x000fe20000000000 */
[----:B------:R-:W-:Y:S02]  /*4390*/  @!P4 IMAD.IADD R201, R201, 0x1, -R5 ;  /* 0x00000001c9c9c824 */ /* 0x000fe400078e0a05 */
[----:B------:R-:W-:Y:S01]  /*43a0*/  IMAD.MOV R7, RZ, RZ, -R7 ;  /* 0x000000ffff077224 */ /* 0x000fe200078e0a07 */
[----:B------:R-:W-:Y:S01]  /*43b0*/  ISETP.GT.U32.AND P4, PT, R5, R207, PT ;  /* 0x000000cf0500720c */ /* 0x000fe20003f84070 */
[----:B------:R-:W-:-:S04]  /*43c0*/  IMAD.HI.U32 R6, R3, R8, RZ ;  /* 0x0000000803067227 */ /* 0x000fc800078e00ff */
[----:B------:R-:W-:Y:S02]  /*43d0*/  IMAD R209, R5, R7, R14 ;  /* 0x0000000705d17224 */ /* 0x000fe400078e020e */
[----:B------:R-:W-:Y:S02]  /*43e0*/  @!P5 IMAD.MOV R199, RZ, RZ, -R199 ;  /* 0x000000ffffc7d224 */ /* 0x000fe400078e0ac7 */
[--C-:B------:R-:W-:Y:S01]  /*43f0*/  @!P0 IMAD.IADD R203, R203, 0x1, -R5.reuse ;  /* 0x00000001cbcb8824 */ /* 0x100fe200078e0a05 */
[----:B------:R-:W-:Y:S01]  /*4400*/  ISETP.GT.U32.AND P5, PT, R5, R209, PT ;  /* 0x000000d10500720c */ /* 0x000fe20003fa4070 */
[----:B------:R-:W-:Y:S02]  /*4410*/  IMAD.MOV R6, RZ, RZ, -R6 ;  /* 0x000000ffff067224 */ /* 0x000fe400078e0a06 */
[----:B------:R-:W-:Y:S01]  /*4420*/  @!P4 IMAD.IADD R207, R207, 0x1, -R5 ;  /* 0x00000001cfcfc824 */ /* 0x000fe200078e0a05 */
[----:B------:R-:W-:Y:S01]  /*4430*/  ISETP.GE.AND P4, PT, R15, RZ, PT ;  /* 0x000000ff0f00720c */ /* 0x000fe20003f86270 */
[----:B------:R-:W-:Y:S01]  /*4440*/  @!P2 IMAD.MOV R203, RZ, RZ, -R203 ;  /* 0x000000ffffcba224 */ /* 0x000fe200078e0acb */
[----:B------:R-:W-:Y:S01]  /*4450*/  LOP3.LUT R15, R2, 0x50, RZ, 0xfc, !PT ;  /* 0x00000050020f7812 */ /* 0x000fe200078efcff */
[C---:B------:R-:W-:Y:S01]  /*4460*/  IMAD R211, R5.reuse, R6, R8 ;  /* 0x0000000605d37224 */ /* 0x040fe200078e0208 */
[----:B------:R-:W-:Y:S01]  /*4470*/  ISETP.GT.U32.AND P2, PT, R5, R207, PT ;  /* 0x000000cf0500720c */ /* 0x000fe20003f44070 */
[----:B------:R-:W-:-:S03]  /*4480*/  IMAD.HI.U32 R6, R3, R10, RZ ;  /* 0x0000000a03067227 */ /* 0x000fc600078e00ff */
[----:B------:R-:W-:Y:S01]  /*4490*/  ISETP.GT.U32.AND P0, PT, R5, R211, PT ;  /* 0x000000d30500720c */ /* 0x000fe20003f04070 */
[----:B------:R-:W-:Y:S02]  /*44a0*/  IMAD.MOV R6, RZ, RZ, -R6 ;  /* 0x000000ffff067224 */ /* 0x000fe400078e0a06 */
[--C-:B------:R-:W-:Y:S02]  /*44b0*/  @!P6 IMAD.IADD R205, R205, 0x1, -R5.reuse ;  /* 0x00000001cdcde824 */ /* 0x100fe400078e0a05 */
[--C-:B------:R-:W-:Y:S02]  /*44c0*/  @!P5 IMAD.IADD R209, R209, 0x1, -R5.reuse ;  /* 0x00000001d1d1d824 */ /* 0x100fe400078e0a05 */
[C---:B------:R-:W-:Y:S01]  /*44d0*/  IMAD R213, R5.reuse, R6, R10 ;  /* 0x0000000605d57224 */ /* 0x040fe200078e020a */
[----:B------:R-:W-:Y:S01]  /*44e0*/  ISETP.GT.U32.AND P6, PT, R5, R205, PT ;  /* 0x000000cd0500720c */ /* 0x000fe20003fc4070 */
[----:B------:R-:W-:Y:S01]  /*44f0*/  @!P2 IMAD.IADD R207, R207, 0x1, -R5 ;  /* 0x00000001cfcfa824 */ /* 0x000fe200078e0a05 */
[C---:B------:R-:W-:Y:S01]  /*4500*/  ISETP.GT.U32.AND P5, PT, R5.reuse, R209, PT ;  /* 0x000000d10500720c */ /* 0x040fe20003fa4070 */
[----:B------:R-:W-:Y:S01]  /*4510*/  @!P1 IMAD.MOV R201, RZ, RZ, -R201 ;  /* 0x000000ffffc99224 */ /* 0x000fe200078e0ac9 */
[----:B------:R-:W-:Y:S01]  /*4520*/  ISETP.GT.U32.AND P2, PT, R5, R213, PT ;  /* 0x000000d50500720c */ /* 0x000fe20003f44070 */
[----:B------:R-:W-:Y:S01]  /*4530*/  @!P0 IMAD.IADD R211, R211, 0x1, -R5 ;  /* 0x00000001d3d38824 */ /* 0x000fe200078e0a05 */
[----:B------:R-:W-:Y:S01]  /*4540*/  ISETP.GE.AND P1, PT, R9, RZ, PT ;  /* 0x000000ff0900720c */ /* 0x000fe20003f26270 */
[----:B------:R-:W-:Y:S01]  /*4550*/  @!P3 IMAD.MOV R195, RZ, RZ, -R195 ;  /* 0x000000ffffc3b224 */ /* 0x000fe200078e0ac3 */
[----:B------:R-:W-:-:S02]  /*4560*/  LOP3.LUT R6, R2, 0x5c, RZ, 0xfc, !PT ;  /* 0x0000005c02067812 */ /* 0x000fc400078efcff */
[----:B------:R-:W-:Y:S02]  /*4570*/  LOP3.LUT R9, R2, 0x5a, RZ, 0xfc, !PT ;  /* 0x0000005a02097812 */ /* 0x000fe400078efcff */
[----:B------:R-:W-:Y:S01]  /*4580*/  IABS R8, R6 ;  /* 0x0000000600087213 */ /* 0x000fe20000000000 */
[--C-:B------:R-:W-:Y:S01]  /*4590*/  @!P6 IMAD.IADD R205, R205, 0x1, -R5.reuse ;  /* 0x00000001cdcde824 */ /* 0x100fe200078e0a05 */
[----:B------:R-:W-:Y:S01]  /*45a0*/  ISETP.GT.U32.AND P0, PT, R5, R211, PT ;  /* 0x000000d30500720c */ /* 0x000fe20003f04070 */
[--C-:B------:R-:W-:Y:S01]  /*45b0*/  @!P5 IMAD.IADD R209, R209, 0x1, -R5.reuse ;  /* 0x00000001d1d1d824 */ /* 0x100fe200078e0a05 */
[----:B------:R-:W-:Y:S01]  /*45c0*/  ISETP.GE.AND P6, PT, R13, RZ, PT ;  /* 0x000000ff0d00720c */ /* 0x000fe20003fc6270 */
[----:B------:R-:W-:Y:S01]  /*45d0*/  @!P2 IMAD.IADD R213, R213, 0x1, -R5 ;  /* 0x00000001d5d5a824 */ /* 0x000fe200078e0a05 */
[----:B------:R-:W-:Y:S01]  /*45e0*/  IABS R10, R9 ;  /* 0x00000009000a7213 */ /* 0x000fe20000000000 */
[----:B------:R-:W-:Y:S01]  /*45f0*/  @!P1 IMAD.MOV R207, RZ, RZ, -R207 ;  /* 0x000000ffffcf9224 */ /* 0x000fe200078e0acf */
[----:B------:R-:W-:Y:S01]  /*4600*/  ISETP.GE.AND P5, PT, R6, RZ, PT ;  /* 0x000000ff0600720c */ /* 0x000fe20003fa6270 */
[----:B------:R-:W-:Y:S01]  /*4610*/  IMAD.HI.U32 R6, R3, R8, RZ ;  /* 0x0000000803067227 */ /* 0x000fe200078e00ff */
[----:B------:R-:W-:-:S02]  /*4620*/  ISETP.GT.U32.AND P1, PT, R5, R213, PT ;  /* 0x000000d50500720c */ /* 0x000fc40003f24070 */
[----:B------:R-:W-:Y:S01]  /*4630*/  ISETP.GE.AND P3, PT, R11, RZ, PT ;  /* 0x000000ff0b00720c */ /* 0x000fe20003f66270 */
[----:B------:R-:W-:Y:S01]  /*4640*/  IMAD.HI.U32 R7, R3, R10, RZ ;  /* 0x0000000a03077227 */ /* 0x000fe200078e00ff */
[C---:B------:R-:W-:Y:S02]  /*4650*/  LOP3.LUT R11, R2.reuse, 0x58, RZ, 0xfc, !PT ;  /* 0x00000058020b7812 */ /* 0x040fe400078efcff */
[C---:B------:R-:W-:Y:S01]  /*4660*/  LOP3.LUT R13, R2.reuse, 0x52, RZ, 0xfc, !PT ;  /* 0x00000052020d7812 */ /* 0x040fe200078efcff */
[----:B------:R-:W-:Y:S01]  /*4670*/  IMAD.MOV R6, RZ, RZ, -R6 ;  /* 0x000000ffff067224 */ /* 0x000fe200078e0a06 */
[----:B------:R-:W-:Y:S01]  /*4680*/  ISETP.GE.AND P2, PT, R11, RZ, PT ;  /* 0x000000ff0b00720c */ /* 0x000fe20003f46270 */
[----:B------:R-:W-:Y:S01]  /*4690*/  IMAD.MOV R7, RZ, RZ, -R7 ;  /* 0x000000ffff077224 */ /* 0x000fe200078e0a07 */
[----:B------:R-:W-:Y:S01]  /*46a0*/  IABS R14, R13 ;  /* 0x0000000d000e7213 */ /* 0x000fe20000000000 */
[----:B------:R-:W-:Y:S02]  /*46b0*/  IMAD R215, R5, R6, R8 ;  /* 0x0000000605d77224 */ /* 0x000fe400078e0208 */
[----:B------:R-:W-:Y:S01]  /*46c0*/  @!P0 IMAD.IADD R211, R211, 0x1, -R5 ;  /* 0x00000001d3d38824 */ /* 0x000fe200078e0a05 */
[----:B------:R-:W-:Y:S01]  /*46d0*/  ISETP.GE.AND P0, PT, R9, RZ, PT ;  /* 0x000000ff0900720c */ /* 0x000fe20003f06270 */
[C---:B------:R-:W-:Y:S01]  /*46e0*/  IMAD R217, R5.reuse, R7, R10 ;  /* 0x0000000705d97224 */ /* 0x040fe200078e020a */
[----:B------:R-:W-:Y:S01]  /*46f0*/  IABS R9, R11 ;  /* 0x0000000b00097213 */ /* 0x000fe20000000000 */
[----:B------:R-:W-:Y:S01]  /*4700*/  @!P6 IMAD.MOV R209, RZ, RZ, -R209 ;  /* 0x000000ffffd1e224 */ /* 0x000fe200078e0ad1 */
[----:B------:R-:W-:Y:S01]  /*4710*/  ISETP.GT.U32.AND P6, PT, R5, R215, PT ;  /* 0x000000d70500720c */ /* 0x000fe20003fc4070 */
[----:B------:R-:W-:Y:S01]  /*4720*/  @!P1 IMAD.IADD R213, R213, 0x1, -R5 ;  /* 0x00000001d5d59824 */ /* 0x000fe200078e0a05 */
[----:B------:R-:W-:Y:S01]  /*4730*/  ISETP.GT.U32.AND P1, PT, R5, R217, PT ;  /* 0x000000d90500720c */ /* 0x000fe20003f24070 */
[----:B------:R-:W-:Y:S01]  /*4740*/  IMAD.MOV.U32 R8, RZ, RZ, R9 ;  /* 0x000000ffff087224 */ /* 0x000fe200078e0009 */
[C---:B------:R-:W-:Y:S01]  /*4750*/  LOP3.LUT R7, R2.reuse, 0x56, RZ, 0xfc, !PT ;  /* 0x0000005602077812 */ /* 0x040fe200078efcff */
[----:B------:R-:W-:Y:S01]  /*4760*/  @!P3 IMAD.MOV R205, RZ, RZ, -R205 ;  /* 0x000000ffffcdb224 */ /* 0x000fe200078e0acd */
[----:B------:R-:W-:Y:S01]  /*4770*/  LOP3.LUT R11, R2, 0x54, RZ, 0xfc, !PT ;  /* 0x00000054020b7812 */ /* 0x000fe200078efcff */
[----:B------:R-:W-:Y:S01]  /*4780*/  IMAD.HI.U32 R6, R3, R8, RZ ;  /* 0x0000000803067227 */ /* 0x000fe200078e00ff */
[----:B------:R-:W-:-:S02]  /*4790*/  IABS R10, R7 ;  /* 0x00000007000a7213 */ /* 0x000fc40000000000 */
[----:B------:R-:W-:Y:S01]  /*47a0*/  ISETP.GE.AND P3, PT, R16, RZ, PT ;  /* 0x000000ff1000720c */ /* 0x000fe20003f66270 */
[----:B------:R-:W-:Y:S01]  /*47b0*/  IMAD.MOV R6, RZ, RZ, -R6 ;  /* 0x000000ffff067224 */ /* 0x000fe200078e0a06 */
[----:B------:R-:W-:Y:S01]  /*47c0*/  IABS R9, R15 ;  /* 0x0000000f00097213 */ /* 0x000fe20000000000 */
[--C-:B------:R-:W-:Y:S02]  /*47d0*/  @!P6 IMAD.IADD R215, R215, 0x1, -R5.reuse ;  /* 0x00000001d7d7e824 */ /* 0x100fe400078e0a05 */
[----:B------:R-:W-:Y:S01]  /*47e0*/  IMAD R219, R5, R6, R8 ;  /* 0x0000000605db7224 */ /* 0x000fe200078e0208 */
[----:B------:R-:W-:Y:S01]  /*47f0*/  IABS R8, R11 ;  /* 0x0000000b00087213 */ /* 0x000fe20000000000 */
[----:B------:R-:W-:Y:S01]  /*4800*/  @!P1 IMAD.IADD R217, R217, 0x1, -R5 ;  /* 0x00000001d9d99824 */ /* 0x000fe200078e0a05 */
[----:B------:R-:W-:Y:S01]  /*4810*/  ISETP.GT.U32.AND P1, PT, R5, R215, PT ;  /* 0x000000d70500720c */ /* 0x000fe20003f24070 */
[----:B------:R-:W-:Y:S01]  /*4820*/  IMAD.HI.U32 R6, R3, R10, RZ ;  /* 0x0000000a03067227 */ /* 0x000fe200078e00ff */
[----:B------:R-:W-:-:S03]  /*4830*/  ISETP.GT.U32.AND P6, PT, R5, R219, PT ;  /* 0x000000db0500720c */ /* 0x000fc60003fc4070 */
[----:B------:R-:W-:Y:S02]  /*4840*/  IMAD.MOV R221, RZ, RZ, -R6 ;  /* 0x000000ffffdd7224 */ /* 0x000fe400078e0a06 */
[----:B------:R-:W-:-:S04]  /*4850*/  IMAD.HI.U32 R6, R3, R8, RZ ;  /* 0x0000000803067227 */ /* 0x000fc800078e00ff */
[----:B------:R-:W-:Y:S02]  /*4860*/  IMAD.MOV R6, RZ, RZ, -R6 ;  /* 0x000000ffff067224 */ /* 0x000fe400078e0a06 */
[----:B------:R-:W-:Y:S02]  /*4870*/  @!P1 IMAD.IADD R215, R215, 0x1, -R5 ;  /* 0x00000001d7d79824 */ /* 0x000fe400078e0a05 */
[----:B------:R-:W-:Y:S02]  /*4880*/  IMAD R223, R5, R6, R8 ;  /* 0x0000000605df7224 */ /* 0x000fe400078e0208 */
[----:B------:R-:W-:Y:S01]  /*4890*/  @!P4 IMAD.MOV R211, RZ, RZ, -R211 ;  /* 0x000000ffffd3c224 */ /* 0x000fe200078e0ad3 */
[----:B------:R-:W-:Y:S01]  /*48a0*/  ISETP.GE.AND P4, PT, R7, RZ, PT ;  /* 0x000000ff0700720c */ /* 0x000fe20003f86270 */
[----:B------:R-:W-:Y:S01]  /*48b0*/  @!P6 IMAD.IADD R219, R219, 0x1, -R5 ;  /* 0x00000001dbdbe824 */ /* 0x000fe200078e0a05 */
[C---:B------:R-:W-:Y:S01]  /*48c0*/  ISETP.GT.U32.AND P6, PT, R5.reuse, R217, PT ;  /* 0x000000d90500720c */ /* 0x040fe20003fc4070 */
[----:B------:R-:W-:Y:S01]  /*48d0*/  @!P5 IMAD.MOV R215, RZ, RZ, -R215 ;  /* 0x000000ffffd7d224 */ /* 0x000fe200078e0ad7 */
[----:B------:R-:W-:Y:S01]  /*48e0*/  ISETP.GT.U32.AND P5, PT, R5, R223, PT ;  /* 0x000000df0500720c */ /* 0x000fe20003fa4070 */
[----:B------:R-:W-:-:S04]  /*48f0*/  IMAD.HI.U32 R7, R3, R14, RZ ;  /* 0x0000000e03077227 */ /* 0x000fc800078e00ff */
[----:B------:R-:W-:Y:S01]  /*4900*/  IMAD.MOV.U32 R8, RZ, RZ, R9 ;  /* 0x000000ffff087224 */ /* 0x000fe200078e0009 */
[----:B------:R-:W-:Y:S01]  /*4910*/  LOP3.LUT R9, R2, 0x4e, RZ, 0xfc, !PT ;  /* 0x0000004e02097812 */ /* 0x000fe200078efcff */
[----:B------:R-:W-:Y:S02]  /*4920*/  IMAD.MOV R7, RZ, RZ, -R7 ;  /* 0x000000ffff077224 */ /* 0x000fe400078e0a07 */
[----:B------:R-:W-:-:S04]  /*4930*/  IMAD.HI.U32 R6, R3, R8, RZ ;  /* 0x0000000803067227 */ /* 0x000fc800078e00ff */
[----:B------:R-:W-:Y:S01]  /*4940*/  @!P3 IMAD.MOV R213, RZ, RZ, -R213 ;  /* 0x000000ffffd5b224 */ /* 0x000fe200078e0ad5 */
[C---:B------:R-:W-:Y:S01]  /*4950*/  ISETP.GT.U32.AND P3, PT, R5.reuse, R219, PT ;  /* 0x000000db0500720c */ /* 0x040fe20003f64070 */
[----:B------:R-:W-:Y:S01]  /*4960*/  IMAD R225, R5, R7, R14 ;  /* 0x0000000705e17224 */ /* 0x000fe200078e020e */
[----:B------:R-:W-:Y:S01]  /*4970*/  IABS R7, R9 ;  /* 0x0000000900077213 */ /* 0x000fe20000000000 */
[----:B------:R-:W-:Y:S02]  /*4980*/  IMAD.MOV R6, RZ, RZ, -R6 ;  /* 0x000000ffff067224 */ /* 0x000fe400078e0a06 */
[--C-:B------:R-:W-:Y:S01]  /*4990*/  @!P6 IMAD.IADD R217, R217, 0x1, -R5.reuse ;  /* 0x00000001d9d9e824 */ /* 0x100fe200078e0a05 */
[----:B------:R-:W-:Y:S01]  /*49a0*/  ISETP.GT.U32.AND P6, PT, R5, R225, PT ;  /* 0x000000e10500720c */ /* 0x000fe20003fc4070 */
[----:B------:R-:W-:Y:S02]  /*49b0*/  @!P5 IMAD.IADD R223, R223, 0x1, -R5 ;  /* 0x00000001dfdfd824 */ /* 0x000fe400078e0a05 */
[----:B------:R-:W-:-:S02]  /*49c0*/  IMAD R227, R5, R6, R8 ;  /* 0x0000000605e37224 */ /* 0x000fc400078e0208 */
[----:B------:R-:W-:Y:S01]  /*49d0*/  IMAD.MOV.U32 R8, RZ, RZ, R7 ;  /* 0x000000ffff087224 */ /* 0x000fe200078e0007 */
[----:B------:R-:W-:Y:S01]  /*49e0*/  LOP3.LUT R7, R2, 0x4a, RZ, 0xfc, !PT ;  /* 0x0000004a02077812 */ /* 0x000fe200078efcff */
[----:B------:R-:W-:Y:S01]  /*49f0*/  @!P0 IMAD.MOV R217, RZ, RZ, -R217 ;  /* 0x000000ffffd98224 */ /* 0x000fe200078e0ad9 */
[----:B------:R-:W-:Y:S01]  /*4a00*/  ISETP.GT.U32.AND P0, PT, R5, R223, PT ;  /* 0x000000df0500720c */ /* 0x000fe20003f04070 */
[----:B------:R-:W-:-:S04]  /*4a10*/  IMAD.HI.U32 R6, R3, R8, RZ ;  /* 0x0000000803067227 */ /* 0x000fc800078e00ff */
[--C-:B------:R-:W-:Y:S01]  /*4a20*/  @!P3 IMAD.IADD R219, R219, 0x1, -R5.reuse ;  /* 0x00000001dbdbb824 */ /* 0x100fe200078e0a05 */
[----:B------:R-:W-:Y:S01]  /*4a30*/  ISETP.GE.AND P3, PT, R11, RZ, PT ;  /* 0x000000ff0b00720c */ /* 0x000fe20003f66270 */
[----:B------:R-:W-:Y:S01]  /*4a40*/  IMAD.MOV R6, RZ, RZ, -R6 ;  /* 0x000000ffff067224 */ /* 0x000fe200078e0a06 */
[----:B------:R-:W-:Y:S01]  /*4a50*/  LOP3.LUT R11, R2, 0x4c, RZ, 0xfc, !PT ;  /* 0x0000004c020b7812 */ /* 0x000fe200078efcff */
[C---:B------:R-:W-:Y:S02]  /*4a60*/  IMAD R221, R5.reuse, R221, R10 ;  /* 0x000000dd05dd7224 */ /* 0x040fe400078e020a */
        /* <DEDUP_REMOVED lines=8> */
[C---:B------:R-:W-:Y:S01]  /*4af0*/  ISETP.GT.U32.AND P6, PT, R5.reuse, R225, PT ;  /* 0x000000e10500720c */ /* 0x040fe20003fc4070 */
[----:B------:R-:W-:Y:S02]  /*4b00*/  IMAD.MOV R231, RZ, RZ, -R6 ;  /* 0x000000ffffe77224 */ /* 0x000fe400078e0a06 */
[----:B------:R-:W-:Y:S02]  /*4b10*/  @!P3 IMAD.MOV R223, RZ, RZ, -R223 ;  /* 0x000000ffffdfb224 */ /* 0x000fe400078e0adf */
[----:B------:R-:W-:Y:S02]  /*4b20*/  IMAD R231, R5, R231, R10 ;  /* 0x000000e705e77224 */ /* 0x000fe400078e020a */
[--C-:B------:R-:W-:Y:S01]  /*4b30*/  @!P1 IMAD.IADD R221, R221, 0x1, -R5.reuse ;  /* 0x00000001dddd9824 */ /* 0x100fe200078e0a05 */
[----:B------:R-:W-:Y:S01]  /*4b40*/  ISETP.GE.AND P1, PT, R13, RZ, PT ;  /* 0x000000ff0d00720c */ /* 0x000fe20003f26270 */
[----:B------:R-:W-:Y:S01]  /*4b50*/  @!P0 IMAD.IADD R229, R229, 0x1, -R5 ;  /* 0x00000001e5e58824 */ /* 0x000fe200078e0a05 */
[C---:B------:R-:W-:Y:S01]  /*4b60*/  ISETP.GT.U32.AND P3, PT, R5.reuse, R231, PT ;  /* 0x000000e70500720c */ /* 0x040fe20003f64070 */
[----:B------:R-:W-:Y:S01]  /*4b70*/  @!P2 IMAD.MOV R219, RZ, RZ, -R219 ;  /* 0x000000ffffdba224 */ /* 0x000fe200078e0adb */
[----:B------:R-:W-:Y:S01]  /*4b80*/  ISETP.GT.U32.AND P5, PT, R5, R221, PT ;  /* 0x000000dd0500720c */ /* 0x000fe20003fa4070 */
[----:B------:R-:W-:Y:S01]  /*4b90*/  IMAD.HI.U32 R6, R3, R8, RZ ;  /* 0x0000000803067227 */ /* 0x000fe200078e00ff */
[----:B------:R-:W-:-:S02]  /*4ba0*/  ISETP.GT.U32.AND P2, PT, R5, R227, PT ;  /* 0x000000e30500720c */ /* 0x000fc40003f44070 */
[----:B------:R-:W-:Y:S01]  /*4bb0*/  ISETP.GT.U32.AND P0, PT, R5, R229, PT ;  /* 0x000000e50500720c */ /* 0x000fe20003f04070 */
[----:B------:R-:W-:Y:S01]  /*4bc0*/  IMAD.MOV R6, RZ, RZ, -R6 ;  /* 0x000000ffff067224 */ /* 0x000fe200078e0a06 */
[C---:B------:R-:W-:Y:S01]  /*4bd0*/  LOP3.LUT R13, R2.reuse, 0x3c, RZ, 0xfc, !PT ;  /* 0x0000003c020d7812 */ /* 0x040fe200078efcff */
[--C-:B------:R-:W-:Y:S01]  /*4be0*/  @!P6 IMAD.IADD R225, R225, 0x1, -R5.reuse ;  /* 0x00000001e1e1e824 */ /* 0x100fe200078e0a05 */
[----:B------:R-:W-:Y:S01]  /*4bf0*/  ISETP.GE.AND P6, PT, R9, RZ, PT ;  /* 0x000000ff0900720c */ /* 0x000fe20003fc6270 */
[----:B------:R-:W-:Y:S01]  /*4c00*/  IMAD R233, R5, R6, R8 ;  /* 0x0000000605e97224 */ /* 0x000fe200078e0208 */
[C---:B------:R-:W-:Y:S01]  /*4c10*/  LOP3.LUT R9, R2.reuse, 0x48, RZ, 0xfc, !PT ;  /* 0x0000004802097812 */ /* 0x040fe200078efcff */
[--C-:B------:R-:W-:Y:S01]  /*4c20*/  @!P3 IMAD.IADD R231, R231, 0x1, -R5.reuse ;  /* 0x00000001e7e7b824 */ /* 0x100fe200078e0a05 */
[----:B------:R-:W-:Y:S01]  /*4c30*/  LOP3.LUT R8, R2, 0x44, RZ, 0xfc, !PT ;  /* 0x0000004402087812 */ /* 0x000fe200078efcff */
[--C-:B------:R-:W-:Y:S01]  /*4c40*/  @!P5 IMAD.IADD R221, R221, 0x1, -R5.reuse ;  /* 0x00000001ddddd824 */ /* 0x100fe200078e0a05 */
[----:B------:R-:W-:Y:S01]  /*4c50*/  IABS R10, R9 ;  /* 0x00000009000a7213 */ /* 0x000fe20000000000 */
[--C-:B------:R-:W-:Y:S01]  /*4c60*/  @!P2 IMAD.IADD R227, R227, 0x1, -R5.reuse ;  /* 0x00000001e3e3a824 */ /* 0x100fe200078e0a05 */
[----:B------:R-:W-:Y:S01]  /*4c70*/  ISETP.GT.U32.AND P3, PT, R5, R231, PT ;  /* 0x000000e70500720c */ /* 0x000fe20003f64070 */
[----:B------:R-:W-:Y:S01]  /*4c80*/  @!P0 IMAD.IADD R229, R229, 0x1, -R5 ;  /* 0x00000001e5e58824 */ /* 0x000fe200078e0a05 */
[----:B------:R-:W-:Y:S01]  /*4c90*/  ISETP.GT.U32.AND P0, PT, R5, R233, PT ;  /* 0x000000e90500720c */ /* 0x000fe20003f04070 */
[----:B------:R-:W-:Y:S01]  /*4ca0*/  @!P4 IMAD.MOV R221, RZ, RZ, -R221 ;  /* 0x000000ffffddc224 */ /* 0x000fe200078e0add */
[----:B------:R-:W-:Y:S01]  /*4cb0*/  ISETP.GE.AND P2, PT, R11, RZ, PT ;  /* 0x000000ff0b00720c */ /* 0x000fe20003f46270 */
[----:B------:R-:W-:Y:S01]  /*4cc0*/  IMAD.HI.U32 R6, R3, R10, RZ ;  /* 0x0000000a03067227 */ /* 0x000fe200078e00ff */
[----:B------:R-:W-:-:S02]  /*4cd0*/  ISETP.GT.U32.AND P4, PT, R5, R227, PT ;  /* 0x000000e30500720c */ /* 0x000fc40003f84070 */
[----:B------:R-:W-:Y:S01]  /*4ce0*/  ISETP.GE.AND P5, PT, R15, RZ, PT ;  /* 0x000000ff0f00720c */ /* 0x000fe20003fa6270 */
[----:B------:R-:W-:Y:S01]  /*4cf0*/  IMAD.MOV R6, RZ, RZ, -R6 ;  /* 0x000000ffff067224 */ /* 0x000fe200078e0a06 */
[----:B------:R-:W-:Y:S01]  /*4d00*/  LOP3.LUT R11, R2, 0x3e, RZ, 0xfc, !PT ;  /* 0x0000003e020b7812 */ /* 0x000fe200078efcff */
[----:B------:R-:W-:Y:S01]  /*4d10*/  @!P1 IMAD.MOV R225, RZ, RZ, -R225 ;  /* 0x000000ffffe19224 */ /* 0x000fe200078e0ae1 */
[----:B------:R-:W-:Y:S01]  /*4d20*/  ISETP.GE.AND P1, PT, R7, RZ, PT ;  /* 0x000000ff0700720c */ /* 0x000fe20003f26270 */
[----:B------:R-:W-:Y:S01]  /*4d30*/  @!P6 IMAD.MOV R229, RZ, RZ, -R229 ;  /* 0x000000ffffe5e224 */ /* 0x000fe200078e0ae5 */
[----:B------:R-:W-:Y:S01]  /*4d40*/  ISETP.GE.AND P6, PT, R8, RZ, PT ;  /* 0x000000ff0800720c */ /* 0x000fe20003fc6270 */
[----:B------:R-:W-:Y:S01]  /*4d50*/  IMAD R235, R5, R6, R10 ;  /* 0x0000000605eb7224 */ /* 0x000fe200078e020a */
[C---:B------:R-:W-:Y:S01]  /*4d60*/  LOP3.LUT R7, R2.reuse, 0x46, RZ, 0xfc, !PT ;  /* 0x0000004602077812 */ /* 0x040fe200078efcff */
[--C-:B------:R-:W-:Y:S01]  /*4d70*/  @!P0 IMAD.IADD R233, R233, 0x1, -R5.reuse ;  /* 0x00000001e9e98824 */ /* 0x100fe200078e0a05 */
[----:B------:R-:W-:Y:S01]  /*4d80*/  IABS R8, R8 ;  /* 0x0000000800087213 */ /* 0x000fe20000000000 */
[--C-:B------:R-:W-:Y:S01]  /*4d90*/  @!P3 IMAD.IADD R231, R231, 0x1, -R5.reuse ;  /* 0x00000001e7e7b824 */ /* 0x100fe200078e0a05 */
[----:B------:R-:W-:Y:S01]  /*4da0*/  IABS R14, R7 ;  /* 0x00000007000e7213 */ /* 0x000fe20000000000 */
[----:B------:R-:W-:Y:S01]  /*4db0*/  @!P4 IMAD.IADD R227, R227, 0x1, -R5 ;  /* 0x00000001e3e3c824 */ /* 0x000fe200078e0a05 */
[C---:B------:R-:W-:Y:S01]  /*4dc0*/  ISETP.GT.U32.AND P0, PT, R5.reuse, R233, PT ;  /* 0x000000e90500720c */ /* 0x040fe20003f04070 */
[----:B------:R-:W-:Y:S01]  /*4dd0*/  @!P2 IMAD.MOV R231, RZ, RZ, -R231 ;  /* 0x000000ffffe7a224 */ /* 0x000fe200078e0ae7 */
[----:B------:R-:W-:Y:S01]  /*4de0*/  ISETP.GT.U32.AND P2, PT, R5, R235, PT ;  /* 0x000000eb0500720c */ /* 0x000fe20003f44070 */
[----:B------:R-:W-:Y:S01]  /*4df0*/  IMAD.MOV.U32 R10, RZ, RZ, R8 ;  /* 0x000000ffff0a7224 */ /* 0x000fe200078e0008 */
[----:B------:R-:W-:Y:S01]  /*4e00*/  LOP3.LUT R8, R2, 0x42, RZ, 0xfc, !PT ;  /* 0x0000004202087812 */ /* 0x000fe200078efcff */
[----:B------:R-:W-:Y:S01]  /*4e10*/  @!P5 IMAD.MOV R227, RZ, RZ, -R227 ;  /* 0x000000ffffe3d224 */ /* 0x000fe200078e0ae3 */
[----:B------:R-:W-:Y:S01]  /*4e20*/  ISETP.GE.AND P5, PT, R7, RZ, PT ;  /* 0x000000ff0700720c */ /* 0x000fe20003fa6270 */
[----:B------:R-:W-:Y:S01]  /*4e30*/  IMAD.HI.U32 R6, R3, R14, RZ ;  /* 0x0000000e03067227 */ /* 0x000fe200078e00ff */
[----:B------:R-:W-:-:S02]  /*4e40*/  ISETP.GE.AND P3, PT, R8, RZ, PT ;  /* 0x000000ff0800720c */ /* 0x000fc40003f66270 */
[----:B------:R-:W-:Y:S01]  /*4e50*/  IABS R8, R8 ;  /* 0x0000000800087213 */ /* 0x000fe20000000000 */
[----:B------:R-:W-:Y:S01]  /*4e60*/  IMAD.HI.U32 R7, R3, R10, RZ ;  /* 0x0000000a03077227 */ /* 0x000fe200078e00ff */
[----:B------:R-:W-:Y:S02]  /*4e70*/  ISETP.GE.AND P4, PT, R9, RZ, PT ;  /* 0x000000ff0900720c */ /* 0x000fe40003f86270 */
[C---:B------:R-:W-:Y:S01]  /*4e80*/  LOP3.LUT R9, R2.reuse, 0x40, RZ, 0xfc, !PT ;  /* 0x0000004002097812 */ /* 0x040fe200078efcff */
[----:B------:R-:W-:Y:S01]  /*4e90*/  IMAD.MOV R6, RZ, RZ, -R6 ;  /* 0x000000ffff067224 */ /* 0x000fe200078e0a06 */
[----:B------:R-:W-:Y:S01]  /*4ea0*/  LOP3.LUT R15, R2, 0x3a, RZ, 0xfc, !PT ;  /* 0x0000003a020f7812 */ /* 0x000fe200078efcff */
[----:B------:R-:W-:Y:S02]  /*4eb0*/  IMAD.MOV R7, RZ, RZ, -R7 ;  /* 0x000000ffff077224 */ /* 0x000fe400078e0a07 */
[C---:B------:R-:W-:Y:S01]  /*4ec0*/  IMAD R241, R5.reuse, R6, R14 ;  /* 0x0000000605f17224 */ /* 0x040fe200078e020e */
[----:B------:R-:W-:Y:S01]  /*4ed0*/  IABS R14, R15 ;  /* 0x0000000f000e7213 */ /* 0x000fe20000000000 */
[----:B------:R-:W-:Y:S01]  /*4ee0*/  IMAD R239, R5, R7, R10 ;  /* 0x0000000705ef7224 */ /* 0x000fe200078e020a */
[----:B------:R-:W-:Y:S01]  /*4ef0*/  IABS R7, R9 ;  /* 0x0000000900077213 */ /* 0x000fe20000000000 */
[--C-:B------:R-:W-:Y:S01]  /*4f00*/  @!P0 IMAD.IADD R233, R233, 0x1, -R5.reuse ;  /* 0x00000001e9e98824 */ /* 0x100fe200078e0a05 */
[----:B------:R-:W-:Y:S01]  /*4f10*/  ISETP.GT.U32.AND P0, PT, R5, R241, PT ;  /* 0x000000f10500720c */ /* 0x000fe20003f04070 */
[----:B------:R-:W-:Y:S01]  /*4f20*/  @!P2 IMAD.IADD R235, R235, 0x1, -R5 ;  /* 0x00000001ebeba824 */ /* 0x000fe200078e0a05 */
[----:B------:R-:W-:Y:S01]  /*4f30*/  IABS R10, R11 ;  /* 0x0000000b000a7213 */ /* 0x000fe20000000000 */
[----:B------:R-:W-:Y:S01]  /*4f40*/  @!P1 IMAD.MOV R233, RZ, RZ, -R233 ;  /* 0x000000ffffe99224 */ /* 0x000fe200078e0ae9 */
[----:B------:R-:W-:Y:S01]  /*4f50*/  ISETP.GT.U32.AND P1, PT, R5, R239, PT ;  /* 0x000000ef0500720c */ /* 0x000fe20003f24070 */
[----:B------:R-:W-:Y:S01]  /*4f60*/  IMAD.HI.U32 R6, R3, R8, RZ ;  /* 0x0000000803067227 */ /* 0x000fe200078e00ff */
[----:B------:R-:W-:-:S03]  /*4f70*/  ISETP.GT.U32.AND P2, PT, R5, R235, PT ;  /* 0x000000eb0500720c */ /* 0x000fc60003f44070 */
[----:B------:R-:W-:-:S04]  /*4f80*/  IMAD.MOV R6, RZ, RZ, -R6 ;  /* 0x000000ffff067224 */ /* 0x000fc800078e0a06 */
[----:B------:R-:W-:Y:S02]  /*4f90*/  IMAD R237, R5, R6, R8 ;  /* 0x0000000605ed7224 */ /* 0x000fe400078e0208 */
[----:B------:R-:W-:Y:S01]  /*4fa0*/  IMAD.MOV.U32 R8, RZ, RZ, R7 ;  /* 0x000000ffff087224 */ /* 0x000fe200078e0007 */
[----:B------:R-:W-:Y:S01]  /*4fb0*/  IABS R7, R13 ;  /* 0x0000000d00077213 */ /* 0x000fe20000000000 */
[--C-:B------:R-:W-:Y:S02]  /*4fc0*/  @!P0 IMAD.IADD R241, R241, 0x1, -R5.reuse ;  /* 0x00000001f1f18824 */ /* 0x100fe400078e0a05 */
[--C-:B------:R-:W-:Y:S02]  /*4fd0*/  @!P1 IMAD.IADD R239, R239, 0x1, -R5.reuse ;  /* 0x00000001efef9824 */ /* 0x100fe400078e0a05 */
[----:B------:R-:W-:Y:S01]  /*4fe0*/  @!P2 IMAD.IADD R235, R235, 0x1, -R5 ;  /* 0x00000001ebeba824 */ /* 0x000fe200078e0a05 */
[----:B------:R-:W-:Y:S01]  /*4ff0*/  ISETP.GT.U32.AND P2, PT, R5, R237, PT ;  /* 0x000000ed0500720c */ /* 0x000fe20003f44070 */
[----:B------:R-:W-:Y:S01]  /*5000*/  IMAD.HI.U32 R6, R3, R8, RZ ;  /* 0x0000000803067227 */ /* 0x000fe200078e00ff */
[----:B------:R-:W-:-:S02]  /*5010*/  ISETP.GT.U32.AND P0, PT, R5, R241, PT ;  /* 0x000000f10500720c */ /* 0x000fc40003f04070 */
[----:B------:R-:W-:Y:S01]  /*5020*/  ISETP.GT.U32.AND P1, PT, R5, R239, PT ;  /* 0x000000ef0500720c */ /* 0x000fe20003f24070 */
[----:B------:R-:W-:Y:S02]  /*5030*/  IMAD.MOV R243, RZ, RZ, -R6 ;  /* 0x000000fffff37224 */ /* 0x000fe400078e0a06 */
[----:B------:R-:W-:-:S04]  /*5040*/  IMAD.HI.U32 R6, R3, R10, RZ ;  /* 0x0000000a03067227 */ /* 0x000fc800078e00ff */
[----:B------:R-:W-:Y:S02]  /*5050*/  IMAD.MOV R6, RZ, RZ, -R6 ;  /* 0x000000ffff067224 */ /* 0x000fe400078e0a06 */
[C---:B------:R-:W-:Y:S02]  /*5060*/  IMAD R243, R5.reuse, R243, R8 ;  /* 0x000000f305f37224 */ /* 0x040fe400078e0208 */
[----:B------:R-:W-:Y:S02]  /*5070*/  IMAD R245, R5, R6, R10 ;  /* 0x0000000605f57224 */ /* 0x000fe400078e020a */
[--C-:B------:R-:W-:Y:S01]  /*5080*/  @!P2 IMAD.IADD R237, R237, 0x1, -R5.reuse ;  /* 0x00000001ededa824 */ /* 0x100fe200078e0a05 */
[----:B------:R-:W-:Y:S01]  /*5090*/  ISETP.GE.AND P2, PT, R9, RZ, PT ;  /* 0x000000ff0900720c */ /* 0x000fe20003f46270 */
[--C-:B------:R-:W-:Y:S01]  /*50a0*/  @!P0 IMAD.IADD R241, R241, 0x1, -R5.reuse ;  /* 0x00000001f1f18824 */ /* 0x100fe200078e0a05 */
[----:B------:R-:W-:Y:S01]  /*50b0*/  ISETP.GT.U32.AND P0, PT, R5, R243, PT ;  /* 0x000000f30500720c */ /* 0x000fe20003f04070 */
[----:B------:R-:W-:Y:S01]  /*50c0*/  @!P1 IMAD.IADD R239, R239, 0x1, -R5 ;  /* 0x00000001efef9824 */ /* 0x000fe200078e0a05 */
[C---:B------:R-:W-:Y:S01]  /*50d0*/  ISETP.GT.U32.AND P1, PT, R5.reuse, R245, PT ;  /* 0x000000f50500720c */ /* 0x040fe20003f24070 */
[----:B------:R-:W-:Y:S01]  /*50e0*/  @!P4 IMAD.MOV R235, RZ, RZ, -R235 ;  /* 0x000000ffffebc224 */ /* 0x000fe200078e0aeb */
[----:B------:R-:W-:Y:S01]  /*50f0*/  ISETP.GT.U32.AND P4, PT, R5, R237, PT ;  /* 0x000000ed0500720c */ /* 0x000fe20003f84070 */
[----:B------:R-:W-:Y:S01]  /*5100*/  IMAD.MOV.U32 R8, RZ, RZ, R7 ;  /* 0x000000ffff087224 */ /* 0x000fe200078e0007 */
[----:B------:R-:W-:Y:S01]  /*5110*/  LOP3.LUT R9, R2, 0x38, RZ, 0xfc, !PT ;  /* 0x0000003802097812 */ /* 0x000fe200078efcff */
[----:B------:R-:W-:-:S04]  /*5120*/  IMAD.HI.U32 R7, R3, R14, RZ ;  /* 0x0000000e03077227 */ /* 0x000fc800078e00ff */
[----:B------:R-:W-:-:S04]  /*5130*/  IMAD.HI.U32 R6, R3, R8, RZ ;  /* 0x0000000803067227 */ /* 0x000fc800078e00ff */
[----:B------:R-:W-:Y:S02]  /*5140*/  IMAD.MOV R6, RZ, RZ, -R6 ;  /* 0x000000ffff067224 */ /* 0x000fe400078e0a06 */
[----:B------:R-:W-:Y:S02]  /*5150*/  IMAD.MOV R7, RZ, RZ, -R7 ;  /* 0x000000ffff077224 */ /* 0x000fe400078e0a07 */
[--C-:B------:R-:W-:Y:S01]  /*5160*/  @!P0 IMAD.IADD R243, R243, 0x1, -R5.reuse ;  /* 0x00000001f3f38824 */ /* 0x100fe200078e0a05 */
[----:B------:R-:W-:Y:S01]  /*5170*/  ISETP.GE.AND P0, PT, R11, RZ, PT ;  /* 0x000000ff0b00720c */ /* 0x000fe20003f06270 */
[C---:B------:R-:W-:Y:S01]  /*5180*/  IMAD R247, R5.reuse, R6, R8 ;  /* 0x0000000605f77224 */ /* 0x040fe200078e0208 */
[----:B------:R-:W-:Y:S01]  /*5190*/  IABS R8, R9 ;  /* 0x0000000900087213 */ /* 0x000fe20000000000 */
[----:B------:R-:W-:Y:S01]  /*51a0*/  IMAD R249, R5, R7, R14 ;  /* 0x0000000705f97224 */ /* 0x000fe200078e020e */
[----:B------:R-:W-:Y:S01]  /*51b0*/  LOP3.LUT R7, R2, 0x36, RZ, 0xfc, !PT ;  /* 0x0000003602077812 */ /* 0x000fe200078efcff */
[--C-:B------:R-:W-:Y:S01]  /*51c0*/  @!P1 IMAD.IADD R245, R245, 0x1, -R5.reuse ;  /* 0x00000001f5f59824 */ /* 0x100fe200078e0a05 */
        /* <DEDUP_REMOVED lines=8> */
[----:B------:R-:W-:-:S02]  /*5250*/  IABS R10, R7 ;  /* 0x00000007000a7213 */ /* 0x000fc40000000000 */
[C---:B------:R-:W-:Y:S01]  /*5260*/  LOP3.LUT R11, R2.reuse, 0x30, RZ, 0xfc, !PT ;  /* 0x00000030020b7812 */ /* 0x040fe200078efcff */
[----:B------:R-:W-:Y:S01]  /*5270*/  IMAD.MOV R6, RZ, RZ, -R6 ;  /* 0x000000ffff067224 */ /* 0x000fe200078e0a06 */
[----:B------:R-:W-:Y:S01]  /*5280*/  IABS R14, R17 ;  /* 0x00000011000e7213 */ /* 0x000fe20000000000 */
        /* <DEDUP_REMOVED lines=9> */
[C---:B------:R-:W-:Y:S01]  /*5320*/  ISETP.GT.U32.AND P3, PT, R5.reuse, R247, PT ;  /* 0x000000f70500720c */ /* 0x040fe20003f64070 */
[----:B------:R-:W-:Y:S01]  /*5330*/  @!P2 IMAD.MOV R243, RZ, RZ, -R243 ;  /* 0x000000fffff3a224 */ /* 0x000fe200078e0af3 */
[----:B------:R-:W-:Y:S01]  /*5340*/  IABS R32, R7 ;  /* 0x0000000700207213 */ /* 0x000fe20000000000 */
[----:B------:R-:W-:Y:S01]  /*5350*/  @!P0 IMAD.MOV R245, RZ, RZ, -R245 ;  /* 0x000000fffff58224 */ /* 0x000fe200078e0af5 */
[C---:B------:R-:W-:Y:S01]  /*5360*/  ISETP.GT.U32.AND P2, PT, R5.reuse, R249, PT ;  /* 0x000000f90500720c */ /* 0x040fe20003f44070 */
[----:B------:R-:W-:Y:S01]  /*5370*/  @!P6 IMAD.MOV R239, RZ, RZ, -R239 ;  /* 0x000000ffffefe224 */ /* 0x000fe200078e0aef */
[----:B------:R-:W-:Y:S01]  /*5380*/  ISETP.GT.U32.AND P0, PT, R5, R251, PT ;  /* 0x000000fb0500720c */ /* 0x000fe20003f04070 */
[----:B------:R-:W-:Y:S01]  /*5390*/  IMAD.HI.U32 R6, R3, R10, RZ ;  /* 0x0000000a03067227 */ /* 0x000fe200078e00ff */
[----:B------:R-:W-:-:S02]  /*53a0*/  ISETP.GE.AND P6, PT, R13, RZ, PT ;  /* 0x000000ff0d00720c */ /* 0x000fc40003fc6270 */
[----:B------:R-:W-:Y:S01]  /*53b0*/  IABS R30, R11 ;  /* 0x0000000b001e7213 */ /* 0x000fe20000000000 */
[----:B------:R-:W-:Y:S01]  /*53c0*/  IMAD.MOV R6, RZ, RZ, -R6 ;  /* 0x000000ffff067224 */ /* 0x000fe200078e0a06 */
[----:B------:R-:W-:Y:S01]  /*53d0*/  ISETP.GE.AND P5, PT, R9, RZ, PT ;  /* 0x000000ff0900720c */ /* 0x000fe20003fa6270 */
[--C-:B------:R-:W-:Y:S01]  /*53e0*/  @!P3 IMAD.IADD R247, R247, 0x1, -R5.reuse ;  /* 0x00000001f7f7b824 */ /* 0x100fe200078e0a05 */
[----:B------:R-:W-:Y:S01]  /*53f0*/  LOP3.LUT R13, R2, 0x2e, RZ, 0xfc, !PT ;  /* 0x0000002e020d7812 */ /* 0x000fe200078efcff */
[----:B------:R-:W-:Y:S01]  /*5400*/  IMAD R6, R5, R6, R10 ;  /* 0x0000000605067224 */ /* 0x000fe200078e020a */
[----:B------:R-:W-:Y:S01]  /*5410*/  IABS R10, R8 ;  /* 0x00000008000a7213 */ /* 0x000fe20000000000 */
[--C-:B------:R-:W-:Y:S01]  /*5420*/  @!P2 IMAD.IADD R249, R249, 0x1, -R5.reuse ;  /* 0x00000001f9f9a824 */ /* 0x100fe200078e0a05 */
[----:B------:R-:W-:Y:S01]  /*5430*/  ISETP.GE.AND P2, PT, R7, RZ, PT ;  /* 0x000000ff0700720c */ /* 0x000fe20003f46270 */
[----:B------:R-:W-:Y:S01]  /*5440*/  @!P0 IMAD.IADD R251, R251, 0x1, -R5 ;  /* 0x00000001fbfb8824 */ /* 0x000fe200078e0a05 */
[----:B------:R-:W-:Y:S01]  /*5450*/  ISETP.GT.U32.AND P3, PT, R5, R6, PT ;  /* 0x000000060500720c */ /* 0x000fe20003f64070 */
[----:B------:R-:W-:Y:S01]  /*5460*/  IMAD.HI.U32 R7, R3, R32, RZ ;  /* 0x0000002003077227 */ /* 0x000fe200078e00ff */
[----:B------:R-:W-:-:S02]  /*5470*/  ISETP.GE.AND P0, PT, R8, RZ, PT ;  /* 0x000000ff0800720c */ /* 0x000fc40003f06270 */
[----:B------:R-:W-:Y:S01]  /*5480*/  LOP3.LUT R15, R2, 0x2c, RZ, 0xfc, !PT ;  /* 0x0000002c020f7812 */ /* 0x000fe200078efcff */
[----:B------:R-:W-:Y:S01]  /*5490*/  @!P6 IMAD.MOV R247, RZ, RZ, -R247 ;  /* 0x000000fffff7e224 */ /* 0x000fe200078e0af7 */
[----:B------:R-:W-:Y:S01]  /*54a0*/  ISETP.GT.U32.AND P6, PT, R5, R251, PT ;  /* 0x000000fb0500720c */ /* 0x000fe20003fc4070 */
[----:B------:R-:W-:Y:S01]  /*54b0*/  IMAD.HI.U32 R8, R3, R10, RZ ;  /* 0x0000000a03087227 */ /* 0x000fe200078e00ff */
[----:B------:R-:W-:-:S03]  /*54c0*/  IABS R28, R15 ;  /* 0x0000000f001c7213 */ /* 0x000fc60000000000 */
[----:B------:R-:W-:Y:S02]  /*54d0*/  IMAD.MOV R7, RZ, RZ, -R7 ;  /* 0x000000ffff077224 */ /* 0x000fe400078e0a07 */
[----:B------:R-:W-:Y:S02]  /*54e0*/  IMAD.MOV R8, RZ, RZ, -R8 ;  /* 0x000000ffff087224 */ /* 0x000fe400078e0a08 */
[C---:B------:R-:W-:Y:S02]  /*54f0*/  IMAD R32, R5.reuse, R7, R32 ;  /* 0x0000000705207224 */ /* 0x040fe400078e0220 */
[C---:B------:R-:W-:Y:S01]  /*5500*/  IMAD R8, R5.reuse, R8, R10 ;  /* 0x0000000805087224 */ /* 0x040fe200078e020a */
[----:B------:R-:W-:Y:S01]  /*5510*/  IABS R10, R13 ;  /* 0x0000000d000a7213 */ /* 0x000fe20000000000 */
[----:B------:R-:W-:Y:S01]  /*5520*/  @!P1 IMAD.MOV R249, RZ, RZ, -R249 ;  /* 0x000000fffff99224 */ /* 0x000fe200078e0af9 */
[----:B------:R-:W-:Y:S01]  /*5530*/  ISETP.GT.U32.AND P1, PT, R5, R32, PT ;  /* 0x000000200500720c */ /* 0x000fe20003f24070 */
[----:B------:R-:W-:-:S02]  /*5540*/  @!P3 IMAD.IADD R6, R6, 0x1, -R5 ;  /* 0x000000010606b824 */ /* 0x000fc400078e0a05 */
[----:B------:R-:W-:Y:S01]  /*5550*/  @!P6 IMAD.IADD R251, R251, 0x1, -R5 ;  /* 0x00000001fbfbe824 */ /* 0x000fe200078e0a05 */
[----:B------:R-:W-:Y:S01]  /*5560*/  ISETP.GT.U32.AND P6, PT, R5, R8, PT ;  /* 0x000000080500720c */ /* 0x000fe20003fc4070 */
[----:B------:R-:W-:Y:S01]  /*5570*/  IMAD.HI.U32 R9, R3, R30, RZ ;  /* 0x0000001e03097227 */ /* 0x000fe200078e00ff */
[----:B------:R-:W-:-:S03]  /*5580*/  ISETP.GT.U32.AND P3, PT, R5, R6, PT ;  /* 0x000000060500720c */ /* 0x000fc60003f64070 */
[----:B------:R-:W-:Y:S02]  /*5590*/  IMAD.MOV R9, RZ, RZ, -R9 ;  /* 0x000000ffff097224 */ /* 0x000fe400078e0a09 */
[----:B------:R-:W-:-:S04]  /*55a0*/  IMAD.HI.U32 R7, R3, R10, RZ ;  /* 0x0000000a03077227 */ /* 0x000fc800078e00ff */
[--C-:B------:R-:W-:Y:S01]  /*55b0*/  @!P1 IMAD.IADD R32, R32, 0x1, -R5.reuse ;  /* 0x0000000120209824 */ /* 0x100fe200078e0a05 */
[----:B------:R-:W-:Y:S01]  /*55c0*/  ISETP.GE.AND P1, PT, R11, RZ, PT ;  /* 0x000000ff0b00720c */ /* 0x000fe20003f26270 */
[C---:B------:R-:W-:Y:S01]  /*55d0*/  IMAD R30, R5.reuse, R9, R30 ;  /* 0x00000009051e7224 */ /* 0x040fe200078e021e */
[----:B------:R-:W-:Y:S01]  /*55e0*/  LOP3.LUT R11, R2, 0x28, RZ, 0xfc, !PT ;  /* 0x00000028020b7812 */ /* 0x000fe200078efcff */
[--C-:B------:R-:W-:Y:S01]  /*55f0*/  @!P6 IMAD.IADD R8, R8, 0x1, -R5.reuse ;  /* 0x000000010808e824 */ /* 0x100fe200078e0a05 */
[C---:B------:R-:W-:Y:S01]  /*5600*/  ISETP.GT.U32.AND P6, PT, R5.reuse, R32, PT ;  /* 0x000000200500720c */ /* 0x040fe20003fc4070 */
[----:B------:R-:W-:Y:S01]  /*5610*/  @!P3 IMAD.IADD R6, R6, 0x1, -R5 ;  /* 0x000000010606b824 */ /* 0x000fe200078e0a05 */
[C---:B------:R-:W-:Y:S01]  /*5620*/  ISETP.GT.U32.AND P3, PT, R5.reuse, R30, PT ;  /* 0x0000001e0500720c */ /* 0x040fe20003f64070 */
[----:B------:R-:W-:Y:S01]  /*5630*/  IMAD.MOV R7, RZ, RZ, -R7 ;  /* 0x000000ffff077224 */ /* 0x000fe200078e0a07 */
[----:B------:R-:W-:Y:S01]  /*5640*/  IABS R16, R11 ;  /* 0x0000000b00107213 */ /* 0x000fe20000000000 */
[----:B------:R-:W-:Y:S01]  /*5650*/  @!P5 IMAD.MOV R251, RZ, RZ, -R251 ;  /* 0x000000fffffbd224 */ /* 0x000fe200078e0afb */
[C---:B------:R-:W-:Y:S01]  /*5660*/  ISETP.GT.U32.AND P5, PT, R5.reuse, R8, PT ;  /* 0x000000080500720c */ /* 0x040fe20003fa4070 */
[----:B------:R-:W-:-:S02]  /*5670*/  IMAD R10, R5, R7, R10 ;  /* 0x00000007050a7224 */ /* 0x000fc400078e020a */
[----:B------:R-:W-:-:S04]  /*5680*/  IMAD.HI.U32 R7, R3, R14, RZ ;  /* 0x0000000e03077227 */ /* 0x000fc800078e00ff */
[----:B------:R-:W-:Y:S01]  /*5690*/  @!P6 IMAD.IADD R32, R32, 0x1, -R5 ;  /* 0x000000012020e824 */ /* 0x000fe200078e0a05 */
[----:B------:R-:W-:Y:S01]  /*56a0*/  ISETP.GT.U32.AND P6, PT, R5, R10, PT ;  /* 0x0000000a0500720c */ /* 0x000fe20003fc4070 */
[----:B------:R-:W-:-:S04]  /*56b0*/  IMAD.HI.U32 R9, R3, R28, RZ ;  /* 0x0000001c03097227 */ /* 0x000fc800078e00ff */
[----:B------:R-:W-:Y:S02]  /*56c0*/  IMAD.MOV R7, RZ, RZ, -R7 ;  /* 0x000000ffff077224 */ /* 0x000fe400078e0a07 */
[----:B------:R-:W-:Y:S02]  /*56d0*/  @!P3 IMAD.IADD R30, R30, 0x1, -R5 ;  /* 0x000000011e1eb824 */ /* 0x000fe400078e0a05 */
[----:B------:R-:W-:Y:S02]  /*56e0*/  IMAD.MOV R9, RZ, RZ, -R9 ;  /* 0x000000ffff097224 */ /* 0x000fe400078e0a09 */
[C---:B------:R-:W-:Y:S01]  /*56f0*/  IMAD R14, R5.reuse, R7, R14 ;  /* 0x00000007050e7224 */ /* 0x040fe200078e020e */
[----:B------:R-:W-:Y:S01]  /*5700*/  ISETP.GT.U32.AND P3, PT, R5, R30, PT ;  /* 0x0000001e0500720c */ /* 0x000fe20003f64070 */
[----:B------:R-:W-:-:S04]  /*5710*/  IMAD.HI.U32 R7, R3, R16, RZ ;  /* 0x0000001003077227 */ /* 0x000fc800078e00ff */
[C---:B------:R-:W-:Y:S02]  /*5720*/  IMAD R28, R5.reuse, R9, R28 ;  /* 0x00000009051c7224 */ /* 0x040fe400078e021c */
[----:B------:R-:W-:Y:S02]  /*5730*/  IMAD.MOV R7, RZ, RZ, -R7 ;  /* 0x000000ffff077224 */ /* 0x000fe400078e0a07 */
[--C-:B------:R-:W-:Y:S01]  /*5740*/  @!P5 IMAD.IADD R8, R8, 0x1, -R5.reuse ;  /* 0x000000010808d824 */ /* 0x100fe200078e0a05 */
[C---:B------:R-:W-:Y:S01]  /*5750*/  ISETP.GT.U32.AND P5, PT, R5.reuse, R28, PT ;  /* 0x0000001c0500720c */ /* 0x040fe20003fa4070 */
[--C-:B------:R-:W-:Y:S01]  /*5760*/  @!P6 IMAD.IADD R10, R10, 0x1, -R5.reuse ;  /* 0x000000010a0ae824 */ /* 0x100fe200078e0a05 */
[C---:B------:R-:W-:Y:S01]  /*5770*/  ISETP.GT.U32.AND P6, PT, R5.reuse, R14, PT ;  /* 0x0000000e0500720c */ /* 0x040fe20003fc4070 */
[C---:B------:R-:W-:Y:S02]  /*5780*/  IMAD R147, R5.reuse, R7, R16 ;  /* 0x0000000705937224 */ /* 0x040fe400078e0210 */
        /* <DEDUP_REMOVED lines=8> */
[----:B------:R-:W-:Y:S01]  /*5810*/  @!P5 IMAD.IADD R28, R28, 0x1, -R5 ;  /* 0x000000011c1cd824 */ /* 0x000fe200078e0a05 */
[----:B------:R-:W-:Y:S01]  /*5820*/  ISETP.GE.AND P5, PT, R15, RZ, PT ;  /* 0x000000ff0f00720c */ /* 0x000fe20003fa6270 */
[----:B------:R-:W-:Y:S01]  /*5830*/  IMAD.MOV R9, RZ, RZ, -R9 ;  /* 0x000000ffff097224 */ /* 0x000fe200078e0a09 */
[----:B------:R-:W-:Y:S01]  /*5840*/  LOP3.LUT R15, R2, 0x22, RZ, 0xfc, !PT ;  /* 0x00000022020f7812 */ /* 0x000fe200078efcff */
[--C-:B------:R-:W-:Y:S01]  /*5850*/  @!P4 IMAD.IADD R10, R10, 0x1, -R5.reuse ;  /* 0x000000010a0ac824 */ /* 0x100fe200078e0a05 */
[----:B------:R-:W-:Y:S01]  /*5860*/  IABS R16, R13 ;  /* 0x0000000d00107213 */ /* 0x000fe20000000000 */
[----:B------:R-:W-:Y:S01]  /*5870*/  IMAD R25, R5, R9, R18 ;  /* 0x0000000905197224 */ /* 0x000fe200078e0212 */
[----:B------:R-:W-:Y:S01]  /*5880*/  IABS R18, R15 ;  /* 0x0000000f00127213 */ /* 0x000fe20000000000 */
[----:B------:R-:W-:Y:S01]  /*5890*/  @!P0 IMAD.IADD R147, R147, 0x1, -R5 ;  /* 0x0000000193938824 */ /* 0x000fe200078e0a05 */
[----:B------:R-:W-:Y:S01]  /*58a0*/  ISETP.GE.AND P0, PT, R13, RZ, PT ;  /* 0x000000ff0d00720c */ /* 0x000fe20003f06270 */
[----:B------:R-:W-:Y:S01]  /*58b0*/  @!P3 IMAD.MOV R10, RZ, RZ, -R10 ;  /* 0x000000ffff0ab224 */ /* 0x000fe200078e0a0a */
[----:B------:R-:W-:Y:S01]  /*58c0*/  ISETP.GT.U32.AND P4, PT, R5, R25, PT ;  /* 0x000000190500720c */ /* 0x000fe20003f84070 */
[----:B------:R-:W-:Y:S01]  /*58d0*/  IMAD.HI.U32 R9, R3, R18, RZ ;  /* 0x0000001203097227 */ /* 0x000fe200078e00ff */
[----:B------:R-:W-:-:S02]  /*58e0*/  ISETP.GT.U32.AND P3, PT, R5, R147, PT ;  /* 0x000000930500720c */ /* 0x000fc40003f64070 */
[----:B------:R-:W-:Y:S01]  /*58f0*/  IABS R13, R38 ;  /* 0x00000026000d7213 */ /* 0x000fe20000000000 */
[----:B------:R-:W-:Y:S02]  /*5900*/  IMAD.MOV R9, RZ, RZ, -R9 ;  /* 0x000000ffff097224 */ /* 0x000fe400078e0a09 */
[----:B------:R-:W-:Y:S01]  /*5910*/  @!P6 IMAD.IADD R14, R14, 0x1, -R5 ;  /* 0x000000010e0ee824 */ /* 0x000fe200078e0a05 */
[C---:B------:R-:W-:Y:S01]  /*5920*/  ISETP.GT.U32.AND P6, PT, R5.reuse, R28, PT ;  /* 0x0000001c0500720c */ /* 0x040fe20003fc4070 */
[----:B------:R-:W-:Y:S01]  /*5930*/  IMAD R23, R5, R9, R18 ;  /* 0x0000000905177224 */ /* 0x000fe200078e0212 */
[----:B------:R-:W-:Y:S01]  /*5940*/  LOP3.LUT R9, R2, 0x20, RZ, 0xfc, !PT ;  /* 0x0000002002097812 */ /* 0x000fe200078efcff */
[----:B------:R-:W-:-:S04]  /*5950*/  IMAD.HI.U32 R7, R3, R16, RZ ;  /* 0x0000001003077227 */ /* 0x000fc800078e00ff */
[--C-:B------:R-:W-:Y:S01]  /*5960*/  @!P3 IMAD.IADD R147, R147, 0x1, -R5.reuse ;  /* 0x000000019393b824 */ /* 0x100fe200078e0a05 */
[C---:B------:R-:W-:Y:S01]  /*5970*/  ISETP.GT.U32.AND P3, PT, R5.reuse, R23, PT ;  /* 0x000000170500720c */ /* 0x040fe20003f64070 */
[----:B------:R-:W-:Y:S01]  /*5980*/  @!P2 IMAD.MOV R32, RZ, RZ, -R32 ;  /* 0x000000ffff20a224 */ /* 0x000fe200078e0a20 */
[----:B------:R-:W-:Y:S01]  /*5990*/  ISETP.GT.U32.AND P2, PT, R5, R14, PT ;  /* 0x0000000e0500720c */ /* 0x000fe20003f44070 */
[----:B------:R-:W-:Y:S02]  /*59a0*/  @!P4 IMAD.IADD R25, R25, 0x1, -R5 ;  /* 0x000000011919c824 */ /* 0x000fe400078e0a05 */
[----:B------:R-:W-:Y:S02]  /*59b0*/  IMAD.MOV R7, RZ, RZ, -R7 ;  /* 0x000000ffff077224 */ /* 0x000fe400078e0a07 */
[----:B------:R-:W-:Y:S01]  /*59c0*/  @!P1 IMAD.MOV R30, RZ, RZ, -R30 ;  /* 0x000000ffff1e9224 */ /* 0x000fe200078e0a1e */
[----:B------:R-:W-:Y:S01]  /*59d0*/  ISETP.GE.AND P1, PT, R17, RZ, PT ;  /* 0x000000ff1100720c */ /* 0x000fe20003f26270 */
[--C-:B------:R-:W-:Y:S01]  /*59e0*/  @!P6 IMAD.IADD R28, R28, 0x1, -R5.reuse ;  /* 0x000000011c1ce824 */ /* 0x100fe200078e0a05 */
[C---:B------:R-:W-:Y:S01]  /*59f0*/  ISETP.GT.U32.AND P4, PT, R5.reuse, R25, PT ;  /* 0x000000190500720c */ /* 0x040fe20003f84070 */
[----:B------:R-:W-:Y:S01]  /*5a00*/  IMAD R145, R5, R7, R16 ;  /* 0x0000000705917224 */ /* 0x000fe200078e0210 */
[----:B------:R-:W-:Y:S01]  /*5a10*/  ISETP.GE.AND P6, PT, R11, RZ, PT ;  /* 0x000000ff0b00720c */ /* 0x000fe20003fc6270 */
[----:B------:R-:W-:Y:S01]  /*5a20*/  @!P5 IMAD.MOV R28, RZ, RZ, -R28 ;  /* 0x000000ffff1cd224 */ /* 0x000fe200078e0a1c */
[----:B------:R-:W-:Y:S01]  /*5a30*/  LOP3.LUT R11, R2, 0x1e, RZ, 0xfc, !PT ;  /* 0x0000001e020b7812 */ /* 0x000fe200078efcff */
[--C-:B------:R-:W-:Y:S01]  /*5a40*/  @!P3 IMAD.IADD R23, R23, 0x1, -R5.reuse ;  /* 0x000000011717b824 */ /* 0x100fe200078e0a05 */
[----:B------:R-:W-:Y:S01]  /*5a50*/  ISETP.GT.U32.AND P5, PT, R5, R145, PT ;  /* 0x000000910500720c */ /* 0x000fe20003fa4070 */
[----:B------:R-:W-:Y:S01]  /*5a60*/  @!P2 IMAD.IADD R14, R14, 0x1, -R5 ;  /* 0x000000010e0ea824 */ /* 0x000fe200078e0a05 */
[----:B------:R-:W-:-:S02]  /*5a70*/  IABS R16, R9 ;  /* 0x0000000900107213 */ /* 0x000fc40000000000 */
[----:B------:R-:W-:Y:S01]  /*5a80*/  IABS R18, R11 ;  /* 0x0000000b00127213 */ /* 0x000fe20000000000 */
[----:B------:R-:W-:Y:S01]  /*5a90*/  @!P1 IMAD.MOV R14, RZ, RZ, -R14 ;  /* 0x000000ffff0e9224 */ /* 0x000fe200078e0a0e */
[----:B------:R-:W-:Y:S01]  /*5aa0*/  ISETP.GT.U32.AND P3, PT, R5, R23, PT ;  /* 0x000000170500720c */ /* 0x000fe20003f64070 */
[----:B------:R-:W-:Y:S01]  /*5ab0*/  @!P4 IMAD.IADD R25, R25, 0x1, -R5 ;  /* 0x000000011919c824 */ /* 0x000fe200078e0a05 */
[----:B------:R-:W-:Y:S01]  /*5ac0*/  ISETP.GE.AND P1, PT, R15, RZ, PT ;  /* 0x000000ff0f00720c */ /* 0x000fe20003f26270 */
[----:B------:R-:W-:Y:S01]  /*5ad0*/  IMAD.HI.U32 R7, R3, R16, RZ ;  /* 0x0000001003077227 */ /* 0x000fe200078e00ff */
[----:B------:R-:W-:Y:S02]  /*5ae0*/  ISETP.GE.AND P4, PT, R9, RZ, PT ;  /* 0x000000ff0900720c */ /* 0x000fe40003f86270 */
[----:B------:R-:W-:Y:S01]  /*5af0*/  ISETP.GE.AND P2, PT, R19, RZ, PT ;  /* 0x000000ff1300720c */ /* 0x000fe20003f46270 */
[----:B------:R-:W-:-:S04]  /*5b00*/  IMAD.HI.U32 R9, R3, R18, RZ ;  /* 0x0000001203097227 */ /* 0x000fc800078e00ff */
[----:B------:R-:W-:Y:S01]  /*5b10*/  @!P5 IMAD.IADD R145, R145, 0x1, -R5 ;  /* 0x000000019191d824 */ /* 0x000fe200078e0a05 */
[----:B------:R-:W-:Y:S01]  /*5b20*/  ISETP.GE.AND P5, PT, R11, RZ, PT ;  /* 0x000000ff0b00720c */ /* 0x000fe20003fa6270 */
[----:B------:R-:W-:Y:S02]  /*5b30*/  IMAD.MOV R7, RZ, RZ, -R7 ;  /* 0x000000ffff077224 */ /* 0x000fe400078e0a07 */
[----:B------:R-:W-:Y:S02]  /*5b40*/  IMAD.MOV R9, RZ, RZ, -R9 ;  /* 0x000000ffff097224 */ /* 0x000fe400078e0a09 */
[----:B------:R-:W-:Y:S01]  /*5b50*/  @!P6 IMAD.MOV R147, RZ, RZ, -R147 ;  /* 0x000000ffff93e224 */ /* 0x000fe200078e0a93 */
[C---:B------:R-:W-:Y:S01]  /*5b60*/  ISETP.GT.U32.AND P6, PT, R5.reuse, R145, PT ;  /* 0x000000910500720c */ /* 0x040fe20003fc4070 */
[C---:B------:R-:W-:Y:S01]  /*5b70*/  IMAD R21, R5.reuse, R7, R16 ;  /* 0x0000000705157224 */ /* 0x040fe200078e0210 */
[C---:B------:R-:W-:Y:S01]  /*5b80*/  LOP3.LUT R7, R2.reuse, 0x1c, RZ, 0xfc, !PT ;  /* 0x0000001c02077812 */ /* 0x040fe200078efcff */
[----:B------:R-:W-:Y:S01]  /*5b90*/  IMAD R19, R5, R9, R18 ;  /* 0x0000000905137224 */ /* 0x000fe200078e0212 */
[----:B------:R-:W-:Y:S01]  /*5ba0*/  LOP3.LUT R9, R2, 0x18, RZ, 0xfc, !PT ;  /* 0x0000001802097812 */ /* 0x000fe200078efcff */
[----:B------:R-:W-:Y:S01]  /*5bb0*/  @!P3 IMAD.IADD R23, R23, 0x1, -R5 ;  /* 0x000000011717b824 */ /* 0x000fe200078e0a05 */
[----:B------:R-:W-:Y:S01]  /*5bc0*/  ISETP.GT.U32.AND P3, PT, R5, R21, PT ;  /* 0x000000150500720c */ /* 0x000fe20003f64070 */
[----:B------:R-:W-:Y:S01]  /*5bd0*/  @!P2 IMAD.MOV R25, RZ, RZ, -R25 ;  /* 0x000000ffff19a224 */ /* 0x000fe200078e0a19 */
[----:B------:R-:W-:Y:S01]  /*5be0*/  ISETP.GE.AND P2, PT, R7, RZ, PT ;  /* 0x000000ff0700720c */ /* 0x000fe20003f46270 */
[----:B------:R-:W-:Y:S01]  /*5bf0*/  @!P1 IMAD.MOV R23, RZ, RZ, -R23 ;  /* 0x000000ffff179224 */ /* 0x000fe200078e0a17 */
[----:B------:R-:W-:Y:S01]  /*5c00*/  ISETP.GT.U32.AND P1, PT, R5, R19, PT ;  /* 0x000000130500720c */ /* 0x000fe20003f24070 */
[----:B------:R-:W-:Y:S01]  /*5c10*/  IMAD.HI.U32 R11, R3, R20, RZ ;  /* 0x00000014030b7227 */ /* 0x000fe200078e00ff */
[----:B------:R-:W-:-:S02]  /*5c20*/  IABS R16, R7 ;  /* 0x0000000700107213 */ /* 0x000fc40000000000 */
[----:B------:R-:W-:Y:S01]  /*5c30*/  LOP3.LUT R7, R2, 0x1a, RZ, 0xfc, !PT ;  /* 0x0000001a02077812 */ /* 0x000fe200078efcff */
[----:B------:R-:W-:Y:S02]  /*5c40*/  @!P6 IMAD.IADD R145, R145, 0x1, -R5 ;  /* 0x000000019191e824 */ /* 0x000fe400078e0a05 */
[----:B------:R-:W-:Y:S01]  /*5c50*/  IMAD.MOV R11, RZ, RZ, -R11 ;  /* 0x000000ffff0b7224 */ /* 0x000fe200078e0a0b */
[----:B------:R-:W-:Y:S01]  /*5c60*/  ISETP.GE.AND P6, PT, R7, RZ, PT ;  /* 0x000000ff0700720c */ /* 0x000fe20003fc6270 */
[----:B------:R-:W-:Y:S01]  /*5c70*/  @!P3 IMAD.IADD R21, R21, 0x1, -R5 ;  /* 0x000000011515b824 */ /* 0x000fe200078e0a05 */
[----:B------:R-:W-:Y:S01]  /*5c80*/  IABS R18, R7 ;  /* 0x0000000700127213 */ /* 0x000fe20000000000 */
[----:B------:R-:W-:-:S03]  /*5c90*/  IMAD.HI.U32 R7, R3, R16, RZ ;  /* 0x0000001003077227 */ /* 0x000fc600078e00ff */
[----:B------:R-:W-:Y:S01]  /*5ca0*/  ISETP.GT.U32.AND P3, PT, R5, R21, PT ;  /* 0x000000150500720c */ /* 0x000fe20003f64070 */
[----:B------:R-:W-:Y:S02]  /*5cb0*/  @!P1 IMAD.IADD R19, R19, 0x1, -R5 ;  /* 0x0000000113139824 */ /* 0x000fe400078e0a05 */
[----:B------:R-:W-:Y:S02]  /*5cc0*/  IMAD.MOV R7, RZ, RZ, -R7 ;  /* 0x000000ffff077224 */ /* 0x000fe400078e0a07 */
[----:B------:R-:W-:Y:S01]  /*5cd0*/  @!P0 IMAD.MOV R145, RZ, RZ, -R145 ;  /* 0x000000ffff918224 */ /* 0x000fe200078e0a91 */
[C---:B------:R-:W-:Y:S01]  /*5ce0*/  ISETP.GT.U32.AND P1, PT, R5.reuse, R19, PT ;  /* 0x000000130500720c */ /* 0x040fe20003f24070 */
[----:B------:R-:W-:Y:S01]  /*5cf0*/  IMAD R17, R5, R7, R16 ;  /* 0x0000000705117224 */ /* 0x000fe200078e0210 */
[----:B------:R-:W-:Y:S01]  /*5d00*/  ISETP.GE.AND P0, PT, R9, RZ, PT ;  /* 0x000000ff0900720c */ /* 0x000fe20003f06270 */
[----:B------:R-:W-:Y:S01]  /*5d10*/  IMAD.HI.U32 R7, R3, R18, RZ ;  /* 0x0000001203077227 */ /* 0x000fe200078e00ff */
[----:B------:R-:W-:-:S03]  /*5d20*/  IABS R9, R9 ;  /* 0x0000000900097213 */ /* 0x000fc60000000000 */
[----:B------:R-:W-:Y:S02]  /*5d30*/  IMAD.MOV R7, RZ, RZ, -R7 ;  /* 0x000000ffff077224 */ /* 0x000fe400078e0a07 */
[--C-:B------:R-:W-:Y:S01]  /*5d40*/  @!P3 IMAD.IADD R21, R21, 0x1, -R5.reuse ;  /* 0x000000011515b824 */ /* 0x100fe200078e0a05 */
[C---:B------:R-:W-:Y:S01]  /*5d50*/  ISETP.GT.U32.AND P3, PT, R5.reuse, R17, PT ;  /* 0x000000110500720c */ /* 0x040fe20003f64070 */
[----:B------:R-:W-:Y:S02]  /*5d60*/  IMAD R15, R5, R7, R18 ;  /* 0x00000007050f7224 */ /* 0x000fe400078e0212 */
[----:B------:R-:W-:Y:S02]  /*5d70*/  @!P1 IMAD.IADD R19, R19, 0x1, -R5 ;  /* 0x0000000113139824 */ /* 0x000fe400078e0a05 */
[----:B------:R-:W-:Y:S01]  /*5d80*/  IMAD.MOV.U32 R16, RZ, RZ, R9 ;  /* 0x000000ffff107224 */ /* 0x000fe200078e0009 */
[----:B------:R-:W-:Y:S01]  /*5d90*/  ISETP.GT.U32.AND P1, PT, R5, R15, PT ;  /* 0x0000000f0500720c */ /* 0x000fe20003f24070 */
[----:B------:R-:W-:-:S02]  /*5da0*/  IMAD.MOV.U32 R18, RZ, RZ, R13 ;  /* 0x000000ffff127224 */ /* 0x000fc400078e000d */
[----:B------:R-:W-:-:S04]  /*5db0*/  IMAD.HI.U32 R9, R3, R16, RZ ;  /* 0x0000001003097227 */ /* 0x000fc800078e00ff */
[----:B------:R-:W-:Y:S02]  /*5dc0*/  @!P3 IMAD.IADD R17, R17, 0x1, -R5 ;  /* 0x000000011111b824 */ /* 0x000fe400078e0a05 */
[----:B------:R-:W-:Y:S02]  /*5dd0*/  IMAD.MOV R9, RZ, RZ, -R9 ;  /* 0x000000ffff097224 */ /* 0x000fe400078e0a09 */
[----:B------:R-:W-:Y:S01]  /*5de0*/  IMAD.HI.U32 R7, R3, R18, RZ ;  /* 0x0000001203077227 */ /* 0x000fe200078e00ff */
[----:B------:R-:W-:-:S03]  /*5df0*/  ISETP.GT.U32.AND P3, PT, R5, R17, PT ;  /* 0x000000110500720c */ /* 0x000fc60003f64070 */
[----:B------:R-:W-:Y:S02]  /*5e00*/  @!P1 IMAD.IADD R15, R15, 0x1, -R5 ;  /* 0x000000010f0f9824 */ /* 0x000fe400078e0a05 */
[C---:B------:R-:W-:Y:S01]  /*5e10*/  IMAD R13, R5.reuse, R9, R16 ;  /* 0x00000009050d7224 */ /* 0x040fe200078e0210 */
[----:B------:R-:W-:Y:S01]  /*5e20*/  IABS R16, R40 ;  /* 0x0000002800107213 */ /* 0x000fe20000000000 */
[C---:B------:R-:W-:Y:S01]  /*5e30*/  IMAD R143, R5.reuse, R11, R20 ;  /* 0x0000000b058f7224 */ /* 0x040fe200078e0214 */
[----:B------:R-:W-:Y:S01]  /*5e40*/  ISETP.GT.U32.AND P1, PT, R5, R15, PT ;  /* 0x0000000f0500720c */ /* 0x000fe20003f24070 */
[----:B------:R-:W-:Y:S01]  /*5e50*/  IMAD.MOV R7, RZ, RZ, -R7 ;  /* 0x000000ffff077224 */ /* 0x000fe200078e0a07 */
[----:B------:R-:W-:Y:S01]  /*5e60*/  IABS R9, R42 ;  /* 0x0000002a00097213 */ /* 0x000fe20000000000 */
[----:B------:R-:W-:Y:S01]  /*5e70*/  @!P4 IMAD.MOV R21, RZ, RZ, -R21 ;  /* 0x000000ffff15c224 */ /* 0x000fe200078e0a15 */
[----:B------:R-:W-:Y:S01]  /*5e80*/  IABS R20, R44 ;  /* 0x0000002c00147213 */ /* 0x000fe20000000000 */
[----:B------:R-:W-:Y:S01]  /*5e90*/  @!P3 IMAD.IADD R17, R17, 0x1, -R5 ;  /* 0x000000011111b824 */ /* 0x000fe200078e0a05 */
[C---:B------:R-:W-:Y:S01]  /*5ea0*/  ISETP.GT.U32.AND P3, PT, R5.reuse, R13, PT ;  /* 0x0000000d0500720c */ /* 0x040fe20003f64070 */
[----:B------:R-:W-:-:S02]  /*5eb0*/  IMAD R141, R5, R7, R18 ;  /* 0x00000007058d7224 */ /* 0x000fc400078e0212 */
[----:B------:R-:W-:-:S04]  /*5ec0*/  IMAD.HI.U32 R7, R3, R16, RZ ;  /* 0x0000001003077227 */ /* 0x000fc800078e00ff */
[----:B------:R-:W-:Y:S01]  /*5ed0*/  @!P1 IMAD.IADD R15, R15, 0x1, -R5 ;  /* 0x000000010f0f9824 */ /* 0x000fe200078e0a05 */
[C---:B------:R-:W-:Y:S01]  /*5ee0*/  ISETP.GT.U32.AND P1, PT, R5.reuse, R143, PT ;  /* 0x0000008f0500720c */ /* 0x040fe20003f24070 */
[----:B------:R-:W-:Y:S02]  /*5ef0*/  IMAD.MOV R7, RZ, RZ, -R7 ;  /* 0x000000ffff077224 */ /* 0x000fe400078e0a07 */
[----:B------:R-:W-:Y:S02]  /*5f00*/  IMAD.MOV.U32 R18, RZ, RZ, R9 ;  /* 0x000000ffff127224 */ /* 0x000fe400078e0009 */
[----:B------:R-:W-:Y:S01]  /*5f10*/  IMAD R139, R5, R7, R16 ;  /* 0x00000007058b7224 */ /* 0x000fe200078e0210 */
[----:B------:R-:W-:Y:S01]  /*5f20*/  IABS R16, R48 ;  /* 0x0000003000107213 */ /* 0x000fe20000000000 */
[----:B------:R-:W-:Y:S01]  /*5f30*/  @!P3 IMAD.IADD R13, R13, 0x1, -R5 ;  /* 0x000000010d0db824 */ /* 0x000fe200078e0a05 */
[----:B------:R-:W-:Y:S01]  /*5f40*/  ISETP.GT.U32.AND P3, PT, R5, R141, PT ;  /* 0x0000008d0500720c */ /* 0x000fe20003f64070 */
[----:B------:R-:W-:-:S04]  /*5f50*/  IMAD.HI.U32 R9, R3, R18, RZ ;  /* 0x0000001203097227 */ /* 0x000fc800078e00ff */
[----:B------:R-:W-:Y:S01]  /*5f60*/  @!P1 IMAD.IADD R143, R143, 0x1, -R5 ;  /* 0x000000018f8f9824 */ /* 0x000fe200078e0a05 */
[----:B------:R-:W-:Y:S01]  /*5f70*/  ISETP.GT.U32.AND P1, PT, R5, R139, PT ;  /* 0x0000008b0500720c */ /* 0x000fe20003f24070 */
[----:B------:R-:W-:-:S04]  /*5f80*/  IMAD.HI.U32 R11, R3, R20, RZ ;  /* 0x00000014030b7227 */ /* 0x000fc800078e00ff */
[----:B------:R-:W-:Y:S02]  /*5f90*/  IMAD.MOV R9, RZ, RZ, -R9 ;  /* 0x000000ffff097224 */ /* 0x000fe400078e0a09 */
[----:B------:R-:W-:Y:S02]  /*5fa0*/  IMAD.MOV R11, RZ, RZ, -R11 ;  /* 0x000000ffff0b7224 */ /* 0x000fe400078e0a0b */
[C---:B------:R-:W-:Y:S02]  /*5fb0*/  IMAD R7, R5.reuse, R9, R18 ;  /* 0x0000000905077224 */ /* 0x040fe400078e0212 */
[----:B------:R-:W-:Y:S01]  /*5fc0*/  IMAD R9, R5, R11, R20 ;  /* 0x0000000b05097224 */ /* 0x000fe200078e0214 */
[----:B------:R-:W-:Y:S01]  /*5fd0*/  LOP3.LUT R20, R2, 0x2, RZ, 0xfc, !PT ;  /* 0x0000000202147812 */ /* 0x000fe200078efcff */
[--C-:B------:R-:W-:Y:S01]  /*5fe0*/  @!P3 IMAD.IADD R141, R141, 0x1, -R5.reuse ;  /* 0x000000018d8db824 */ /* 0x100fe200078e0a05 */
[----:B------:R-:W-:Y:S01]  /*5ff0*/  ISETP.GT.U32.AND P3, PT, R5, R7, PT ;  /* 0x000000070500720c */ /* 0x000fe20003f64070 */
[----:B------:R-:W-:Y:S01]  /*6000*/  @!P1 IMAD.IADD R139, R139, 0x1, -R5 ;  /* 0x000000018b8b9824 */ /* 0x000fe200078e0a05 */
[----:B------:R-:W-:Y:S01]  /*6010*/  ISETP.GT.U32.AND P1, PT, R5, R9, PT ;  /* 0x000000090500720c */ /* 0x000fe20003f24070 */
[----:B------:R-:W-:Y:S01]  /*6020*/  IMAD.HI.U32 R11, R3, R22, RZ ;  /* 0x00000016030b7227 */ /* 0x000fe200078e00ff */
[----:B------:R-:W-:-:S03]  /*6030*/  ISETP.GT.U32.AND P4, PT, R5, R141, PT ;  /* 0x0000008d0500720c */ /* 0x000fc60003f84070 */
[----:B------:R-:W-:Y:S02]  /*6040*/  IMAD.MOV R11, RZ, RZ, -R11 ;  /* 0x000000ffff0b7224 */ /* 0x000fe400078e0a0b */
[----:B------:R-:W-:Y:S01]  /*6050*/  @!P5 IMAD.MOV R19, RZ, RZ, -R19 ;  /* 0x000000ffff13d224 */ /* 0x000fe200078e0a13 */
[C---:B------:R-:W-:Y:S01]  /*6060*/  ISETP.GT.U32.AND P5, PT, R5.reuse, R143, PT ;  /* 0x0000008f0500720c */ /* 0x040fe20003fa4070 */
[----:B------:R-:W-:Y:S02]  /*6070*/  IMAD R11, R5, R11, R22 ;  /* 0x0000000b050b7224 */ /* 0x000fe400078e0216 */
[----:B------:R-:W-:Y:S02]  /*6080*/  IMAD.MOV.U32 R22, RZ, RZ, R16 ;  /* 0x000000ffff167224 */ /* 0x000fe400078e0010 */
[----:B------:R-:W-:Y:S01]  /*6090*/  @!P3 IMAD.IADD R7, R7, 0x1, -R5 ;  /* 0x000000010707b824 */ /* 0x000fe200078e0a05 */
[----:B------:R-:W-:Y:S01]  /*60a0*/  ISETP.GT.U32.AND P3, PT, R5, R13, PT ;  /* 0x0000000d0500720c */ /* 0x000fe20003f64070 */
[----:B------:R-:W-:-:S04]  /*60b0*/  IMAD.HI.U32 R2, R3, R22, RZ ;  /* 0x0000001603027227 */ /* 0x000fc800078e00ff */
[----:B------:R-:W-:Y:S01]  /*60c0*/  @!P1 IMAD.IADD R9, R9, 0x1, -R5 ;  /* 0x0000000109099824 */ /* 0x000fe200078e0a05 */
[----:B------:R-:W-:Y:S01]  /*60d0*/  ISETP.GT.U32.AND P1, PT, R5, R139, PT ;  /* 0x0000008b0500720c */ /* 0x000fe20003f24070 */
[----:B------:R-:W-:-:S04]  /*60e0*/  IMAD.HI.U32 R16, R3, R24, RZ ;  /* 0x0000001803107227 */ /* 0x000fc800078e00ff */
[----:B------:R-:W-:-:S04]  /*60f0*/  IMAD.HI.U32 R18, R3, R26, RZ ;  /* 0x0000001a03127227 */ /* 0x000fc800078e00ff */
[----:B------:R-:W-:Y:S02]  /*6100*/  IMAD.MOV R2, RZ, RZ, -R2 ;  /* 0x000000ffff027224 */ /* 0x000fe400078e0a02 */
[----:B------:R-:W-:Y:S02]  /*6110*/  IMAD.MOV R16, RZ, RZ, -R16 ;  /* 0x000000ffff107224 */ /* 0x000fe400078e0a10 */
[----:B------:R-:W-:Y:S02]  /*6120*/  IMAD.MOV R18, RZ, RZ, -R18 ;  /* 0x000000ffff127224 */ /* 0x000fe400078e0a12 */
[----:B------:R-:W-:Y:S01]  /*6130*/  @!P6 IMAD.MOV R15, RZ, RZ, -R15 ;  /* 0x000000ffff0fe224 */ /* 0x000fe200078e0a0f */
[C---:B------:R-:W-:Y:S01]  /*6140*/  ISETP.GT.U32.AND P6, PT, R5.reuse, R9, PT ;  /* 0x000000090500720c */ /* 0x040fe20003fc4070 */
[C---:B------:R-:W-:Y:S01]  /*6150*/  IMAD R137, R5.reuse, R2, R22 ;  /* 0x0000000205897224 */ /* 0x040fe200078e0216 */
[----:B------:R-:W-:Y:S01]  /*6160*/  LOP3.LUT R22, RZ, R153, RZ, 0x33, !PT ;  /* 0x00000099ff167212 */ /* 0x000fe200078e33ff */
[----:B------:R-:W-:Y:S01]  /*6170*/  IMAD R135, R5, R16, R24 ;  /* 0x0000001005877224 */ /* 0x000fe200078e0218 */
[----:B------:R-:W-:Y:S01]  /*6180*/  IABS R16, R20 ;  /* 0x0000001400107213 */ /* 0x000fe20000000000 */
[----:B------:R-:W-:-:S04]  /*6190*/  IMAD.HI.U32 R2, R3, R34, RZ ;  /* 0x0000002203027227 */ /* 0x000fc800078e00ff */
[C---:B------:R-:W-:Y:S02]  /*61a0*/  IMAD R133, R5.reuse, R18, R26 ;  /* 0x0000001205857224 */ /* 0x040fe400078e021a */
[----:B------:R-:W-:Y:S02]  /*61b0*/  IMAD.MOV R2, RZ, RZ, -R2 ;  /* 0x000000ffff027224 */ /* 0x000fe400078e0a02 */
[----:B------:R-:W-:Y:S01]  /*61c0*/  @!P2 IMAD.MOV R17, RZ, RZ, -R17 ;  /* 0x000000ffff11a224 */ /* 0x000fe200078e0a11 */
[----:B------:R-:W-:Y:S01]  /*61d0*/  ISETP.GT.U32.AND P2, PT, R5, R7, PT ;  /* 0x000000070500720c */ /* 0x000fe20003f44070 */
[--C-:B------:R-:W-:Y:S01]  /*61e0*/  @!P3 IMAD.IADD R13, R13, 0x1, -R5.reuse ;  /* 0x000000010d0db824 */ /* 0x100fe200078e0a05 */
[----:B------:R-:W-:Y:S01]  /*61f0*/  ISETP.GT.U32.AND P3, PT, R5, R11, PT ;  /* 0x0000000b0500720c */ /* 0x000fe20003f64070 */
[--C-:B------:R-:W-:Y:S01]  /*6200*/  @!P4 IMAD.IADD R141, R141, 0x1, -R5.reuse ;  /* 0x000000018d8dc824 */ /* 0x100fe200078e0a05 */
[----:B------:R-:W-:Y:S01]  /*6210*/  ISETP.GT.U32.AND P4, PT, R5, R135, PT ;  /* 0x000000870500720c */ /* 0x000fe20003f84070 */
[--C-:B------:R-:W-:Y:S01]  /*6220*/  @!P1 IMAD.IADD R139, R139, 0x1, -R5.reuse ;  /* 0x000000018b8b9824 */ /* 0x100fe200078e0a05 */
[----:B------:R-:W-:Y:S01]  /*6230*/  ISETP.GT.U32.AND P1, PT, R5, R133, PT ;  /* 0x000000850500720c */ /* 0x000fe20003f24070 */
[----:B------:R-:W-:Y:S01]  /*6240*/  @!P5 IMAD.IADD R143, R143, 0x1, -R5 ;  /* 0x000000018f8fd824 */ /* 0x000fe200078e0a05 */
[C---:B------:R-:W-:Y:S01]  /*6250*/  ISETP.GT.U32.AND P5, PT, R5.reuse, R137, PT ;  /* 0x000000890500720c */ /* 0x040fe20003fa4070 */
[----:B------:R-:W-:Y:S01]  /*6260*/  IMAD R131, R5, R2, R34 ;  /* 0x0000000205837224 */ /* 0x000fe200078e0222 */
[----:B------:R-:W-:Y:S01]  /*6270*/  SHF.R.S32.HI R2, RZ, 0x6, R0 ;  /* 0x00000006ff027819 */ /* 0x000fe20000011400 */
[----:B------:R-:W-:-:S03]  /*6280*/  IMAD.HI.U32 R3, R3, R16, RZ ;  /* 0x0000001003037227 */ /* 0x000fc600078e00ff */
[----:B------:R-:W-:Y:S01]  /*6290*/  SGXT R2, R2, 0x1 ;  /* 0x000000010202781a */ /* 0x000fe20000000200 */
[----:B------:R-:W-:Y:S02]  /*62a0*/  IMAD.MOV R3, RZ, RZ, -R3 ;  /* 0x000000ffff037224 */ /* 0x000fe400078e0a03 */
[--C-:B------:R-:W-:Y:S01]  /*62b0*/  @!P6 IMAD.IADD R9, R9, 0x1, -R5.reuse ;  /* 0x000000010909e824 */ /* 0x100fe200078e0a05 */
[C---:B------:R-:W-:Y:S01]  /*62c0*/  ISETP.GT.U32.AND P6, PT, R5.reuse, R131, PT ;  /* 0x000000830500720c */ /* 0x040fe20003fc4070 */
[----:B------:R-:W-:Y:S01]  /*62d0*/  IMAD R129, R5, R3, R16 ;  /* 0x0000000305817224 */ /* 0x000fe200078e0210 */
[----:B------:R-:W-:Y:S01]  /*62e0*/  LOP3.LUT R3, R0, 0x40, RZ, 0xc0, !PT ;  /* 0x0000004000037812 */ /* 0x000fe200078ec0ff */
[--C-:B------:R-:W-:Y:S01]  /*62f0*/  @!P2 IMAD.IADD R7, R7, 0x1, -R5.reuse ;  /* 0x000000010707a824 */ /* 0x100fe200078e0a05 */
[----:B------:R-:W-:Y:S01]  /*6300*/  ISETP.GE.AND P2, PT, R36, RZ, PT ;  /* 0x000000ff2400720c */ /* 0x000fe20003f46270 */
[--C-:B------:R-:W-:Y:S01]  /*6310*/  @!P3 IMAD.IADD R11, R11, 0x1, -R5.reuse ;  /* 0x000000010b0bb824 */ /* 0x100fe200078e0a05 */
[----:B------:R-:W-:Y:S01]  /*6320*/  ISETP.GE.AND P3, PT, R38, RZ, PT ;  /* 0x000000ff2600720c */ /* 0x000fe20003f66270 */
[--C-:B------:R-:W-:Y:S01]  /*6330*/  @!P4 IMAD.IADD R135, R135, 0x1, -R5.reuse ;  /* 0x000000018787c824 */ /* 0x100fe200078e0a05 */
[----:B------:R-:W-:Y:S01]  /*6340*/  ISETP.GE.AND P4, PT, R40, RZ, PT ;  /* 0x000000ff2800720c */ /* 0x000fe20003f86270 */
[--C-:B------:R-:W-:Y:S01]  /*6350*/  @!P1 IMAD.IADD R133, R133, 0x1, -R5.reuse ;  /* 0x0000000185859824 */ /* 0x100fe200078e0a05 */
[----:B------:R-:W-:Y:S01]  /*6360*/  ISETP.GE.AND P1, PT, R42, RZ, PT ;  /* 0x000000ff2a00720c */ /* 0x000fe20003f26270 */
[--C-:B------:R-:W-:Y:S01]  /*6370*/  @!P5 IMAD.IADD R137, R137, 0x1, -R5.reuse ;  /* 0x000000018989d824 */ /* 0x100fe200078e0a05 */
[----:B------:R-:W-:Y:S01]  /*6380*/  ISETP.GT.U32.AND P5, PT, R5, R129, PT ;  /* 0x000000810500720c */ /* 0x000fe20003fa4070 */
[----:B------:R-:W-:Y:S01]  /*6390*/  @!P6 IMAD.IADD R131, R131, 0x1, -R5 ;  /* 0x000000018383e824 */ /* 0x000fe200078e0a05 */
[----:B------:R-:W-:Y:S01]  /*63a0*/  ISETP.GE.AND P6, PT, R44, RZ, PT ;  /* 0x000000ff2c00720c */ /* 0x000fe20003fc6270 */
[----:B------:R-:W-:Y:S01]  /*63b0*/  @!P0 IMAD.MOV R13, RZ, RZ, -R13 ;  /* 0x000000ffff0d8224 */ /* 0x000fe200078e0a0d */
[C---:B------:R-:W-:Y:S01]  /*63c0*/  ISETP.GT.U32.AND P0, PT, R5.reuse, R11, PT ;  /* 0x0000000b0500720c */ /* 0x040fe20003f04070 */
[----:B------:R-:W-:Y:S01]  /*63d0*/  @!P2 IMAD.MOV R143, RZ, RZ, -R143 ;  /* 0x000000ffff8fa224 */ /* 0x000fe200078e0a8f */
[C---:B------:R-:W-:Y:S01]  /*63e0*/  ISETP.GT.U32.AND P2, PT, R5.reuse, R137, PT ;  /* 0x000000890500720c */ /* 0x040fe20003f44070 */
[----:B------:R-:W-:Y:S01]  /*63f0*/  @!P3 IMAD.MOV R141, RZ, RZ, -R141 ;  /* 0x000000ffff8db224 */ /* 0x000fe200078e0a8d */
[C---:B------:R-:W-:Y:S01]  /*6400*/  ISETP.GT.U32.AND P3, PT, R5.reuse, R135, PT ;  /* 0x000000870500720c */ /* 0x040fe20003f64070 */
[----:B------:R-:W-:Y:S01]  /*6410*/  @!P4 IMAD.MOV R139, RZ, RZ, -R139 ;  /* 0x000000ffff8bc224 */ /* 0x000fe200078e0a8b */
[C---:B------:R-:W-:Y:S01]  /*6420*/  ISETP.GT.U32.AND P4, PT, R5.reuse, R133, PT ;  /* 0x000000850500720c */ /* 0x040fe20003f84070 */
[----:B------:R-:W-:Y:S01]  /*6430*/  @!P1 IMAD.MOV R7, RZ, RZ, -R7 ;  /* 0x000000ffff079224 */ /* 0x000fe200078e0a07 */
[----:B------:R-:W-:Y:S01]  /*6440*/  ISETP.GT.U32.AND P1, PT, R5, R131, PT ;  /* 0x000000830500720c */ /* 0x000fe20003f24070 */
[----:B------:R-:W-:-:S02]  /*6450*/  @!P5 IMAD.IADD R129, R129, 0x1, -R5 ;  /* 0x000000018181d824 */ /* 0x000fc400078e0a05 */
[----:B------:R-:W-:Y:S01]  /*6460*/  @!P6 IMAD.MOV R9, RZ, RZ, -R9 ;  /* 0x000000ffff09e224 */ /* 0x000fe200078e0a09 */
[----:B------:R-:W-:Y:S01]  /*6470*/  ISETP.GE.AND P6, PT, R46, RZ, PT ;  /* 0x000000ff2e00720c */ /* 0x000fe20003fc6270 */
[----:B------:R-:W-:Y:S01]  /*6480*/  IMAD.SHL.U32 R0, R56, 0x2, RZ ;  /* 0x0000000238007824 */ /* 0x000fe200078e00ff */
[----:B------:R-:W-:Y:S01]  /*6490*/  ISETP.GT.U32.AND P5, PT, R5, R129, PT ;  /* 0x000000810500720c */ /* 0x000fe20003fa4070 */
        /* <DEDUP_REMOVED lines=10> */
[----:B------:R-:W-:Y:S01]  /*6540*/  IMAD R3, R3, 0x80, R0 ;  /* 0x0000008003037824 */ /* 0x000fe200078e0200 */
[----:B------:R-:W-:Y:S01]  /*6550*/  LOP3.LUT R2, R0, 0x90, R2, 0x78, !PT ;  /* 0x0000009000027812 */ /* 0x000fe200078e7802 */
[----:B------:R-:W-:Y:S01]  /*6560*/  IMAD R0, R56, UR7, RZ ;  /* 0x0000000738007c24 */ /* 0x000fe2000f8e02ff */
[----:B------:R-:W-:Y:S01]  /*6570*/  USHF.L.U32 UR7, UR7, 0x6, URZ ;  /* 0x0000000607077899 */ /* 0x000fe2000800063f */
[----:B------:R-:W-:Y:S01]  /*6580*/  @!P5 IMAD.IADD R129, R129, 0x1, -R5 ;  /* 0x000000018181d824 */ /* 0x000fe200078e0a05 */
[----:B------:R-:W-:Y:S01]  /*6590*/  ISETP.NE.AND P5, PT, R153, RZ, PT ;  /* 0x000000ff9900720c */ /* 0x000fe20003fa5270 */
[----:B------:R-:W-:Y:S01]  /*65a0*/  @!P6 IMAD.MOV R11, RZ, RZ, -R11 ;  /* 0x000000ffff0be224 */ /* 0x000fe200078e0a0b */
[----:B------:R-:W-:Y:S01]  /*65b0*/  LEA R5, P6, R0, UR4, 0x1 ;  /* 0x0000000400057c11 */ /* 0x000fe2000f8c08ff */
[----:B------:R-:W-:Y:S01]  /*65c0*/  @!P0 IMAD.MOV R137, RZ, RZ, -R137 ;  /* 0x000000ffff898224 */ /* 0x000fe200078e0a89 */
[----:B------:R-:W-:Y:S01]  /*65d0*/  SEL R128, R22, R27, !P5 ;  /* 0x0000001b16807207 */ /* 0x000fe20006800000 */
[----:B------:R-:W-:Y:S01]  /*65e0*/  @!P2 IMAD.MOV R135, RZ, RZ, -R135 ;  /* 0x000000ffff87a224 */ /* 0x000fe200078e0a87 */
[----:B------:R-:W-:Y:S01]  /*65f0*/  LEA.HI.X.SX32 R0, R0, UR5, 0x1, P6 ;  /* 0x0000000500007c11 */ /* 0x000fe2000b0f0eff */
[----:B------:R-:W-:Y:S01]  /*6600*/  @!P3 IMAD.MOV R133, RZ, RZ, -R133 ;  /* 0x000000ffff85b224 */ /* 0x000fe200078e0a85 */
[----:B------:R-:W-:Y:S01]  /*6610*/  ULDC UR5, c[0x0][0x240] ;  /* 0x0000900000057ab9 */ /* 0x000fe20000000800 */
[----:B------:R-:W-:Y:S01]  /*6620*/  @!P4 IMAD.MOV R131, RZ, RZ, -R131 ;  /* 0x000000ffff83c224 */ /* 0x000fe200078e0a83 */
[C---:B------:R-:W-:Y:S01]  /*6630*/  SEL R240, R22.reuse, R29, !P5 ;  /* 0x0000001d16f07207 */ /* 0x040fe20006800000 */
[----:B------:R-:W-:Y:S01]  /*6640*/  @!P1 IMAD.MOV R129, RZ, RZ, -R129 ;  /* 0x000000ffff819224 */ /* 0x000fe200078e0a81 */
[----:B------:R-:W-:Y:S01]  /*6650*/  SEL R242, R22, R31, !P5 ;  /* 0x0000001f16f27207 */ /* 0x000fe20006800000 */
[----:B------:R-:W-:Y:S01]  /*6660*/  IMAD R128, R128, UR5, RZ ;  /* 0x0000000580807c24 */ /* 0x000fe2000f8e02ff */
        /* <DEDUP_REMOVED lines=56> */
[C---:B------:R-:W-:Y:S01]  /*69f0*/  SEL R29, R22.reuse, R10, !P5 ;  /* 0x0000000a161d7207 */ /* 0x040fe20006800000 */
        /* <DEDUP_REMOVED lines=49> */
[----:B------:R-:W-:Y:S01]  /*6d10*/  SEL R82, R22, R155, !P5 ;  /* 0x0000009b16527207 */ /* 0x000fe20006800000 */
        /* <DEDUP_REMOVED lines=143> */
[-C--:B------:R-:W-:Y:S01]  /*7610*/  LEA R129, P4, R128, R5.reuse, 0x1 ;  /* 0x0000000580817211 */ /* 0x080fe200078808ff */
[----:B------:R-:W-:Y:S01]  /*7620*/  IMAD R20, R20, UR5, RZ ;  /* 0x0000000514147c24 */ /* 0x000fe2000f8e02ff */
[-C--:B------:R-:W-:Y:S01]  /*7630*/  LEA R241, P3, R240, R5.reuse, 0x1 ;  /* 0x00000005f0f17211 */ /* 0x080fe200078608ff */
[----:B------:R-:W-:Y:S01]  /*7640*/  IMAD R22, R22, UR5, RZ ;  /* 0x0000000516167c24 */ /* 0x000fe2000f8e02ff */
[-C--:B------:R-:W-:Y:S01]  /*7650*/  LEA R243, P2, R242, R5.reuse, 0x1 ;  /* 0x00000005f2f37211 */ /* 0x080fe200078408ff */
[----:B------:R0:W-:Y:S01]  /*7660*/  STL [R1+0x7c0], R129 ;  /* 0x0007c08101007387 */ /* 0x0001e20000100800 */
[-C--:B------:R-:W-:Y:S01]  /*7670*/  LEA.HI.X.SX32 R240, R240, R0.reuse, 0x1, P3 ;  /* 0x00000000f0f07211 */ /* 0x080fe200018f0eff */
[----:B------:R-:W-:Y:S01]  /*7680*/  ULDC UR4, c[0x0][0x234] ;  /* 0x00008d0000047ab9 */ /* 0x000fe20000000800 */
[-C--:B------:R-:W-:Y:S01]  /*7690*/  LEA R245, P1, R244, R5.reuse, 0x1 ;  /* 0x00000005f4f57211 */ /* 0x080fe200078208ff */
[----:B------:R-:W-:Y:S01]  /*76a0*/  IMAD R12, R12, UR4, RZ ;  /* 0x000000040c0c7c24 */ /* 0x000fe2000f8e02ff */
[-C--:B------:R-:W-:Y:S01]  /*76b0*/  LEA.HI.X.SX32 R242, R242, R0.reuse, 0x1, P2 ;  /* 0x00000000f2f27211 */ /* 0x080fe200010f0eff */
[----:B------:R-:W-:Y:S01]  /*76c0*/  UMOV UR5, URZ ;  /* 0x0000003f00057c82 */ /* 0x000fe20008000000 */
[-C--:B------:R-:W-:Y:S01]  /*76d0*/  LEA R247, P0, R246, R5.reuse, 0x1 ;  /* 0x00000005f6f77211 */ /* 0x080fe200078008ff */
[----:B------:R-:W-:Y:S01]  /*76e0*/  USHF.R.S32.HI UR6, URZ, 0x1f, UR7 ;  /* 0x0000001f3f067899 */ /* 0x000fe20008011407 */
[-C--:B------:R-:W-:Y:S01]  /*76f0*/  LEA.HI.X.SX32 R244, R244, R0.reuse, 0x1, P1 ;  /* 0x00000000f4f47211 */ /* 0x080fe200008f0eff */
[----:B------:R-:W-:Y:S01]  /*7700*/  UMOV UR4, URZ ;  /* 0x0000003f00047c82 */ /* 0x000fe20008000000 */
[-C--:B0-----:R-:W-:Y:S01]  /*7710*/  LEA.HI.X.SX32 R129, R128, R0.reuse, 0x1, P4 ;  /* 0x0000000080817211 */ /* 0x081fe200020f0eff */
[----:B------:R-:W-:Y:S01]  /*7720*/  IMAD.MOV.U32 R235, RZ, RZ, RZ ;  /* 0x000000ffffeb7224 */ /* 0x000fe200078e00ff */
[-C--:B------:R-:W-:Y:S01]  /*7730*/  LEA R128, P4, R252, R5.reuse, 0x1 ;  /* 0x00000005fc807211 */ /* 0x080fe200078808ff */
[----:B------:R-:W-:Y:S01]  /*7740*/  USHF.L.U32 UR18, UR7, 0x1, URZ ;  /* 0x0000000107127899 */ /* 0x000fe2000800063f */
[-C--:B------:R-:W-:Y:S01]  /*7750*/  LEA R249, P6, R248, R5.reuse, 0x1 ;  /* 0x00000005f8f97211 */ /* 0x080fe200078c08ff */
[----:B------:R0:W-:Y:S01]  /*7760*/  STL [R1+0x7bc], R129 ;  /* 0x0007bc8101007387 */ /* 0x0001e20000100800 */
[-C--:B------:R-:W-:Y:S01]  /*7770*/  LEA.HI.X.SX32 R246, R246, R0.reuse, 0x1, P0 ;  /* 0x00000000f6f67211 */ /* 0x080fe200000f0eff */
[----:B------:R-:W-:Y:S01]  /*7780*/  USHF.L.U64.HI UR9, UR7, 0x1, UR6 ;  /* 0x0000000107097899 */ /* 0x000fe20008010206 */
[----:B------:R-:W-:Y:S01]  /*7790*/  LEA R251, P5, R250, R5, 0x1 ;  /* 0x00000005fafb7211 */ /* 0x000fe200078a08ff */
[----:B------:R1:W-:Y:S01]  /*77a0*/  STL [R1+0x200], R128 ;  /* 0x0002008001007387 */ /* 0x0003e20000100800 */
[----:B------:R-:W-:-:S02]  /*77b0*/  LEA.HI.X.SX32 R248, R248, R0, 0x1, P6 ;  /* 0x00000000f8f87211 */ /* 0x000fc400030f0eff */
[-C--:B------:R-:W-:Y:S02]  /*77c0*/  LEA.HI.X.SX32 R250, R250, R0.reuse, 0x1, P5 ;  /* 0x00000000fafa7211 */ /* 0x080fe400028f0eff */
[----:B------:R-:W-:Y:S02]  /*77d0*/  LEA.HI.X.SX32 R252, R252, R0, 0x1, P4 ;  /* 0x00000000fcfc7211 */ /* 0x000fe400020f0eff */
[-C--:B0-----:R-:W-:Y:S02]  /*77e0*/  LEA R129, P3, R127, R5.reuse, 0x1 ;  /* 0x000000057f817211 */ /* 0x081fe400078608ff */
[----:B-1----:R-:W-:-:S03]  /*77f0*/  LEA R128, P2, R126, R5, 0x1 ;  /* 0x000000057e807211 */ /* 0x002fc600078408ff */
[----:B------:R0:W-:Y:S01]  /*7800*/  STL [R1+0x208], R129 ;  /* 0x0002088101007387 */ /* 0x0001e20000100800 */
[-C--:B------:R-:W-:Y:S02]  /*7810*/  LEA.HI.X.SX32 R127, R127, R0.reuse, 0x1, P3 ;  /* 0x000000007f7f7211 */ /* 0x080fe400018f0eff */
[----:B------:R-:W-:Y:S01]  /*7820*/  LEA.HI.X.SX32 R126, R126, R0, 0x1, P2 ;  /* 0x000000007e7e7211 */ /* 0x000fe200010f0eff */
[----:B------:R1:W-:Y:S01]  /*7830*/  STL [R1+0x210], R128 ;  /* 0x0002108001007387 */ /* 0x0003e20000100800 */
        /* <DEDUP_REMOVED lines=14> */
[----:B------:R-:W-:Y:S01]  /*7920*/  STL [R1+0x238], R129 ;  /* 0x0002388101007387 */ /* 0x000fe20000100800 */
[-C--:B------:R-:W-:Y:S02]  /*7930*/  LEA.HI.X.SX32 R120, R120, R0.reuse, 0x1, P4 ;  /* 0x0000000078787211 */ /* 0x080fe400020f0eff */
[----:B------:R-:W-:Y:S01]  /*7940*/  LEA.HI.X.SX32 R119, R119, R0, 0x1, P3 ;  /* 0x0000000077777211 */ /* 0x000fe200018f0eff */
[----:B------:R0:W-:Y:S04]  /*7950*/  STL [R1+0x204], R127 ;  /* 0x0002047f01007387 */ /* 0x0001e80000100800 */
[----:B------:R-:W-:Y:S04]  /*7960*/  STL [R1+0x240], R128 ;  /* 0x0002408001007387 */ /* 0x000fe80000100800 */
[----:B------:R1:W-:Y:S01]  /*7970*/  STL [R1+0x20c], R126 ;  /* 0x00020c7e01007387 */ /* 0x0003e20000100800 */
[----:B0-----:R-:W-:-:S04]  /*7980*/  LEA R127, P2, R118, R5, 0x1 ;  /* 0x00000005767f7211 */ /* 0x001fc800078408ff */
[----:B------:R-:W-:Y:S01]  /*7990*/  LEA.HI.X.SX32 R118, R118, R0, 0x1, P2 ;  /* 0x0000000076767211 */ /* 0x000fe200010f0eff */
[----:B------:R-:W-:Y:S01]  /*79a0*/  STL [R1+0x248], R127 ;  /* 0x0002487f01007387 */ /* 0x000fe20000100800 */
[----:B-1----:R-:W-:-:S03]  /*79b0*/  LEA R126, P1, R117, R5, 0x1 ;  /* 0x00000005757e7211 */ /* 0x002fc600078208ff */
[----:B------:R0:W-:Y:S01]  /*79c0*/  STL [R1+0x214], R125 ;  /* 0x0002147d01007387 */ /* 0x0001e20000100800 */
[----:B------:R-:W-:-:S03]  /*79d0*/  LEA.HI.X.SX32 R117, R117, R0, 0x1, P1 ;  /* 0x0000000075757211 */ /* 0x000fc600008f0eff */
        /* <DEDUP_REMOVED lines=20> */
[----:B------:R0:W-:Y:S01]  /*7b20*/  STL [R1+0x278], R120 ;  /* 0x0002787801007387 */ /* 0x0001e20000100800 */
[----:B-1----:R-:W-:-:S03]  /*7b30*/  LEA R119, P2, R111, R5, 0x1 ;  /* 0x000000056f777211 */ /* 0x002fc600078408ff */
[----:B------:R1:W-:Y:S01]  /*7b40*/  STL [R1+0x244], R118 ;  /* 0x0002447601007387 */ /* 0x0003e20000100800 */
[----:B------:R-:W-:-:S03]  /*7b50*/  LEA.HI.X.SX32 R111, R111, R0, 0x1, P2 ;  /* 0x000000006f6f7211 */ /* 0x000fc600010f0eff */
[----:B------:R-:W-:Y:S01]  /*7b60*/  STL [R1+0x280], R119 ;  /* 0x0002807701007387 */ /* 0x000fe20000100800 */
[----:B0-----:R-:W-:-:S03]  /*7b70*/  CS2R R120, SRZ ;  /* 0x0000000000787805 */ /* 0x001fc6000001ff00 */
[----:B------:R0:W-:Y:S01]  /*7b80*/  STL [R1+0x24c], R117 ;  /* 0x00024c7501007387 */ /* 0x0001e20000100800 */
[----:B-1----:R-:W-:-:S04]  /*7b90*/  LEA R118, P1, R110, R5, 0x1 ;  /* 0x000000056e767211 */ /* 0x002fc800078208ff */
[----:B------:R-:W-:Y:S01]  /*7ba0*/  LEA.HI.X.SX32 R110, R110, R0, 0x1, P1 ;  /* 0x000000006e6e7211 */ /* 0x000fe200008f0eff */
[----:B------:R1:W-:Y:S01]  /*7bb0*/  STL [R1+0x288], R118 ;  /* 0x0002887601007387 */ /* 0x0003e20000100800 */
[----:B0-----:R-:W-:-:S03]  /*7bc0*/  LEA R117, P0, R109, R5, 0x1 ;  /* 0x000000056d757211 */ /* 0x001fc600078008ff */
[----:B------:R0:W-:Y:S01]  /*7bd0*/  STL [R1+0x254], R116 ;  /* 0x0002547401007387 */ /* 0x0001e20000100800 */
[----:B------:R-:W-:-:S03]  /*7be0*/  LEA.HI.X.SX32 R109, R109, R0, 0x1, P0 ;  /* 0x000000006d6d7211 */ /* 0x000fc600000f0eff */
[----:B------:R-:W-:Y:S01]  /*7bf0*/  STL [R1+0x290], R117 ;  /* 0x0002907501007387 */ /* 0x000fe20000100800 */
[----:B-1----:R-:W-:-:S03]  /*7c00*/  CS2R R118, SRZ ;  /* 0x0000000000767805 */ /* 0x002fc6000001ff00 */
        /* <DEDUP_REMOVED lines=426> */
[----:B------:R-:W-:Y:S01]  /*96b0*/  STL [R1+0x588], R21 ;  /* 0x0005881501007387 */ /* 0x000fe20000100800 */
[----:B0-----:R-:W-:-:S03]  /*96c0*/  LEA R19, P2, R9, R5, 0x1 ;  /* 0x0000000509137211 */ /* 0x001fc600078408ff */
[----:B------:R0:W-:Y:S04]  /*96d0*/  STL [R1+0x554], R17 ;  /* 0x0005541101007387 */ /* 0x0001e80000100800 */
[----:B------:R-:W-:Y:S04]  /*96e0*/  STL [R1+0x590], R19 ;  /* 0x0005901301007387 */ /* 0x000fe80000100800 */
[----:B------:R1:W-:Y:S01]  /*96f0*/  STL [R1+0x55c], R15 ;  /* 0x00055c0f01007387 */ /* 0x0003e20000100800 */
[----:B0-----:R-:W-:-:S05]  /*9700*/  LEA R17, P1, R11, R5, 0x1 ;  /* 0x000000050b117211 */ /* 0x001fca00078208ff */
[----:B------:R-:W-:Y:S01]  /*9710*/  STL [R1+0x598], R17 ;  /* 0x0005981101007387 */ /* 0x000fe20000100800 */
[----:B-1----:R-:W-:-:S03]  /*9720*/  LEA R15, P0, R14, R5, 0x1 ;  /* 0x000000050e0f7211 */ /* 0x002fc600078008ff */
        /* <DEDUP_REMOVED lines=12> */
[----:B------:R0:W-:Y:S01]  /*97f0*/  STL [R1+0x584], R7 ;  /* 0x0005840701007387 */ /* 0x0001e20000100800 */
[-C--:B------:R-:W-:Y:S02]  /*9800*/  LEA.HI.X.SX32 R5, R9, R0.reuse, 0x1, P2 ;  /* 0x0000000009057211 */ /* 0x080fe400010f0eff */
[C---:B------:R-:W-:Y:S01]  /*9810*/  LEA R13, P2, R12.reuse, UR10, 0x1 ;  /* 0x0000000a0c0d7c11 */ /* 0x040fe2000f8408ff */
[----:B------:R1:W-:Y:S01]  /*9820*/  STL [R1+0x7b8], R6 ;  /* 0x0007b80601007387 */ /* 0x0003e20000100800 */
[----:B------:R-:W-:Y:S02]  /*9830*/  UIADD3 UR10, UP0, UR12, 0x80, URZ ;  /* 0x000000800c0a7890 */ /* 0x000fe4000ff1e03f */
[----:B------:R-:W-:Y:S01]  /*9840*/  LEA.HI.X.SX32 R12, R12, UR11, 0x1, P2 ;  /* 0x0000000b0c0c7c11 */ /* 0x000fe200090f0eff */
[----:B------:R2:W-:Y:S01]  /*9850*/  STL [R1+0x58c], R5 ;  /* 0x00058c0501007387 */ /* 0x0005e20000100800 */
[----:B------:R-:W-:Y:S01]  /*9860*/  UIADD3 UR11, UP1, UR14, 0x2, URZ ;  /* 0x000000020e0b7890 */ /* 0x000fe2000ff3e03f */
[----:B0-----:R-:W-:-:S03]  /*9870*/  LEA.HI.X.SX32 R7, R16, R0, 0x1, P6 ;  /* 0x0000000010077211 */ /* 0x001fc600030f0eff */
[----:B------:R-:W-:Y:S01]  /*9880*/  UIADD3.X UR13, UR5, 0x40000040, URZ, UP1, !UPT ;  /* 0x40000040050d7890 */ /* 0x000fe20008ffe43f */
[-C--:B-1----:R-:W-:Y:S01]  /*9890*/  LEA.HI.X.SX32 R6, R11, R0.reuse, 0x1, P1 ;  /* 0x000000000b067211 */ /* 0x082fe200008f0eff */
[----:B------:R-:W-:Y:S01]  /*98a0*/  UIADD3.X UR5, UR4, 0x40000040, URZ, UP0, !UPT ;  /* 0x4000004004057890 */ /* 0x000fe200087fe43f */
[----:B------:R-:W-:Y:S01]  /*98b0*/  UMOV UR6, UR11 ;  /* 0x0000000b00067c82 */ /* 0x000fe20008000000 */
[----:B--2---:R-:W-:Y:S02]  /*98c0*/  LEA.HI.X.SX32 R5, R14, R0, 0x1, P0 ;  /* 0x000000000e057211 */ /* 0x004fe400000f0eff */
[----:B------:R0:W-:Y:S01]  /*98d0*/  STL [R1+0x594], R6 ;  /* 0x0005940601007387 */ /* 0x0001e20000100800 */
[----:B------:R-:W-:Y:S01]  /*98e0*/  UMOV UR7, UR13 ;  /* 0x0000000d00077c82 */ /* 0x000fe20008000000 */
[----:B------:R-:W-:Y:S01]  /*98f0*/  UMOV UR4, UR10 ;  /* 0x0000000a00047c82 */ /* 0x000fe20008000000 */
[----:B------:R-:W-:Y:S01]  /*9900*/  UIADD3.64 UR26, UR6, 0x2, URZ ;  /* 0x00000002061a7897 */ /* 0x000fe2000fffe03f */
[----:B------:R1:W-:Y:S01]  /*9910*/  STL [R1+0x59c], R5 ;  /* 0x00059c0501007387 */ /* 0x0003e20000100800 */
[----:B------:R-:W-:-:S02]  /*9920*/  UIADD3.64 UR22, UR6, 0x4, URZ ;  /* 0x0000000406167897 */ /* 0x000fc4000fffe03f */
[----:B------:R-:W-:Y:S01]  /*9930*/  UIADD3.64 UR24, UR4, 0x80, URZ ;  /* 0x0000008004187897 */ /* 0x000fe2000fffe03f */
[----:B------:R-:W-:Y:S01]  /*9940*/  STL [R1+0x5a4], R7 ;  /* 0x0005a40701007387 */ /* 0x000fe20000100800 */
[----:B------:R-:W-:Y:S01]  /*9950*/  UIADD3.64 UR20, UR4, 0x100, URZ ;  /* 0x0000010004147897 */ /* 0x000fe2000fffe03f */
[-C--:B0-----:R-:W-:Y:S01]  /*9960*/  LEA.HI.X.SX32 R6, R18, R0.reuse, 0x1, P5 ;  /* 0x0000000012067211 */ /* 0x081fe200028f0eff */
[----:B------:R-:W-:Y:S02]  /*9970*/  UIADD3.64 UR28, UR4, 0x180, URZ ;  /* 0x00000180041c7897 */ /* 0x000fe4000fffe03f */
[----:B------:R-:W-:Y:S01]  /*9980*/  UIADD3.64 UR32, UR4, 0x200, URZ ;  /* 0x0000020004207897 */ /* 0x000fe2000fffe03f */
[-C--:B-1----:R-:W-:Y:S01]  /*9990*/  LEA.HI.X.SX32 R5, R20, R0.reuse, 0x1, P4 ;  /* 0x0000000014057211 */ /* 0x082fe200020f0eff */
[----:B------:R-:W-:Y:S01]  /*99a0*/  STL [R1+0x7a8], R6 ;  /* 0x0007a80601007387 */ /* 0x000fe20000100800 */
[----:B------:R-:W-:Y:S01]  /*99b0*/  LEA.HI.X.SX32 R0, R22, R0, 0x1, P3 ;  /* 0x0000000016007211 */ /* 0x000fe200018f0eff */
[----:B------:R-:W-:-:S02]  /*99c0*/  UIADD3.64 UR36, UR4, 0x280, URZ ;  /* 0x0000028004247897 */ /* 0x000fc4000fffe03f */
[----:B------:R0:W-:Y:S01]  /*99d0*/  STL [R1+0x7b0], R5 ;  /* 0x0007b00501007387 */ /* 0x0001e20000100800 */
[----:B------:R-:W-:-:S03]  /*99e0*/  UIADD3.64 UR40, UR4, 0x300, URZ ;  /* 0x0000030004287897 */ /* 0x000fc6000fffe03f */
[----:B------:R1:W-:Y:S04]  /*99f0*/  STL [R1+0x5a8], R0 ;  /* 0x0005a80001007387 */ /* 0x0003e80000100800 */
[----:B------:R-:W-:Y:S01]  /*9a00*/  STL [R1], RZ ;  /* 0x000000ff01007387 */ /* 0x000fe20000100800 */
[----:B0-----:R-:W0:Y:S03]  /*9a10*/  LDC R5, c[0x0][0x238] ;  /* 0x00008e00ff057b82 */ /* 0x001e260000000800 */
[----:B------:R-:W-:Y:S04]  /*9a20*/  STL [R1+0x4], RZ ;  /* 0x000004ff01007387 */ /* 0x000fe80000100800 */
[----:B------:R-:W-:Y:S04]  /*9a30*/  STL [R1+0x8], RZ ;  /* 0x000008ff01007387 */ /* 0x000fe80000100800 */
[----:B------:R-:W-:Y:S04]  /*9a40*/  STL [R1+0xc], RZ ;  /* 0x00000cff01007387 */ /* 0x000fe80000100800 */
[----:B------:R-:W-:Y:S04]  /*9a50*/  STL [R1+0x10], RZ ;  /* 0x000010ff01007387 */ /* 0x000fe80000100800 */
[----:B------:R-:W-:Y:S04]  /*9a60*/  STL [R1+0x14], RZ ;  /* 0x000014ff01007387 */ /* 0x000fe80000100800 */
[----:B------:R-:W-:Y:S01]  /*9a70*/  STL [R1+0x18], RZ ;  /* 0x000018ff01007387 */ /* 0x000fe20000100800 */
[----:B0-----:R-:W-:-:S03]  /*9a80*/  IMAD R135, R5, 0x7e, RZ ;  /* 0x0000007e05877824 */ /* 0x001fc600078e02ff */
[----:B------:R-:W-:Y:S01]  /*9a90*/  STL [R1+0x1c], RZ ;  /* 0x00001cff01007387 */ /* 0x000fe20000100800 */
[C---:B------:R-:W-:Y:S02]  /*9aa0*/  IMAD R136, R5.reuse, 0x7a, RZ ;  /* 0x0000007a05887824 */ /* 0x040fe400078e02ff */
[----:B------:R-:W-:Y:S01]  /*9ab0*/  IMAD R137, R5, 0x76, RZ ;  /* 0x0000007605897824 */ /* 0x000fe200078e02ff */
[----:B------:R-:W-:Y:S01]  /*9ac0*/  STL [R1+0x20], RZ ;  /* 0x000020ff01007387 */ /* 0x000fe20000100800 */
[-C--:B------:R-:W-:Y:S01]  /*9ad0*/  IADD3 R135, P0, R135, R13.reuse, RZ ;  /* 0x0000000d87877210 */ /* 0x080fe20007f1e0ff */
[C---:B------:R-:W-:Y:S01]  /*9ae0*/  IMAD R138, R5.reuse, 0x72, RZ ;  /* 0x00000072058a7824 */ /* 0x040fe200078e02ff */
[----:B------:R-:W-:Y:S01]  /*9af0*/  IADD3 R136, P5, R136, R13, RZ ;  /* 0x0000000d88887210 */ /* 0x000fe20007fbe0ff */
[----:B------:R-:W-:Y:S01]  /*9b00*/  STL [R1+0x24], RZ ;  /* 0x000024ff01007387 */ /* 0x000fe20000100800 */
[C---:B------:R-:W-:Y:S02]  /*9b10*/  IMAD R139, R5.reuse, 0x6e, RZ ;  /* 0x0000006e058b7824 */ /* 0x040fe400078e02ff */
[C---:B------:R-:W-:Y:S01]  /*9b20*/  IMAD R140, R5.reuse, 0x6a, RZ ;  /* 0x0000006a058c7824 */ /* 0x040fe200078e02ff */
[----:B------:R-:W-:Y:S01]  /*9b30*/  STL [R1+0x28], RZ ;  /* 0x000028ff01007387 */ /* 0x000fe20000100800 */
[----:B------:R-:W-:-:S02]  /*9b40*/  IMAD R141, R5, 0x66, RZ ;  /* 0x00000066058d7824 */ /* 0x000fc400078e02ff */
[C---:B------:R-:W-:Y:S01]  /*9b50*/  IMAD R142, R5.reuse, 0x3f, RZ ;  /* 0x0000003f058e7824 */ /* 0x040fe200078e02ff */
[----:B------:R-:W-:Y:S01]  /*9b60*/  STL [R1+0x2c], RZ ;  /* 0x00002cff01007387 */ /* 0x000fe20000100800 */
[C---:B------:R-:W-:Y:S02]  /*9b70*/  IMAD R143, R5.reuse, 0x62, RZ ;  /* 0x00000062058f7824 */ /* 0x040fe400078e02ff */
[C---:B------:R-:W-:Y:S01]  /*9b80*/  IMAD R144, R5.reuse, 0x3d, RZ ;  /* 0x0000003d05907824 */ /* 0x040fe200078e02ff */
        /* <DEDUP_REMOVED lines=116> */
[C---:B------:R-:W-:Y:S01]  /*a2d0*/  IMAD.SHL.U32 R134, R5.reuse, 0x2, RZ ;  /* 0x0000000205867824 */ /* 0x040fe200078e00ff */
[----:B------:R-:W-:Y:S01]  /*a2e0*/  STL [R1+0xcc], RZ ;  /* 0x0000ccff01007387 */ /* 0x000fe20000100800 */
[C---:B------:R-:W-:Y:S02]  /*a2f0*/  IMAD R197, R5.reuse, 0x3, RZ ;  /* 0x0000000305c57824 */ /* 0x040fe400078e02ff */
[C---:B------:R-:W-:Y:S01]  /*a300*/  IMAD.SHL.U32 R198, R5.reuse, 0x20, RZ ;  /* 0x0000002005c67824 */ /* 0x040fe200078e00ff */
[----:B------:R-:W-:Y:S01]  /*a310*/  STL [R1+0xd0], RZ ;  /* 0x0000d0ff01007387 */ /* 0x000fe20000100800 */
[----:B------:R-:W-:-:S02]  /*a320*/  IMAD.SHL.U32 R199, R5, 0x10, RZ ;  /* 0x0000001005c77824 */ /* 0x000fc400078e00ff */
[C---:B------:R-:W-:Y:S01]  /*a330*/  IMAD.SHL.U32 R200, R5.reuse, 0x8, RZ ;  /* 0x0000000805c87824 */ /* 0x040fe200078e00ff */
[----:B------:R-:W-:Y:S01]  /*a340*/  STL [R1+0xd4], RZ ;  /* 0x0000d4ff01007387 */ /* 0x000fe20000100800 */
[C---:B------:R-:W-:Y:S02]  /*a350*/  IMAD.SHL.U32 R201, R5.reuse, 0x4, RZ ;  /* 0x0000000405c97824 */ /* 0x040fe400078e00ff */
[----:B------:R-:W-:Y:S01]  /*a360*/  IMAD.SHL.U32 R153, R5, 0x40, RZ ;  /* 0x0000004005997824 */ /* 0x000fe200078e00ff */
[----:B------:R-:W-:Y:S04]  /*a370*/  STL [R1+0xd8], RZ ;  /* 0x0000d8ff01007387 */ /* 0x000fe80000100800 */
[----:B------:R-:W-:Y:S01]  /*a380*/  STL [R1+0xdc], RZ ;  /* 0x0000dcff01007387 */ /* 0x000fe20000100800 */
[----:B-1----:R-:W-:-:S03]  /*a390*/  SHF.R.S32.HI R0, RZ, 0x1f, R153 ;  /* 0x0000001fff007819 */ /* 0x002fc60000011499 */
[----:B------:R-:W-:Y:S01]  /*a3a0*/  STL [R1+0xe0], RZ ;  /* 0x0000e0ff01007387 */ /* 0x000fe20000100800 */
[C---:B------:R-:W-:Y:S01]  /*a3b0*/  SHF.L.U64.HI R0, R153.reuse, 0x1, R0 ;  /* 0x0000000199007819 */ /* 0x040fe20000010200 */
[----:B------:R-:W-:Y:S02]  /*a3c0*/  IMAD.SHL.U32 R153, R153, 0x2, RZ ;  /* 0x0000000299997824 */ /* 0x000fe400078e00ff */
[----:B------:R-:W-:Y:S04]  /*a3d0*/  STL [R1+0xe4], RZ ;  /* 0x0000e4ff01007387 */ /* 0x000fe80000100800 */
        /* <DEDUP_REMOVED lines=70> */
[----:B------:R0:W-:Y:S04]  /*a840*/  STL [R1+0x7d0], R123 ;  /* 0x0007d07b01007387 */ /* 0x0001e80000100800 */
[----:B------:R1:W-:Y:S04]  /*a850*/  STL [R1+0x5b0], R135 ;  /* 0x0005b08701007387 */ /* 0x0003e80000100800 */
[----:B------:R2:W-:Y:S01]  /*a860*/  STL [R1+0x5c0], R136 ;  /* 0x0005c08801007387 */ /* 0x0005e20000100800 */
[----:B0-----:R-:W-:-:S02]  /*a870*/  IADD3 R123, P1, R137, R13, RZ ;  /* 0x0000000d897b7210 */ /* 0x001fc40007f3e0ff */
[----:B-1----:R-:W-:-:S03]  /*a880*/  IADD3 R135, P2, R138, R13, RZ ;  /* 0x0000000d8a877210 */ /* 0x002fc60007f5e0ff */
[----:B------:R0:W-:Y:S01]  /*a890*/  STL [R1+0x5d0], R123 ;  /* 0x0005d07b01007387 */ /* 0x0001e20000100800 */
[----:B--2---:R-:W-:-:S03]  /*a8a0*/  IADD3 R136, P3, R139, R13, RZ ;  /* 0x0000000d8b887210 */ /* 0x004fc60007f7e0ff */
[----:B------:R1:W-:Y:S01]  /*a8b0*/  STL [R1+0x5e0], R135 ;  /* 0x0005e08701007387 */ /* 0x0003e20000100800 */
[----:B------:R-:W-:-:S03]  /*a8c0*/  CS2R R138, SRZ ;  /* 0x00000000008a7805 */ /* 0x000fc6000001ff00 */
[----:B------:R2:W-:Y:S01]  /*a8d0*/  STL [R1+0x5f0], R136 ;  /* 0x0005f08801007387 */ /* 0x0005e20000100800 */
[-C--:B0-----:R-:W-:Y:S02]  /*a8e0*/  IADD3 R123, P4, R140, R13.reuse, RZ ;  /* 0x0000000d8c7b7210 */ /* 0x081fe40007f9e0ff */
[----:B-1----:R-:W-:-:S03]  /*a8f0*/  IADD3 R135, P6, R141, R13, RZ ;  /* 0x0000000d8d877210 */ /* 0x002fc60007fde0ff */
[----:B------:R0:W-:Y:S01]  /*a900*/  STL [R1+0x600], R123 ;  /* 0x0006007b01007387 */ /* 0x0001e20000100800 */
[----:B------:R-:W-:Y:S02]  /*a910*/  CS2R R140, SRZ ;  /* 0x00000000008c7805 */ /* 0x000fe4000001ff00 */
[----:B--2---:R-:W-:Y:S01]  /*a920*/  LEA.HI.X.SX32 R136, R142, R12, 0x1, P0 ;  /* 0x0000000c8e887211 */ /* 0x004fe200000f0eff */
[----:B------:R1:W-:Y:S04]  /*a930*/  STL [R1+0x610], R135 ;  /* 0x0006108701007387 */ /* 0x0003e80000100800 */
[----:B------:R2:W-:Y:S01]  /*a940*/  STL [R1+0x5ac], R136 ;  /* 0x0005ac8801007387 */ /* 0x0005e20000100800 */
[----:B0-----:R-:W-:Y:S02]  /*a950*/  IADD3 R123, P0, R143, R13, RZ ;  /* 0x0000000d8f7b7210 */ /* 0x001fe40007f1e0ff */
[----:B------:R-:W-:-:S02]  /*a960*/  CS2R R142, SRZ ;  /* 0x00000000008e7805 */ /* 0x000fc4000001ff00 */
[----:B-1----:R-:W-:Y:S01]  /*a970*/  LEA.HI.X.SX32 R135, R144, R12, 0x1, P5 ;  /* 0x0000000c90877211 */ /* 0x002fe200028f0eff */
[----:B------:R0:W-:Y:S01]  /*a980*/  STL [R1+0x620], R123 ;  /* 0x0006207b01007387 */ /* 0x0001e20000100800 */
[----:B--2---:R-:W-:-:S03]  /*a990*/  IADD3 R136, P5, R145, R13, RZ ;  /* 0x0000000d91887210 */ /* 0x004fc60007fbe0ff */
[----:B------:R1:W-:Y:S01]  /*a9a0*/  STL [R1+0x5bc], R135 ;  /* 0x0005bc8701007387 */ /* 0x0003e20000100800 */
[----:B------:R-:W-:-:S03]  /*a9b0*/  CS2R R144, SRZ ;  /* 0x0000000000907805 */ /* 0x000fc6000001ff00 */
[----:B------:R2:W-:Y:S01]  /*a9c0*/  STL [R1+0x630], R136 ;  /* 0x0006308801007387 */ /* 0x0005e20000100800 */
[----:B0-----:R-:W-:Y:S02]  /*a9d0*/  LEA.HI.X.SX32 R123, R146, R12, 0x1, P1 ;  /* 0x0000000c927b7211 */ /* 0x001fe400008f0eff */
        /* <DEDUP_REMOVED lines=17> */
[----:B--2---:R-:W-:-:S03]  /*aaf0*/  LEA.HI.X.SX32 R136, R155, R12, 0x1, P6 ;  /* 0x0000000c9b887211 */ /* 0x004fc600030f0eff */
[----:B------:R1:W-:Y:S04]  /*ab00*/  STL [R1+0x670], R135 ;  /* 0x0006708701007387 */ /* 0x0003e80000100800 */
[----:B------:R2:W-:Y:S01]  /*ab10*/  STL [R1+0x60c], R136 ;  /* 0x00060c8801007387 */ /* 0x0005e20000100800 */
[----:B0-----:R-:W-:Y:S02]  /*ab20*/  IADD3 R123, P6, R156, R13, RZ ;  /* 0x0000000d9c7b7210 */ /* 0x001fe40007fde0ff */
[----:B-1----:R-:W-:-:S03]  /*ab30*/  LEA.HI.X.SX32 R135, R157, R12, 0x1, P0 ;  /* 0x0000000c9d877211 */ /* 0x002fc600000f0eff */
[----:B------:R0:W-:Y:S01]  /*ab40*/  STL [R1+0x680], R123 ;  /* 0x0006807b01007387 */ /* 0x0001e20000100800 */
[----:B--2---:R-:W-:-:S03]  /*ab50*/  IADD3 R136, P0, R158, R13, RZ ;  /* 0x0000000d9e887210 */ /* 0x004fc60007f1e0ff */
[----:B------:R1:W-:Y:S04]  /*ab60*/  STL [R1+0x61c], R135 ;  /* 0x00061c8701007387 */ /* 0x0003e80000100800 */
        /* <DEDUP_REMOVED lines=34> */
[-C--:B------:R-:W-:Y:S02]  /*ad90*/  IADD3 R6, P1, R7, R13.reuse, RZ ;  /* 0x0000000d07067210 */ /* 0x080fe40007f3e0ff */
[----:B--2---:R-:W-:Y:S01]  /*ada0*/  CS2R R136, SRZ ;  /* 0x0000000000887805 */ /* 0x004fe2000001ff00 */
[----:B------:R1:W-:Y:S04]  /*adb0*/  STL [R1+0x5b4], R135 ;  /* 0x0005b48701007387 */ /* 0x0003e80000100800 */
[----:B------:R2:W-:Y:S01]  /*adc0*/  STL [R1+0x6c0], R6 ;  /* 0x0006c00601007387 */ /* 0x0005e20000100800 */
[----:B0-----:R-:W-:Y:S02]  /*add0*/  LEA.HI.X.SX32 R123, R174, R12, 0x1, P0 ;  /* 0x0000000cae7b7211 */ /* 0x001fe400000f0eff */
[----:B-1----:R-:W-:-:S03]  /*ade0*/  IADD3 R135, P0, R175, R13, RZ ;  /* 0x0000000daf877210 */ /* 0x002fc60007f1e0ff */
[----:B------:R0:W-:Y:S01]  /*adf0*/  STL [R1+0x6ac], R123 ;  /* 0x0006ac7b01007387 */ /* 0x0001e20000100800 */
[----:B--2---:R-:W-:-:S03]  /*ae00*/  LEA.HI.X.SX32 R6, R7, R12, 0x1, P2 ;  /* 0x0000000c07067211 */ /* 0x004fc600010f0eff */
[----:B------:R-:W-:Y:S01]  /*ae10*/  STL [R1+0x678], R135 ;  /* 0x0006788701007387 */ /* 0x000fe20000100800 */
[----:B------:R-:W-:-:S03]  /*ae20*/  LEA.HI.X.SX32 R7, R176, R12, 0x1, P1 ;  /* 0x0000000cb0077211 */ /* 0x000fc600008f0eff */
[----:B------:R1:W-:Y:S01]  /*ae30*/  STL [R1+0x5d4], R6 ;  /* 0x0005d40601007387 */ /* 0x0003e20000100800 */
[C---:B0-----:R-:W-:Y:S02]  /*ae40*/  IADD3 R123, P2, R8.reuse, R13, RZ ;  /* 0x0000000d087b7210 */ /* 0x041fe40007f5e0ff */
[----:B------:R-:W-:-:S03]  /*ae50*/  LEA.HI.X.SX32 R8, R8, R12, 0x1, P3 ;  /* 0x0000000c08087211 */ /* 0x000fc600018f0eff */
[----:B------:R0:W-:Y:S01]  /*ae60*/  STL [R1+0x6d0], R123 ;  /* 0x0006d07b01007387 */ /* 0x0001e20000100800 */
[----:B-1----:R-:W-:-:S03]  /*ae70*/  IADD3 R6, P1, R177, R13, RZ ;  /* 0x0000000db1067210 */ /* 0x002fc60007f3e0ff */
[----:B------:R1:W-:Y:S04]  /*ae80*/  STL [R1+0x6bc], R7 ;  /* 0x0006bc0701007387 */ /* 0x0003e80000100800 */
[----:B------:R2:W-:Y:S01]  /*ae90*/  STL [R1+0x698], R6 ;  /* 0x0006980601007387 */ /* 0x0005e20000100800 */
[----:B0-----:R-:W-:-:S03]  /*aea0*/  CS2R R122, SRZ ;  /* 0x00000000007a7805 */ /* 0x001fc6000001ff00 */
[----:B------:R0:W-:Y:S01]  /*aeb0*/  STL [R1+0x5f4], R8 ;  /* 0x0005f40801007387 */ /* 0x0001e20000100800 */
[----:B-1----:R-:W-:Y:S02]  /*aec0*/  IADD3 R7, P3, R9, R13, RZ ;  /* 0x0000000d09077210 */ /* 0x002fe40007f7e0ff */
[----:B--2---:R-:W-:-:S03]  /*aed0*/  LEA.HI.X.SX32 R6, R178, R12, 0x1, P2 ;  /* 0x0000000cb2067211 */ /* 0x004fc600010f0eff */
[----:B------:R1:W-:Y:S01]  /*aee0*/  STL [R1+0x6e0], R7 ;  /* 0x0006e00701007387 */ /* 0x0003e20000100800 */
[----:B0-----:R-:W-:-:S03]  /*aef0*/  IADD3 R8, P2, R179, R13, RZ ;  /* 0x0000000db3087210 */ /* 0x001fc60007f5e0ff */
[----:B------:R0:W-:Y:S04]  /*af00*/  STL [R1+0x6cc], R6 ;  /* 0x0006cc0601007387 */ /* 0x0001e80000100800 */
[----:B------:R2:W-:Y:S01]  /*af10*/  STL [R1+0x5c8], R8 ;  /* 0x0005c80801007387 */ /* 0x0005e20000100800 */
[----:B-1----:R-:W-:Y:S02]  /*af20*/  LEA.HI.X.SX32 R7, R9, R12, 0x1, P4 ;  /* 0x0000000c09077211 */ /* 0x002fe400020f0eff */
[----:B0-----:R-:W-:-:S03]  /*af30*/  IADD3 R6, P4, R10, R13, RZ ;  /* 0x0000000d0a067210 */ /* 0x001fc60007f9e0ff */
        /* <DEDUP_REMOVED lines=91> */
[----:B------:R-:W-:Y:S02]  /*b4f0*/  CS2R R124, SRZ ;  /* 0x00000000007c7805 */ /* 0x000fe4000001ff00 */
[-C--:B--2---:R-:W-:Y:S01]  /*b500*/  IADD3 R8, P0, R129, R13.reuse, RZ ;  /* 0x0000000d81087210 */ /* 0x084fe20007f1e0ff */
        /* <DEDUP_REMOVED lines=19> */
[----:B------:R1:W-:Y:S01]  /*b640*/  STL [R1+0x790], R6 ;  /* 0x0007900601007387 */ /* 0x0003e20000100800 */
[----:B------:R-:W-:-:S03]  /*b650*/  CS2R R128, SRZ ;  /* 0x0000000000807805 */ /* 0x000fc6000001ff00 */
[----:B------:R2:W-:Y:S01]  /*b660*/  STL [R1+0x754], R8 ;  /* 0x0007540801007387 */ /* 0x0005e20000100800 */
[----:B0-----:R-:W-:Y:S02]  /*b670*/  LEA R7, P5, R5, R13, 0x6 ;  /* 0x0000000d05077211 */ /* 0x001fe400078a30ff */
[----:B-1----:R-:W-:-:S03]  /*b680*/  LEA.HI.X.SX32 R6, R196, R12, 0x1, P0 ;  /* 0x0000000cc4067211 */ /* 0x002fc600000f0eff */
[----:B------:R0:W-:Y:S01]  /*b690*/  STL [R1+0x6a8], R7 ;  /* 0x0006a80701007387 */ /* 0x0001e20000100800 */
[----:B--2---:R-:W-:-:S03]  /*b6a0*/  LEA R8, P0, R5, R13, 0x5 ;  /* 0x0000000d05087211 */ /* 0x004fc600078028ff */
[----:B------:R1:W-:Y:S04]  /*b6b0*/  STL [R1+0x77c], R6 ;  /* 0x00077c0601007387 */ /* 0x0003e80000100800 */
[----:B------:R2:W-:Y:S01]  /*b6c0*/  STL [R1+0x728], R8 ;  /* 0x0007280801007387 */ /* 0x0005e20000100800 */
[----:B0-----:R-:W-:Y:S02]  /*b6d0*/  LEA.HI.X.SX32 R7, R130, R12, 0x1, P3 ;  /* 0x0000000c82077211 */ /* 0x001fe400018f0eff */
[----:B-1----:R-:W-:-:S03]  /*b6e0*/  LEA R6, P3, R5, R13, 0x4 ;  /* 0x0000000d05067211 */ /* 0x002fc600078620ff */
        /* <DEDUP_REMOVED lines=8> */
[----:B--2---:R-:W-:-:S03]  /*b770*/  IADD3 R8, P4, R134, R13, RZ ;  /* 0x0000000d86087210 */ /* 0x004fc60007f9e0ff */
[----:B------:R1:W-:Y:S04]  /*b780*/  STL [R1+0x744], R6 ;  /* 0x0007440601007387 */ /* 0x0003e80000100800 */
[----:B------:R2:W-:Y:S01]  /*b790*/  STL [R1+0x7a0], R8 ;  /* 0x0007a00801007387 */ /* 0x0005e20000100800 */
[-C--:B0-----:R-:W-:Y:S02]  /*b7a0*/  LEA.HI.X.SX32 R7, R133, R12.reuse, 0x1, P2 ;  /* 0x0000000c85077211 */ /* 0x081fe400010f0eff */
[----:B------:R-:W-:Y:S02]  /*b7b0*/  CS2R R132, SRZ ;  /* 0x0000000000847805 */ /* 0x000fe4000001ff00 */
[----:B-1----:R-:W-:Y:S01]  /*b7c0*/  LEA R6, P2, R5, R13, 0x2 ;  /* 0x0000000d05067211 */ /* 0x002fe200078410ff */
[----:B------:R0:W-:Y:S01]  /*b7d0*/  STL [R1+0x774], R7 ;  /* 0x0007740701007387 */ /* 0x0001e20000100800 */
[----:B--2---:R-:W-:-:S03]  /*b7e0*/  LEA.HI.X.SX32 R8, R197, R12, 0x1, P1 ;  /* 0x0000000cc5087211 */ /* 0x004fc600008f0eff */
[----:B------:R1:W-:Y:S04]  /*b7f0*/  STL [R1+0x798], R6 ;  /* 0x0007980601007387 */ /* 0x0003e80000100800 */
[----:B------:R2:W-:Y:S01]  /*b800*/  STL [R1+0x78c], R8 ;  /* 0x00078c0801007387 */ /* 0x0005e20000100800 */
[-C--:B0-----:R-:W-:Y:S02]  /*b810*/  LEA.HI.X.SX32 R7, R198, R12.reuse, 0x1, P5 ;  /* 0x0000000cc6077211 */ /* 0x081fe400028f0eff */
[----:B-1----:R-:W-:-:S03]  /*b820*/  LEA.HI.X.SX32 R6, R199, R12, 0x1, P0 ;  /* 0x0000000cc7067211 */ /* 0x002fc600000f0eff */
[----:B------:R0:W-:Y:S01]  /*b830*/  STL [R1+0x6a4], R7 ;  /* 0x0006a40701007387 */ /* 0x0001e20000100800 */
[----:B--2---:R-:W-:-:S03]  /*b840*/  LEA.HI.X.SX32 R8, R200, R12, 0x1, P3 ;  /* 0x0000000cc8087211 */ /* 0x004fc600018f0eff */
[----:B------:R1:W-:Y:S04]  /*b850*/  STL [R1+0x724], R6 ;  /* 0x0007240601007387 */ /* 0x0003e80000100800 */
[----:B------:R-:W-:Y:S01]  /*b860*/  STL [R1+0x764], R8 ;  /* 0x0007640801007387 */ /* 0x000fe20000100800 */
[-C--:B0-----:R-:W-:Y:S02]  /*b870*/  LEA.HI.X.SX32 R7, R201, R12.reuse, 0x1, P6 ;  /* 0x0000000cc9077211 */ /* 0x081fe400030f0eff */
[----:B-1----:R-:W-:-:S03]  /*b880*/  LEA.HI.X.SX32 R6, R5, R12, 0x1, P4 ;  /* 0x0000000c05067211 */ /* 0x002fc600020f0eff */
[----:B------:R0:W-:Y:S01]  /*b890*/  STL [R1+0x784], R7 ;  /* 0x0007840701007387 */ /* 0x0001e20000100800 */
[----:B------:R-:W-:Y:S02]  /*b8a0*/  LEA.HI.X.SX32 R5, R134, R12, 0x1, P2 ;  /* 0x0000000c86057211 */ /* 0x000fe400010f0eff */
[----:B------:R-:W-:Y:S01]  /*b8b0*/  CS2R R134, SRZ ;  /* 0x0000000000867805 */ /* 0x000fe2000001ff00 */
[----:B------:R1:W-:Y:S04]  /*b8c0*/  STL [R1+0x79c], R6 ;  /* 0x00079c0601007387 */ /* 0x0003e80000100800 */
[----:B------:R2:W-:Y:S01]  /*b8d0*/  STL [R1+0x794], R5 ;  /* 0x0007940501007387 */ /* 0x0005e20000100800 */
[C---:B0-----:R-:W-:Y:S02]  /*b8e0*/  LOP3.LUT R7, R3.reuse, 0x20, RZ, 0x3c, !PT ;  /* 0x0000002003077812 */ /* 0x041fe400078e3cff */
[----:B------:R-:W-:-:S02]  /*b8f0*/  LOP3.LUT R7, R3, 0x50, RZ, 0x3c, !PT ;  /* 0x0000005003077812 */ /* 0x000fc400078e3cff */
[C---:B-1----:R-:W-:Y:S02]  /*b900*/  LOP3.LUT R6, R3.reuse, 0x30, RZ, 0x3c, !PT ;  /* 0x0000003003067812 */ /* 0x042fe400078e3cff */
[C---:B------:R-:W-:Y:S02]  /*b910*/  LOP3.LUT R6, R3.reuse, 0x60, RZ, 0x3c, !PT ;  /* 0x0000006003067812 */ /* 0x040fe400078e3cff */
[C---:B--2---:R-:W-:Y:S02]  /*b920*/  LOP3.LUT R5, R3.reuse, 0x10, RZ, 0x3c, !PT ;  /* 0x0000001003057812 */ /* 0x044fe400078e3cff */
[C---:B------:R-:W-:Y:S01]  /*b930*/  LOP3.LUT R5, R3.reuse, 0x40, RZ, 0x3c, !PT ;  /* 0x0000004003057812 */ /* 0x040fe200078e3cff */
[----:B------:R0:W-:Y:S01]  /*b940*/  STL [R1+0x7d8], R6 ;  /* 0x0007d80601007387 */ /* 0x0001e20000100800 */
[----:B------:R-:W-:Y:S02]  /*b950*/  LOP3.LUT R5, R3, 0x70, RZ, 0x3c, !PT ;  /* 0x0000007003057812 */ /* 0x000fe400078e3cff */
[----:B------:R-:W-:-:S03]  /*b960*/  LOP3.LUT R7, R2, 0x20, RZ, 0x3c, !PT ;  /* 0x0000002002077812 */ /* 0x000fc600078e3cff */
[----:B------:R1:W-:Y:S01]  /*b970*/  STL [R1+0x7d4], R5 ;  /* 0x0007d40501007387 */ /* 0x0003e20000100800 */
[----:B0-----:R-:W-:-:S03]  /*b980*/  LOP3.LUT R6, R2, 0x40, RZ, 0x3c, !PT ;  /* 0x0000004002067812 */ /* 0x001fc600078e3cff */
[----:B------:R0:W-:Y:S04]  /*b990*/  STL [R1+0x7cc], R7 ;  /* 0x0007cc0701007387 */ /* 0x0001e80000100800 */
[----:B------:R0:W-:Y:S01]  /*b9a0*/  STL [R1+0x7c8], R6 ;  /* 0x0007c80601007387 */ /* 0x0001e20000100800 */
[----:B-1----:R-:W-:-:S05]  /*b9b0*/  LOP3.LUT R5, R2, 0x60, RZ, 0x3c, !PT ;  /* 0x0000006002057812 */ /* 0x002fca00078e3cff */
[----:B------:R0:W-:Y:S02]  /*b9c0*/  STL [R1+0x7c4], R5 ;  /* 0x0007c40501007387 */ /* 0x0001e40000100800 */
.L_x_1:
[----:B------:R-:W2:Y:S01]  /*b9d0*/  LDL R153, [R1+0x790] ;  /* 0x0007900001997983 */ /* 0x000ea20000100800 */
[----:B0-----:R-:W0:Y:S03]  /*b9e0*/  LDC R5, c[0x0][0x230] ;  /* 0x00008c00ff057b82 */ /* 0x001e260000000800 */
[----:B------:R1:W-:Y:S04]  /*b9f0*/  STL [R1+0xae8], R25 ;  /* 0x000ae81901007387 */ /* 0x0003e80000100800 */
[----:B-1----:R-:W3:Y:S04]  /*ba00*/  LDL R25, [R1+0x78c] ;  /* 0x00078c0001197983 */ /* 0x002ee80000100800 */
[----:B------:R1:W-:Y:S04]  /*ba10*/  STL [R1+0xae4], R249 ;  /* 0x000ae4f901007387 */ /* 0x0003e80000100800 */
[----:B-1----:R-:W4:Y:S04]  /*ba20*/  LDL R249, [R1+0x798] ;  /* 0x0007980001f97983 */ /* 0x002f280000100800 */
[----:B------:R1:W-:Y:S04]  /*ba30*/  STL [R1+0xae0], R248 ;  /* 0x000ae0f801007387 */ /* 0x0003e80000100800 */
[----:B-1----:R-:W2:Y:S04]  /*ba40*/  LDL R248, [R1+0x794] ;  /* 0x0007940001f87983 */ /* 0x002ea80000100800 */
[----:B------:R1:W-:Y:S04]  /*ba50*/  STL [R1+0x8d8], R141 ;  /* 0x0008d88d01007387 */ /* 0x0003e80000100800 */
[----:B-1----:R-:W3:Y:S04]  /*ba60*/  LDL R141, [R1+0x7a0] ;  /* 0x0007a000018d7983 */ /* 0x002ee80000100800 */
[----:B------:R1:W-:Y:S04]  /*ba70*/  STL [R1+0x8d4], R142 ;  /* 0x0008d48e01007387 */ /* 0x0003e80000100800 */
[----:B-1----:R-:W4:Y:S01]  /*ba80*/  LDL R142, [R1+0x79c] ;  /* 0x00079c00018e7983 */ /* 0x002f220000100800 */
[----:B0-----:R-:W-:-:S03]  /*ba90*/  IMAD R5, R235, -0x40, R5 ;  /* 0xffffffc0eb057824 */ /* 0x001fc600078e0205 */
[----:B------:R-:W-:Y:S02]  /*baa0*/  STL [R1+0x8d0], R143 ;  /* 0x0008d08f01007387 */ /* 0x000fe40000100800 */
[----:B------:R-:W-:Y:S02]  /*bab0*/  ISETP.GT.AND P0, PT, R5, RZ, PT ;  /* 0x000000ff0500720c */ /* 0x000fe40003f04270 */
[----:B------:R-:W-:Y:S04]  /*bac0*/  STL [R1+0x8cc], R144 ;  /* 0x0008cc9001007387 */ /* 0x000fe80000100800 */
[----:B------:R-:W-:Y:S04]  /*bad0*/  STL [R1+0x8c8], R145 ;  /* 0x0008c89101007387 */ /* 0x000fe80000100800 */
[----:B------:R-:W-:Y:S04]  /*bae0*/  STL [R1+0x8c4], R146 ;  /* 0x0008c49201007387 */ /* 0x000fe80000100800 */
[----:B------:R-:W-:Y:S04]  /*baf0*/  STL [R1+0x8c0], R147 ;  /* 0x0008c09301007387 */ /* 0x000fe80000100800 */
[----:B------:R-:W-:Y:S04]  /*bb00*/  STL [R1+0x8bc], R148 ;  /* 0x0008bc9401007387 */ /* 0x000fe80000100800 */
[----:B------:R-:W-:Y:S04]  /*bb10*/  STL [R1+0x8b8], R149 ;  /* 0x0008b89501007387 */ /* 0x000fe80000100800 */
[----:B------:R-:W-:Y:S04]  /*bb20*/  STL [R1+0x8b4], R150 ;  /* 0x0008b49601007387 */ /* 0x000fe80000100800 */
[----:B------:R-:W-:Y:S04]  /*bb30*/  STL [R1+0x8b0], R151 ;  /* 0x0008b09701007387 */ /* 0x000fe80000100800 */
[----:B------:R0:W-:Y:S01]  /*bb40*/  STL [R1+0x8a4], R0 ;  /* 0x0008a40001007387 */ /* 0x0001e20000100800 */
[----:B------:R-:W-:-:S03]  /*bb50*/  @P0 IMAD.MOV.U32 R7, RZ, RZ, R12 ;  /* 0x000000ffff070224 */ /* 0x000fc600078e000c */
[----:B0-----:R-:W2:Y:S01]  /*bb60*/  LDL.LU R0, [R1+0x780] ;  /* 0x0007800001007983 */ /* 0x001ea20000300800 */
[C---:B------:R-:W-:Y:S01]  /*bb70*/  ISETP.GT.AND P2, PT, R5.reuse, 0x1, PT ;  /* 0x000000010500780c */ /* 0x040fe20003f44270 */
[----:B------:R-:W-:Y:S01]  /*bb80*/  @P0 IMAD.MOV.U32 R6, RZ, RZ, R13 ;  /* 0x000000ffff060224 */ /* 0x000fe200078e000d */
[----:B------:R-:W-:Y:S01]  /*bb90*/  PRMT R171, RZ, 0x7610, R171 ;  /* 0x00007610ffab7816 */ /* 0x000fe200000000ab */
[----:B-----5:R-:W-:Y:S01]  /*bba0*/  STL [R1+0x7f4], R4 ;  /* 0x0007f40401007387 */ /* 0x020fe20000100800 */
[C---:B------:R-:W-:Y:S02]  /*bbb0*/  ISETP.GT.AND P3, PT, R5.reuse, 0x2, PT ;  /* 0x000000020500780c */ /* 0x040fe40003f64270 */
[----:B------:R-:W-:Y:S01]  /*bbc0*/  ISETP.GT.AND P4, PT, R5, 0x3, PT ;  /* 0x000000030500780c */ /* 0x000fe20003f84270 */
[----:B------:R-:W-:Y:S04]  /*bbd0*/  STL [R1+0x8ac], R235 ;  /* 0x0008aceb01007387 */ /* 0x000fe80000100800 */
[----:B------:R0:W-:Y:S01]  /*bbe0*/  STL [R1+0x8a8], R12 ;  /* 0x0008a80c01007387 */ /* 0x0001e20000100800 */
[----:B------:R-:W-:-:S03]  /*bbf0*/  PRMT R182, RZ, 0x7610, R182 ;  /* 0x00007610ffb67816 */ /* 0x000fc600000000b6 */
[----:B------:R3:W2:Y:S04]  /*bc00*/  @P0 LDG.E.U16 R171, desc[UR16][R6.64] ;  /* 0x0000001006ab0981 */ /* 0x0006a8000c1e1500 */
[----:B0-----:R-:W2:Y:S04]  /*bc10*/  LDL.LU R12, [R1+0x788] ;  /* 0x00078800010c7983 */ /* 0x001ea80000300800 */
[----:B------:R-:W2:Y:S04]  /*bc20*/  LDL R146, [R1+0x784] ;  /* 0x0007840001927983 */ /* 0x000ea80000100800 */
[----:B------:R-:W2:Y:S04]  /*bc30*/  LDL R145, [R1+0x77c] ;  /* 0x00077c0001917983 */ /* 0x000ea80000100800 */
[----:B------:R-:W2:Y:S04]  /*bc40*/  LDL R143, [R1+0x778] ;  /* 0x00077800018f7983 */ /* 0x000ea80000100800 */
[----:B------:R-:W2:Y:S01]  /*bc50*/  LDL R144, [R1+0x774] ;  /* 0x0007740001907983 */ /* 0x000ea20000100800 */
[----:B------:R-:W-:-:S03]  /*bc60*/  PRMT R192, RZ, 0x7610, R192 ;  /* 0x00007610ffc07816 */ /* 0x000fc600000000c0 */
[----:B------:R-:W2:Y:S01]  /*bc70*/  LDL R4, [R1+0x770] ;  /* 0x0007700001047983 */ /* 0x000ea20000100800 */
[----:B---3--:R-:W-:Y:S02]  /*bc80*/  @P2 IMAD.MOV.U32 R6, RZ, RZ, R141 ;  /* 0x000000ffff062224 */ /* 0x008fe400078e008d */
[----:B----4-:R-:W-:Y:S01]  /*bc90*/  @P2 IMAD.MOV.U32 R7, RZ, RZ, R142 ;  /* 0x000000ffff072224 */ /* 0x010fe200078e008e */
[----:B------:R-:W3:Y:S04]  /*bca0*/  LDL R141, [R1+0x764] ;  /* 0x00076400018d7983 */ /* 0x000ee80000100800 */
[----:B------:R0:W4:Y:S04]  /*bcb0*/  @P2 LDG.E.U16 R182, desc[UR16][R6.64] ;  /* 0x0000001006b62981 */ /* 0x000128000c1e1500 */
[----:B------:R-:W3:Y:S01]  /*bcc0*/  LDL R142, [R1+0x76c] ;  /* 0x00076c00018e7983 */ /* 0x000ee20000100800 */
[----:B------:R-:W-:-:S02]  /*bcd0*/  ISETP.GT.AND P1, PT, R5, 0x4, PT ;  /* 0x000000040500780c */ /* 0x000fc40003f24270 */
[----:B------:R-:W-:Y:S01]  /*bce0*/  PRMT R196, RZ, 0x7610, R196 ;  /* 0x00007610ffc47816 */ /* 0x000fe200000000c4 */
[----:B------:R-:W4:Y:S01]  /*bcf0*/  LDL R148, [R1+0x584] ;  /* 0x0005840001947983 */ /* 0x000f220000100800 */
[----:B0-----:R-:W-:Y:S02]  /*bd00*/  @P3 IMAD.MOV.U32 R6, RZ, RZ, R249 ;  /* 0x000000ffff063224 */ /* 0x001fe400078e00f9 */
[----:B--2---:R-:W-:Y:S01]  /*bd10*/  @P3 IMAD.MOV.U32 R7, RZ, RZ, R248 ;  /* 0x000000ffff073224 */ /* 0x004fe200078e00f8 */
[----:B------:R-:W-:Y:S01]  /*bd20*/  ISETP.GT.AND P0, PT, R5, 0x5, PT ;  /* 0x000000050500780c */ /* 0x000fe20003f04270 */
[----:B------:R-:W2:Y:S04]  /*bd30*/  LDL R147, [R1+0x588] ;  /* 0x0005880001937983 */ /* 0x000ea80000100800 */
[----:B------:R0:W4:Y:S02]  /*bd40*/  @P3 LDG.E.U16 R192, desc[UR16][R6.64] ;  /* 0x0000001006c03981 */ /* 0x000124000c1e1500 */
[----:B0-----:R-:W-:-:S02]  /*bd50*/  @P4 IMAD.MOV.U32 R7, RZ, RZ, R25 ;  /* 0x000000ffff074224 */ /* 0x001fc400078e0019 */
[----:B------:R-:W2:Y:S01]  /*bd60*/  LDL R25, [R1+0x768] ;  /* 0x0007680001197983 */ /* 0x000ea20000100800 */
[----:B------:R-:W-:Y:S01]  /*bd70*/  @P4 IMAD.MOV.U32 R6, RZ, RZ, R153 ;  /* 0x000000ffff064224 */ /* 0x000fe200078e0099 */
[----:B------:R-:W-:Y:S02]  /*bd80*/  PRMT R200, RZ, 0x7610, R200 ;  /* 0x00007610ffc87816 */ /* 0x000fe400000000c8 */
[C---:B------:R-:W-:Y:S02]  /*bd90*/  ISETP.GT.AND P2, PT, R5.reuse, 0x6, PT ;  /* 0x000000060500780c */ /* 0x040fe40003f44270 */
[----:B------:R0:W4:Y:S01]  /*bda0*/  @P4 LDG.E.U16 R196, desc[UR16][R6.64] ;  /* 0x0000001006c44981 */ /* 0x000122000c1e1500 */
[----:B------:R-:W-:Y:S02]  /*bdb0*/  PRMT R208, RZ, 0x7610, R208 ;  /* 0x00007610ffd07816 */ /* 0x000fe400000000d0 */
[C---:B------:R-:W-:Y:S02]  /*bdc0*/  ISETP.GT.AND P3, PT, R5.reuse, 0x7, PT ;  /* 0x000000070500780c */ /* 0x040fe40003f64270 */
[----:B------:R-:W-:-:S02]  /*bdd0*/  ISETP.GT.AND P4, PT, R5, 0x8, PT ;  /* 0x000000080500780c */ /* 0x000fc40003f84270 */
[----:B------:R-:W-:Y:S01]  /*bde0*/  PRMT R221, RZ, 0x7610, R221 ;  /* 0x00007610ffdd7816 */ /* 0x000fe200000000dd */
[----:B0-----:R-:W-:Y:S02]  /*bdf0*/  @P1 IMAD.MOV.U32 R6, RZ, RZ, R12 ;  /* 0x000000ffff061224 */ /* 0x001fe400078e000c */
[----:B------:R-:W-:Y:S01]  /*be00*/  @P1 IMAD.MOV.U32 R7, RZ, RZ, R146 ;  /* 0x000000ffff071224 */ /* 0x000fe200078e0092 */
[----:B------:R-:W-:Y:S01]  /*be10*/  PRMT R238, RZ, 0x7610, R238 ;  /* 0x00007610ffee7816 */ /* 0x000fe200000000ee */
[----:B------:R-:W4:Y:S04]  /*be20*/  LDL R146, [R1+0x754] ;  /* 0x0007540001927983 */ /* 0x000f280000100800 */
[----:B------:R0:W4:Y:S02]  /*be30*/  @P1 LDG.E.U16 R200, desc[UR16][R6.64] ;  /* 0x0000001006c81981 */ /* 0x000124000c1e1500 */
[----:B0-----:R-:W-:-:S02]  /*be40*/  @P0 IMAD.MOV.U32 R6, RZ, RZ, R0 ;  /* 0x000000ffff060224 */ /* 0x001fc400078e0000 */
[----:B------:R-:W-:Y:S02]  /*be50*/  @P0 IMAD.MOV.U32 R7, RZ, RZ, R145 ;  /* 0x000000ffff070224 */ /* 0x000fe400078e0091 */
[----:B------:R-:W4:Y:S04]  /*be60*/  LDL R145, [R1+0x758] ;  /* 0x0007580001917983 */ /* 0x000f280000100800 */
[----:B------:R0:W4:Y:S02]  /*be70*/  @P0 LDG.E.U16 R208, desc[UR16][R6.64] ;  /* 0x0000001006d00981 */ /* 0x000124000c1e1500 */
[----:B0-----:R-:W-:Y:S02]  /*be80*/  @P2 IMAD.MOV.U32 R6, RZ, RZ, R143 ;  /* 0x000000ffff062224 */ /* 0x001fe400078e008f */
[----:B------:R-:W-:Y:S01]  /*be90*/  @P2 IMAD.MOV.U32 R7, RZ, RZ, R144 ;  /* 0x000000ffff072224 */ /* 0x000fe200078e0090 */
[----:B------:R-:W4:Y:S04]  /*bea0*/  LDL R143, [R1+0x760] ;  /* 0x00076000018f7983 */ /* 0x000f280000100800 */
[----:B------:R-:W4:Y:S04]  /*beb0*/  LDL R144, [R1+0x75c] ;  /* 0x00075c0001907983 */ /* 0x000f280000100800 */
[----:B------:R0:W4:Y:S02]  /*bec0*/  @P2 LDG.E.U16 R221, desc[UR16][R6.64] ;  /* 0x0000001006dd2981 */ /* 0x000124000c1e1500 */
[----:B0-----:R-:W-:-:S02]  /*bed0*/  @P3 IMAD.MOV.U32 R6, RZ, RZ, R4 ;  /* 0x000000ffff063224 */ /* 0x001fc400078e0004 */
[----:B------:R-:W4:Y:S01]  /*bee0*/  LDL R4, [R1+0x750] ;  /* 0x0007500001047983 */ /* 0x000f220000100800 */
[----:B---3--:R-:W-:-:S03]  /*bef0*/  @P3 IMAD.MOV.U32 R7, RZ, RZ, R142 ;  /* 0x000000ffff073224 */ /* 0x008fc600078e008e */
[----:B------:R-:W3:Y:S04]  /*bf00*/  LDL R142, [R1+0x744] ;  /* 0x00074400018e7983 */ /* 0x000ee80000100800 */
[----:B------:R2:W3:Y:S02]  /*bf10*/  @P3 LDG.E.U16 R238, desc[UR16][R6.64] ;  /* 0x0000001006ee3981 */ /* 0x0004e4000c1e1500 */
[----:B--2---:R-:W-:Y:S02]  /*bf20*/  @P4 IMAD.MOV.U32 R6, RZ, RZ, R25 ;  /* 0x000000ffff064224 */ /* 0x004fe400078e0019 */
[----:B------:R-:W2:Y:S01]  /*bf30*/  LDL R25, [R1+0x74c] ;  /* 0x00074c0001197983 */ /* 0x000ea20000100800 */
[----:B------:R-:W-:-:S03]  /*bf40*/  @P4 IMAD.MOV.U32 R7, RZ, RZ, R141 ;  /* 0x000000ffff074224 */ /* 0x000fc600078e008d */
[----:B------:R-:W3:Y:S01]  /*bf50*/  LDL R141, [R1+0x748] ;  /* 0x00074800018d7983 */ /* 0x000ee20000100800 */
[C---:B------:R-:W-:Y:S02]  /*bf60*/  ISETP.GT.AND P1, PT, R5.reuse, 0x9, PT ;  /* 0x000000090500780c */ /* 0x040fe40003f24270 */
[----:B------:R-:W-:Y:S02]  /*bf70*/  PRMT R165, RZ, 0x7610, R165 ;  /* 0x00007610ffa57816 */ /* 0x000fe400000000a5 */
[----:B------:R-:W-:-:S04]  /*bf80*/  ISETP.GT.AND P0, PT, R5, 0xa, PT ;  /* 0x0000000a0500780c */ /* 0x000fc80003f04270 */
[----:B------:R4:W3:Y:S01]  /*bf90*/  @P4 LDG.E.U16 R165, desc[UR16][R6.64] ;  /* 0x0000001006a54981 */ /* 0x0008e2000c1e1500 */
[----:B------:R-:W-:Y:S02]  /*bfa0*/  PRMT R170, RZ, 0x7610, R170 ;  /* 0x00007610ffaa7816 */ /* 0x000fe400000000aa */
[----:B------:R-:W-:Y:S02]  /*bfb0*/  ISETP.GT.AND P2, PT, R5, 0xb, PT ;  /* 0x0000000b0500780c */ /* 0x000fe40003f44270 */
[----:B------:R-:W-:Y:S01]  /*bfc0*/  PRMT R188, RZ, 0x7610, R188 ;  /* 0x00007610ffbc7816 */ /* 0x000fe200000000bc */
[----:B----4-:R-:W-:Y:S02]  /*bfd0*/  @P1 IMAD.MOV.U32 R6, RZ, RZ, R143 ;  /* 0x000000ffff061224 */ /* 0x010fe400078e008f */
[----:B------:R-:W4:Y:S01]  /*bfe0*/  LDL R143, [R1+0x740] ;  /* 0x00074000018f7983 */ /* 0x000f220000100800 */
[----:B------:R-:W-:-:S03]  /*bff0*/  @P1 IMAD.MOV.U32 R7, RZ, RZ, R144 ;  /* 0x000000ffff071224 */ /* 0x000fc600078e0090 */
[----:B------:R-:W4:Y:S04]  /*c000*/  LDL R144, [R1+0x73c] ;  /* 0x00073c0001907983 */ /* 0x000f280000100800 */
[----:B------:R0:W4:Y:S02]  /*c010*/  @P1 LDG.E.U16 R170, desc[UR16][R6.64] ;  /* 0x0000001006aa1981 */ /* 0x000124000c1e1500 */
[----:B0-----:R-:W-:Y:S02]  /*c020*/  @P0 IMAD.MOV.U32 R6, RZ, RZ, R145 ;  /* 0x000000ffff060224 */ /* 0x001fe400078e0091 */
[----:B------:R-:W-:Y:S01]  /*c030*/  @P0 IMAD.MOV.U32 R7, RZ, RZ, R146 ;  /* 0x000000ffff070224 */ /* 0x000fe200078e0092 */
[----:B------:R-:W-:Y:S01]  /*c040*/  ISETP.GT.AND P3, PT, R5, 0xc, PT ;  /* 0x0000000c0500780c */ /* 0x000fe20003f64270 */
[----:B------:R-:W4:Y:S04]  /*c050*/  LDL R146, [R1+0x724] ;  /* 0x0007240001927983 */ /* 0x000f280000100800 */
[----:B------:R2:W4:Y:S01]  /*c060*/  @P0 LDG.E.U16 R188, desc[UR16][R6.64] ;  /* 0x0000001006bc0981 */ /* 0x000522000c1e1500 */
[----:B------:R-:W-:-:S02]  /*c070*/  PRMT R194, RZ, 0x7610, R194 ;  /* 0x00007610ffc27816 */ /* 0x000fc400000000c2 */
[----:B------:R-:W-:Y:S01]  /*c080*/  ISETP.GT.AND P4, PT, R5, 0xd, PT ;  /* 0x0000000d0500780c */ /* 0x000fe20003f84270 */
[----:B------:R-:W4:Y:S01]  /*c090*/  LDL R145, [R1+0x728] ;  /* 0x0007280001917983 */ /* 0x000f220000100800 */
[----:B--2---:R-:W-:-:S03]  /*c0a0*/  @P2 IMAD.MOV.U32 R7, RZ, RZ, R25 ;  /* 0x000000ffff072224 */ /* 0x004fc600078e0019 */
[----:B------:R-:W2:Y:S01]  /*c0b0*/  LDL R25, [R1+0x734] ;  /* 0x0007340001197983 */ /* 0x000ea20000100800 */
[----:B------:R-:W-:-:S03]  /*c0c0*/  @P2 IMAD.MOV.U32 R6, RZ, RZ, R4 ;  /* 0x000000ffff062224 */ /* 0x000fc600078e0004 */
[----:B------:R-:W2:Y:S04]  /*c0d0*/  LDL R4, [R1+0x738] ;  /* 0x0007380001047983 */ /* 0x000ea80000100800 */
[----:B------:R3:W2:Y:S02]  /*c0e0*/  @P2 LDG.E.U16 R194, desc[UR16][R6.64] ;  /* 0x0000001006c22981 */ /* 0x0006a4000c1e1500 */
[----:B---3--:R-:W-:Y:S02]  /*c0f0*/  @P3 IMAD.MOV.U32 R6, RZ, RZ, R141 ;  /* 0x000000ffff063224 */ /* 0x008fe400078e008d */
[----:B------:R-:W3:Y:S01]  /*c100*/  LDL R141, [R1+0x730] ;  /* 0x00073000018d7983 */ /* 0x000ee20000100800 */
[----:B------:R-:W-:-:S03]  /*c110*/  @P3 IMAD.MOV.U32 R7, RZ, RZ, R142 ;  /* 0x000000ffff073224 */ /* 0x000fc600078e008e */
[----:B------:R-:W3:Y:S01]  /*c120*/  LDL R142, [R1+0x72c] ;  /* 0x00072c00018e7983 */ /* 0x000ee20000100800 */
[----:B------:R-:W-:-:S06]  /*c130*/  PRMT R198, RZ, 0x7610, R198 ;  /* 0x00007610ffc67816 */ /* 0x000fcc00000000c6 */
[----:B------:R4:W3:Y:S01]  /*c140*/  @P3 LDG.E.U16 R198, desc[UR16][R6.64] ;  /* 0x0000001006c63981 */ /* 0x0008e2000c1e1500 */
[----:B------:R-:W-:Y:S02]  /*c150*/  ISETP.GT.AND P1, PT, R5, 0xe, PT ;  /* 0x0000000e0500780c */ /* 0x000fe40003f24270 */
[----:B------:R-:W-:Y:S01]  /*c160*/  PRMT R202, RZ, 0x7610, R202 ;  /* 0x00007610ffca7816 */ /* 0x000fe200000000ca */
[----:B----4-:R-:W-:Y:S02]  /*c170*/  @P4 IMAD.MOV.U32 R6, RZ, RZ, R143 ;  /* 0x000000ffff064224 */ /* 0x010fe400078e008f */
[----:B------:R-:W4:Y:S01]  /*c180*/  LDL R143, [R1+0x720] ;  /* 0x00072000018f7983 */ /* 0x000f220000100800 */
[----:B------:R-:W-:-:S03]  /*c190*/  @P4 IMAD.MOV.U32 R7, RZ, RZ, R144 ;  /* 0x000000ffff074224 */ /* 0x000fc600078e0090 */
[----:B------:R-:W4:Y:S04]  /*c1a0*/  LDL R144, [R1+0x71c] ;  /* 0x00071c0001907983 */ /* 0x000f280000100800 */
[----:B------:R2:W4:Y:S02]  /*c1b0*/  @P4 LDG.E.U16 R202, desc[UR16][R6.64] ;  /* 0x0000001006ca4981 */ /* 0x000524000c1e1500 */
[----:B--2---:R-:W-:Y:S02]  /*c1c0*/  @P1 IMAD.MOV.U32 R7, RZ, RZ, R25 ;  /* 0x000000ffff071224 */ /* 0x004fe400078e0019 */
[----:B------:R-:W2:Y:S01]  /*c1d0*/  LDL R25, [R1+0x714] ;  /* 0x0007140001197983 */ /* 0x000ea20000100800 */
[----:B------:R-:W-:Y:S01]  /*c1e0*/  ISETP.GT.AND P0, PT, R5, 0xf, PT ;  /* 0x0000000f0500780c */ /* 0x000fe20003f04270 */
[----:B------:R-:W-:-:S02]  /*c1f0*/  @P1 IMAD.MOV.U32 R6, RZ, RZ, R4 ;  /* 0x000000ffff061224 */ /* 0x000fc400078e0004 */
[----:B------:R-:W2:Y:S01]  /*c200*/  LDL R4, [R1+0x718] ;  /* 0x0007180001047983 */ /* 0x000ea20000100800 */
[----:B------:R-:W-:-:S06]  /*c210*/  PRMT R212, RZ, 0x7610, R212 ;  /* 0x00007610ffd47816 */ /* 0x000fcc00000000d4 */
[----:B------:R3:W2:Y:S03]  /*c220*/  @P1 LDG.E.U16 R212, desc[UR16][R6.64] ;  /* 0x0000001006d41981 */ /* 0x0006a6000c1e1500 */
[----:B---3--:R-:W-:Y:S02]  /*c230*/  @P0 IMAD.MOV.U32 R6, RZ, RZ, R141 ;  /* 0x000000ffff060224 */ /* 0x008fe400078e008d */
[----:B------:R-:W3:Y:S01]  /*c240*/  LDL R141, [R1+0x710] ;  /* 0x00071000018d7983 */ /* 0x000ee20000100800 */
[----:B------:R-:W-:Y:S01]  /*c250*/  ISETP.GT.AND P2, PT, R5, 0x10, PT ;  /* 0x000000100500780c */ /* 0x000fe20003f44270 */
[----:B------:R-:W-:Y:S02]  /*c260*/  @P0 IMAD.MOV.U32 R7, RZ, RZ, R142 ;  /* 0x000000ffff070224 */ /* 0x000fe400078e008e */
[----:B------:R-:W3:Y:S01]  /*c270*/  LDL R142, [R1+0x70c] ;  /* 0x00070c00018e7983 */ /* 0x000ee20000100800 */
[----:B------:R-:W-:-:S02]  /*c280*/  PRMT R237, RZ, 0x7610, R237 ;  /* 0x00007610ffed7816 */ /* 0x000fc400000000ed */
[C---:B------:R-:W-:Y:S02]  /*c290*/  ISETP.GT.AND P3, PT, R5.reuse, 0x11, PT ;  /* 0x000000110500780c */ /* 0x040fe40003f64270 */
[----:B------:R-:W-:Y:S02]  /*c2a0*/  PRMT R158, RZ, 0x7610, R158 ;  /* 0x00007610ff9e7816 */ /* 0x000fe4000000009e */
[----:B------:R0:W3:Y:S03]  /*c2b0*/  @P0 LDG.E.U16 R237, desc[UR16][R6.64] ;  /* 0x0000001006ed0981 */ /* 0x0000e6000c1e1500 */
[----:B0-----:R-:W-:Y:S02]  /*c2c0*/  @P2 IMAD.MOV.U32 R6, RZ, RZ, R145 ;  /* 0x000000ffff062224 */ /* 0x001fe400078e0091 */
[----:B------:R-:W-:Y:S01]  /*c2d0*/  @P2 IMAD.MOV.U32 R7, RZ, RZ, R146 ;  /* 0x000000ffff072224 */ /* 0x000fe200078e0092 */
[----:B------:R-:W-:Y:S01]  /*c2e0*/  ISETP.GT.AND P4, PT, R5, 0x12, PT ;  /* 0x000000120500780c */ /* 0x000fe20003f84270 */
[----:B------:R-:W3:Y:S04]  /*c2f0*/  LDL R146, [R1+0x6f4] ;  /* 0x0006f40001927983 */ /* 0x000ee80000100800 */
[----:B------:R4:W3:Y:S01]  /*c300*/  @P2 LDG.E.U16 R158, desc[UR16][R6.64] ;  /* 0x00000010069e2981 */ /* 0x0008e2000c1e1500 */
[----:B------:R-:W-:-:S02]  /*c310*/  PRMT R164, RZ, 0x7610, R164 ;  /* 0x00007610ffa47816 */ /* 0x000fc400000000a4 */
[----:B------:R-:W-:Y:S01]  /*c320*/  ISETP.GT.AND P1, PT, R5, 0x13, PT ;  /* 0x000000130500780c */ /* 0x000fe20003f24270 */
[----:B------:R-:W3:Y:S01]  /*c330*/  LDL R145, [R1+0x6f8] ;  /* 0x0006f80001917983 */ /* 0x000ee20000100800 */
[----:B----4-:R-:W-:-:S03]  /*c340*/  @P3 IMAD.MOV.U32 R6, RZ, RZ, R143 ;  /* 0x000000ffff063224 */ /* 0x010fc600078e008f */
[----:B------:R-:W4:Y:S01]  /*c350*/  LDL R143, [R1+0x708] ;  /* 0x00070800018f7983 */ /* 0x000f220000100800 */
[----:B------:R-:W-:-:S03]  /*c360*/  @P3 IMAD.MOV.U32 R7, RZ, RZ, R144 ;  /* 0x000000ffff073224 */ /* 0x000fc600078e0090 */
[----:B------:R-:W4:Y:S04]  /*c370*/  LDL R144, [R1+0x704] ;  /* 0x0007040001907983 */ /* 0x000f280000100800 */
[----:B------:R2:W4:Y:S02]  /*c380*/  @P3 LDG.E.U16 R164, desc[UR16][R6.64] ;  /* 0x0000001006a43981 */ /* 0x000524000c1e1500 */
[----:B--2---:R-:W-:Y:S02]  /*c390*/  @P4 IMAD.MOV.U32 R7, RZ, RZ, R25 ;  /* 0x000000ffff074224 */ /* 0x004fe400078e0019 */
[----:B------:R-:W2:Y:S01]  /*c3a0*/  LDL R25, [R1+0x6fc] ;  /* 0x0006fc0001197983 */ /* 0x000ea20000100800 */
[----:B------:R-:W-:-:S03]  /*c3b0*/  @P4 IMAD.MOV.U32 R6, RZ, RZ, R4 ;  /* 0x000000ffff064224 */ /* 0x000fc600078e0004 */
[----:B------:R-:W2:Y:S01]  /*c3c0*/  LDL R4, [R1+0x700] ;  /* 0x0007000001047983 */ /* 0x000ea20000100800 */
[----:B------:R-:W-:-:S06]  /*c3d0*/  PRMT R177, RZ, 0x7610, R177 ;  /* 0x00007610ffb17816 */ /* 0x000fcc00000000b1 */
[----:B------:R3:W2:Y:S02]  /*c3e0*/  @P4 LDG.E.U16 R177, desc[UR16][R6.64] ;  /* 0x0000001006b14981 */ /* 0x0006a4000c1e1500 */
[----:B---3--:R-:W-:Y:S02]  /*c3f0*/  @P1 IMAD.MOV.U32 R6, RZ, RZ, R141 ;  /* 0x000000ffff061224 */ /* 0x008fe400078e008d */
[----:B------:R-:W3:Y:S01]  /*c400*/  LDL R141, [R1+0x6f0] ;  /* 0x0006f000018d7983 */ /* 0x000ee20000100800 */
[----:B------:R-:W-:-:S03]  /*c410*/  @P1 IMAD.MOV.U32 R7, RZ, RZ, R142 ;  /* 0x000000ffff071224 */ /* 0x000fc600078e008e */
[----:B------:R-:W3:Y:S01]  /*c420*/  LDL R142, [R1+0x6ec] ;  /* 0x0006ec00018e7983 */ /* 0x000ee20000100800 */
[----:B------:R-:W-:Y:S02]  /*c430*/  ISETP.GT.AND P0, PT, R5, 0x14, PT ;  /* 0x000000140500780c */ /* 0x000fe40003f04270 */
[----:B------:R-:W-:-:S06]  /*c440*/  PRMT R191, RZ, 0x7610, R191 ;  /* 0x00007610ffbf7816 */ /* 0x000fcc00000000bf */
[----:B------:R4:W3:Y:S01]  /*c450*/  @P1 LDG.E.U16 R191, desc[UR16][R6.64] ;  /* 0x0000001006bf1981 */ /* 0x0008e2000c1e1500 */
[----:B------:R-:W-:Y:S02]  /*c460*/  ISETP.GT.AND P2, PT, R5, 0x15, PT ;  /* 0x000000150500780c */ /* 0x000fe40003f44270 */
[----:B------:R-:W-:Y:S02]  /*c470*/  PRMT R195, RZ, 0x7610, R195 ;  /* 0x00007610ffc37816 */ /* 0x000fe400000000c3 */
[----:B----4-:R-:W-:Y:S02]  /*c480*/  @P0 IMAD.MOV.U32 R6, RZ, RZ, R143 ;  /* 0x000000ffff060224 */ /* 0x010fe400078e008f */
[----:B------:R-:W4:Y:S01]  /*c490*/  LDL R143, [R1+0x6e8] ;  /* 0x0006e800018f7983 */ /* 0x000f220000100800 */
[----:B------:R-:W-:-:S03]  /*c4a0*/  @P0 IMAD.MOV.U32 R7, RZ, RZ, R144 ;  /* 0x000000ffff070224 */ /* 0x000fc600078e0090 */
[----:B------:R-:W4:Y:S04]  /*c4b0*/  LDL R144, [R1+0x6e4] ;  /* 0x0006e40001907983 */ /* 0x000f280000100800 */
[----:B------:R2:W4:Y:S02]  /*c4c0*/  @P0 LDG.E.U16 R195, desc[UR16][R6.64] ;  /* 0x0000001006c30981 */ /* 0x000524000c1e1500 */
[----:B--2---:R-:W-:Y:S02]  /*c4d0*/  @P2 IMAD.MOV.U32 R7, RZ, RZ, R25 ;  /* 0x000000ffff072224 */ /* 0x004fe400078e0019 */
[----:B------:R-:W2:Y:S01]  /*c4e0*/  LDL R25, [R1+0x6dc] ;  /* 0x0006dc0001197983 */ /* 0x000ea20000100800 */
[C---:B------:R-:W-:Y:S01]  /*c4f0*/  ISETP.GT.AND P3, PT, R5.reuse, 0x16, PT ;  /* 0x000000160500780c */ /* 0x040fe20003f64270 */
[----:B------:R-:W-:Y:S01]  /*c500*/  @P2 IMAD.MOV.U32 R6, RZ, RZ, R4 ;  /* 0x000000ffff062224 */ /* 0x000fe200078e0004 */
[----:B------:R-:W-:Y:S01]  /*c510*/  ISETP.GT.AND P4, PT, R5, 0x17, PT ;  /* 0x000000170500780c */ /* 0x000fe20003f84270 */
[----:B------:R-:W2:Y:S01]  /*c520*/  LDL R4, [R1+0x6e0] ;  /* 0x0006e00001047983 */ /* 0x000ea20000100800 */
[----:B------:R-:W-:-:S02]  /*c530*/  PRMT R199, RZ, 0x7610, R199 ;  /* 0x00007610ffc77816 */ /* 0x000fc400000000c7 */
[----:B------:R-:W-:-:S04]  /*c540*/  PRMT R207, RZ, 0x7610, R207 ;  /* 0x00007610ffcf7816 */ /* 0x000fc800000000cf */
[----:B------:R0:W2:Y:S03]  /*c550*/  @P2 LDG.E.U16 R199, desc[UR16][R6.64] ;  /* 0x0000001006c72981 */ /* 0x0000a6000c1e1500 */
[----:B0-----:R-:W-:Y:S02]  /*c560*/  @P3 IMAD.MOV.U32 R6, RZ, RZ, R145 ;  /* 0x000000ffff063224 */ /* 0x001fe400078e0091 */
[----:B------:R-:W-:Y:S01]  /*c570*/  @P3 IMAD.MOV.U32 R7, RZ, RZ, R146 ;  /* 0x000000ffff073224 */ /* 0x000fe200078e0092 */
[----:B------:R-:W2:Y:S04]  /*c580*/  LDL R145, [R1+0x6d8] ;  /* 0x0006d80001917983 */ /* 0x000ea80000100800 */
[----:B------:R-:W2:Y:S04]  /*c590*/  LDL R146, [R1+0x6d4] ;  /* 0x0006d40001927983 */ /* 0x000ea80000100800 */
[----:B------:R3:W2:Y:S02]  /*c5a0*/  @P3 LDG.E.U16 R207, desc[UR16][R6.64] ;  /* 0x0000001006cf3981 */ /* 0x0006a4000c1e1500 */
[----:B---3--:R-:W-:-:S02]  /*c5b0*/  @P4 IMAD.MOV.U32 R6, RZ, RZ, R141 ;  /* 0x000000ffff064224 */ /* 0x008fc400078e008d */
        /* <DEDUP_REMOVED lines=17> */
[----:B------:R-:W-:Y:S01]  /*c6d0*/  PRMT R159, RZ, 0x7610, R159 ;  /* 0x00007610ff9f7816 */ /* 0x000fe2000000009f */
[----:B------:R-:W2:Y:S01]  /*c6e0*/  LDL R4, [R1+0x6c0] ;  /* 0x0006c00001047983 */ /* 0x000ea20000100800 */
[----:B------:R-:W-:-:S02]  /*c6f0*/  ISETP.GT.AND P0, PT, R5, 0x1b, PT ;  /* 0x0000001b0500780c */ /* 0x000fc40003f04270 */
[----:B------:R-:W-:Y:S02]  /*c700*/  PRMT R163, RZ, 0x7610, R163 ;  /* 0x00007610ffa37816 */ /* 0x000fe400000000a3 */
[----:B------:R0:W2:Y:S05]  /*c710*/  @P1 LDG.E.U16 R159, desc[UR16][R6.64] ;  /* 0x00000010069f1981 */ /* 0x0000aa000c1e1500 */
[----:B0-----:R-:W-:Y:S02]  /*c720*/  @P2 IMAD.MOV.U32 R6, RZ, RZ, R145 ;  /* 0x000000ffff062224 */ /* 0x001fe400078e0091 */
[----:B------:R-:W-:Y:S01]  /*c730*/  @P2 IMAD.MOV.U32 R7, RZ, RZ, R146 ;  /* 0x000000ffff072224 */ /* 0x000fe200078e0092 */
[----:B------:R-:W-:Y:S01]  /*c740*/  ISETP.GT.AND P1, PT, R5, 0x1c, PT ;  /* 0x0000001c0500780c */ /* 0x000fe20003f24270 */
[----:B------:R-:W2:Y:S04]  /*c750*/  LDL R146, [R1+0x6a4] ;  /* 0x0006a40001927983 */ /* 0x000ea80000100800 */
[----:B------:R3:W2:Y:S01]  /*c760*/  @P2 LDG.E.U16 R163, desc[UR16][R6.64] ;  /* 0x0000001006a32981 */ /* 0x0006a2000c1e1500 */
[----:B------:R-:W-:-:S02]  /*c770*/  PRMT R169, RZ, 0x7610, R169 ;  /* 0x00007610ffa97816 */ /* 0x000fc400000000a9 */
[----:B------:R-:W-:Y:S01]  /*c780*/  PRMT R190, RZ, 0x7610, R190 ;  /* 0x00007610ffbe7816 */ /* 0x000fe200000000be */
[----:B------:R-:W2:Y:S01]  /*c790*/  LDL R145, [R1+0x6a8] ;  /* 0x0006a80001917983 */ /* 0x000ea20000100800 */
[----:B---3--:R-:W-:-:S03]  /*c7a0*/  @P0 IMAD.MOV.U32 R6, RZ, RZ, R141 ;  /* 0x000000ffff060224 */ /* 0x008fc600078e008d */
[----:B------:R-:W3:Y:S01]  /*c7b0*/  LDL R141, [R1+0x6b8] ;  /* 0x0006b800018d7983 */ /* 0x000ee20000100800 */
[----:B------:R-:W-:-:S03]  /*c7c0*/  @P0 IMAD.MOV.U32 R7, RZ, RZ, R142 ;  /* 0x000000ffff070224 */ /* 0x000fc600078e008e */
[----:B------:R-:W3:Y:S04]  /*c7d0*/  LDL R142, [R1+0x6b4] ;  /* 0x0006b400018e7983 */ /* 0x000ee80000100800 */
[----:B------:R4:W3:Y:S01]  /*c7e0*/  @P0 LDG.E.U16 R169, desc[UR16][R6.64] ;  /* 0x0000001006a90981 */ /* 0x0008e2000c1e1500 */
[----:B------:R-:W-:Y:S01]  /*c7f0*/  ISETP.GT.AND P0, PT, R5, 0x1d, PT ;  /* 0x0000001d0500780c */ /* 0x000fe20003f04270 */
        /* <DEDUP_REMOVED lines=11> */
[----:B------:R3:W2:Y:S01]  /*c8b0*/  @P0 LDG.E.U16 R197, desc[UR16][R6.64] ;  /* 0x0000001006c50981 */ /* 0x0006a2000c1e1500 */
[----:B------:R-:W-:Y:S02]  /*c8c0*/  ISETP.GT.AND P0, PT, R5, 0x1f, PT ;  /* 0x0000001f0500780c */ /* 0x000fe40003f04270 */
[----:B------:R-:W-:Y:S01]  /*c8d0*/  PRMT R201, RZ, 0x7610, R201 ;  /* 0x00007610ffc97816 */ /* 0x000fe200000000c9 */
[----:B---3--:R-:W-:Y:S02]  /*c8e0*/  @P1 IMAD.MOV.U32 R6, RZ, RZ, R141 ;  /* 0x000000ffff061224 */ /* 0x008fe400078e008d */
[----:B------:R-:W3:Y:S01]  /*c8f0*/  LDL R141, [R1+0x668] ;  /* 0x00066800018d7983 */ /* 0x000ee20000100800 */
[----:B------:R-:W-:-:S03]  /*c900*/  @P1 IMAD.MOV.U32 R7, RZ, RZ, R142 ;  /* 0x000000ffff071224 */ /* 0x000fc600078e008e */
[----:B------:R-:W3:Y:S01]  /*c910*/  LDL R142, [R1+0x664] ;  /* 0x00066400018e7983 */ /* 0x000ee20000100800 */
[----:B------:R-:W-:-:S03]  /*c920*/  PRMT R234, RZ, 0x7610, R234 ;  /* 0x00007610ffea7816 */ /* 0x000fc600000000ea */
[----:B------:R4:W3:Y:S01]  /*c930*/  @P1 LDG.E.U16 R201, desc[UR16][R6.64] ;  /* 0x0000001006c91981 */ /* 0x0008e2000c1e1500 */
[----:B------:R-:W-:Y:S02]  /*c940*/  ISETP.GT.AND P1, PT, R5, 0x20, PT ;  /* 0x000000200500780c */ /* 0x000fe40003f24270 */
[----:B------:R-:W-:Y:S01]  /*c950*/  PRMT R18, RZ, 0x7610, R18 ;  /* 0x00007610ff127816 */ /* 0x000fe20000000012 */
[----:B----4-:R-:W-:Y:S02]  /*c960*/  @P0 IMAD.MOV.U32 R6, RZ, RZ, R143 ;  /* 0x000000ffff060224 */ /* 0x010fe400078e008f */
[----:B------:R-:W4:Y:S01]  /*c970*/  LDL R143, [R1+0x628] ;  /* 0x00062800018f7983 */ /* 0x000f220000100800 */
[----:B------:R-:W-:-:S03]  /*c980*/  @P0 IMAD.MOV.U32 R7, RZ, RZ, R144 ;  /* 0x000000ffff070224 */ /* 0x000fc600078e0090 */
[----:B------:R-:W4:Y:S04]  /*c990*/  LDL R144, [R1+0x624] ;  /* 0x0006240001907983 */ /* 0x000f280000100800 */
[----:B------:R0:W4:Y:S01]  /*c9a0*/  @P0 LDG.E.U16 R234, desc[UR16][R6.64] ;  /* 0x0000001006ea0981 */ /* 0x000122000c1e1500 */
[----:B------:R-:W-:Y:S01]  /*c9b0*/  ISETP.GT.AND P0, PT, R5, 0x21, PT ;  /* 0x000000210500780c */ /* 0x000fe20003f04270 */
[----:B0-----:R-:W-:Y:S02]  /*c9c0*/  @P1 IMAD.MOV.U32 R6, RZ, RZ, R145 ;  /* 0x000000ffff061224 */ /* 0x001fe400078e0091 */
[----:B------:R-:W-:Y:S01]  /*c9d0*/  @P1 IMAD.MOV.U32 R7, RZ, RZ, R146 ;  /* 0x000000ffff071224 */ /* 0x000fe200078e0092 */
[----:B------:R-:W-:Y:S01]  /*c9e0*/  PRMT R23, RZ, 0x7610, R23 ;  /* 0x00007610ff177816 */ /* 0x000fe20000000017 */
[----:B------:R-:W4:Y:S04]  /*c9f0*/  LDL R146, [R1+0x68c] ;  /* 0x00068c0001927983 */ /* 0x000f280000100800 */
[----:B------:R2:W4:Y:S01]  /*ca00*/  @P1 LDG.E.U16 R18, desc[UR16][R6.64] ;  /* 0x0000001006121981 */ /* 0x000522000c1e1500 */
[----:B------:R-:W-:-:S03]  /*ca10*/  PRMT R10, RZ, 0x7610, R10 ;  /* 0x00007610ff0a7816 */ /* 0x000fc6000000000a */
[----:B------:R-:W4:Y:S01]  /*ca20*/  LDL R145, [R1+0x690] ;  /* 0x0006900001917983 */ /* 0x000f220000100800 */
[----:B--2---:R-:W-:-:S03]  /*ca30*/  @P0 IMAD.MOV.U32 R7, RZ, RZ, R25 ;  /* 0x000000ffff070224 */ /* 0x004fc600078e0019 */
[----:B------:R-:W2:Y:S01]  /*ca40*/  LDL R25, [R1+0x5e4] ;  /* 0x0005e40001197983 */ /* 0x000ea20000100800 */
[C---:B------:R-:W-:Y:S01]  /*ca50*/  ISETP.GT.AND P1, PT, R5.reuse, 0x28, PT ;  /* 0x000000280500780c */ /* 0x040fe20003f24270 */
[----:B------:R-:W-:Y:S02]  /*ca60*/  @P0 IMAD.MOV.U32 R6, RZ, RZ, R4 ;  /* 0x000000ffff060224 */ /* 0x000fe400078e0004 */
[----:B------:R-:W2:Y:S04]  /*ca70*/  LDL R4, [R1+0x5e8] ;  /* 0x0005e80001047983 */ /* 0x000ea80000100800 */
[----:B------:R3:W2:Y:S01]  /*ca80*/  @P0 LDG.E.U16 R23, desc[UR16][R6.64] ;  /* 0x0000001006170981 */ /* 0x0006a2000c1e1500 */
[----:B------:R-:W-:-:S05]  /*ca90*/  ISETP.GT.AND P0, PT, R5, 0x30, PT ;  /* 0x000000300500780c */ /* 0x000fca0003f04270 */
[----:B---3--:R-:W-:Y:S02]  /*caa0*/  @P1 IMAD.MOV.U32 R6, RZ, RZ, R141 ;  /* 0x000000ffff061224 */ /* 0x008fe400078e008d */
[----:B------:R-:W3:Y:S01]  /*cab0*/  LDL R141, [R1+0x698] ;  /* 0x00069800018d7983 */ /* 0x000ee20000100800 */
[----:B------:R-:W-:-:S03]  /*cac0*/  @P1 IMAD.MOV.U32 R7, RZ, RZ, R142 ;  /* 0x000000ffff071224 */ /* 0x000fc600078e008e */
[----:B------:R-:W3:Y:S04]  /*cad0*/  LDL R142, [R1+0x694] ;  /* 0x00069400018e7983 */ /* 0x000ee80000100800 */
        /* <DEDUP_REMOVED lines=15> */
[----:B------:R-:W-:Y:S02]  /*cbd0*/  PRMT R156, RZ, 0x7610, R156 ;  /* 0x00007610ff9c7816 */ /* 0x000fe4000000009c */
[----:B------:R-:W-:Y:S02]  /*cbe0*/  ISETP.GT.AND P1, PT, R5, 0x23, PT ;  /* 0x000000230500780c */ /* 0x000fe40003f24270 */
[----:B------:R-:W-:Y:S01]  /*cbf0*/  PRMT R162, RZ, 0x7610, R162 ;  /* 0x00007610ffa27816 */ /* 0x000fe200000000a2 */
[----:B---3--:R-:W-:Y:S02]  /*cc00*/  @P0 IMAD.MOV.U32 R6, RZ, RZ, R141 ;  /* 0x000000ffff060224 */ /* 0x008fe400078e008d */
[----:B------:R-:W3:Y:S01]  /*cc10*/  LDL R141, [R1+0x660] ;  /* 0x00066000018d7983 */ /* 0x000ee20000100800 */
[----:B------:R-:W-:-:S03]  /*cc20*/  @P0 IMAD.MOV.U32 R7, RZ, RZ, R142 ;  /* 0x000000ffff070224 */ /* 0x000fc600078e008e */
[----:B------:R-:W3:Y:S04]  /*cc30*/  LDL R142, [R1+0x65c] ;  /* 0x00065c00018e7983 */ /* 0x000ee80000100800 */
[----:B------:R0:W3:Y:S01]  /*cc40*/  @P0 LDG.E.U16 R156, desc[UR16][R6.64] ;  /* 0x00000010069c0981 */ /* 0x0000e2000c1e1500 */
[C---:B------:R-:W-:Y:S01]  /*cc50*/  ISETP.GT.AND P0, PT, R5.reuse, 0x24, PT ;  /* 0x000000240500780c */ /* 0x040fe20003f04270 */
[----:B0-----:R-:W-:Y:S02]  /*cc60*/  @P1 IMAD.MOV.U32 R6, RZ, RZ, R145 ;  /* 0x000000ffff061224 */ /* 0x001fe400078e0091 */
[----:B------:R-:W-:Y:S01]  /*cc70*/  @P1 IMAD.MOV.U32 R7, RZ, RZ, R146 ;  /* 0x000000ffff071224 */ /* 0x000fe200078e0092 */
[----:B------:R-:W-:Y:S01]  /*cc80*/  PRMT R168, RZ, 0x7610, R168 ;  /* 0x00007610ffa87816 */ /* 0x000fe200000000a8 */
[----:B------:R-:W3:Y:S04]  /*cc90*/  LDL R146, [R1+0x674] ;  /* 0x0006740001927983 */ /* 0x000ee80000100800 */
[----:B------:R4:W3:Y:S01]  /*cca0*/  @P1 LDG.E.U16 R162, desc[UR16][R6.64] ;  /* 0x0000001006a21981 */ /* 0x0008e2000c1e1500 */
[----:B------:R-:W-:-:S02]  /*ccb0*/  ISETP.GT.AND P1, PT, R5, 0x25, PT ;  /* 0x000000250500780c */ /* 0x000fc40003f24270 */
[----:B------:R-:W-:Y:S01]  /*ccc0*/  PRMT R180, RZ, 0x7610, R180 ;  /* 0x00007610ffb47816 */ /* 0x000fe200000000b4 */
[----:B------:R-:W3:Y:S01]  /*ccd0*/  LDL R145, [R1+0x678] ;  /* 0x0006780001917983 */ /* 0x000ee20000100800 */
[----:B----4-:R-:W-:Y:S02]  /*cce0*/  @P0 IMAD.MOV.U32 R6, RZ, RZ, R143 ;  /* 0x000000ffff060224 */ /* 0x010fe400078e008f */
[----:B------:R-:W-:Y:S01]  /*ccf0*/  @P0 IMAD.MOV.U32 R7, RZ, RZ, R144 ;  /* 0x000000ffff070224 */ /* 0x000fe200078e0090 */
[----:B------:R-:W4:Y:S04]  /*cd00*/  LDL R143, [R1+0x620] ;  /* 0x00062000018f7983 */ /* 0x000f280000100800 */
[----:B------:R-:W4:Y:S04]  /*cd10*/  LDL R144, [R1+0x61c] ;  /* 0x00061c0001907983 */ /* 0x000f280000100800 */
[----:B------:R2:W4:Y:S02]  /*cd20*/  @P0 LDG.E.U16 R168, desc[UR16][R6.64] ;  /* 0x0000001006a80981 */ /* 0x000524000c1e1500 */
[----:B--2---:R-:W-:-:S02]  /*cd30*/  @P1 IMAD.MOV.U32 R7, RZ, RZ, R25 ;  /* 0x000000ffff071224 */ /* 0x004fc400078e0019 */
[----:B------:R-:W2:Y:S01]  /*cd40*/  LDL R25, [R1+0x5dc] ;  /* 0x0005dc0001197983 */ /* 0x000ea20000100800 */
[C---:B------:R-:W-:Y:S01]  /*cd50*/  ISETP.GT.AND P0, PT, R5.reuse, 0x29, PT ;  /* 0x000000290500780c */ /* 0x040fe20003f04270 */
[----:B------:R-:W-:Y:S02]  /*cd60*/  @P1 IMAD.MOV.U32 R6, RZ, RZ, R4 ;  /* 0x000000ffff061224 */ /* 0x000fe400078e0004 */
[----:B------:R-:W2:Y:S04]  /*cd70*/  LDL R4, [R1+0x5e0] ;  /* 0x0005e00001047983 */ /* 0x000ea80000100800 */
[----:B------:R3:W2:Y:S01]  /*cd80*/  @P1 LDG.E.U16 R180, desc[UR16][R6.64] ;  /* 0x0000001006b41981 */ /* 0x0006a2000c1e1500 */
[----:B------:R-:W-:Y:S02]  /*cd90*/  ISETP.GT.AND P1, PT, R5, 0x31, PT ;  /* 0x000000310500780c */ /* 0x000fe40003f24270 */
[----:B------:R-:W-:-:S03]  /*cda0*/  PRMT R17, RZ, 0x7610, R17 ;  /* 0x00007610ff117816 */ /* 0x000fc60000000011 */
        /* <DEDUP_REMOVED lines=23> */
[----:B------:R-:W-:Y:S01]  /*cf20*/  PRMT R233, RZ, 0x7610, R233 ;  /* 0x00007610ffe97816 */ /* 0x000fe200000000e9 */
[----:B------:R-:W2:Y:S04]  /*cf30*/  LDL R146, [R1+0x614] ;  /* 0x0006140001927983 */ /* 0x000ea80000100800 */
[----:B------:R3:W2:Y:S01]  /*cf40*/  @P0 LDG.E.U16 R193, desc[UR16][R6.64] ;  /* 0x0000001006c10981 */ /* 0x0006a2000c1e1500 */
[----:B------:R-:W-:-:S03]  /*cf50*/  PRMT R20, RZ, 0x7610, R20 ;  /* 0x00007610ff147816 */ /* 0x000fc60000000014 */
[----:B------:R-:W2:Y:S01]  /*cf60*/  LDL R145, [R1+0x618] ;  /* 0x0006180001917983 */ /* 0x000ea20000100800 */
[----:B---3--:R-:W-:-:S03]  /*cf70*/  @P1 IMAD.MOV.U32 R6, RZ, RZ, R141 ;  /* 0x000000ffff061224 */ /* 0x008fc600078e008d */
[----:B------:R-:W3:Y:S01]  /*cf80*/  LDL R141, [R1+0x648] ;  /* 0x00064800018d7983 */ /* 0x000ee20000100800 */
[C---:B------:R-:W-:Y:S01]  /*cf90*/  ISETP.GT.AND P0, PT, R5.reuse, 0x2a, PT ;  /* 0x0000002a0500780c */ /* 0x040fe20003f04270 */
[----:B------:R-:W-:Y:S02]  /*cfa0*/  @P1 IMAD.MOV.U32 R7, RZ, RZ, R142 ;  /* 0x000000ffff071224 */ /* 0x000fe400078e008e */
[----:B------:R-:W3:Y:S04]  /*cfb0*/  LDL R142, [R1+0x644] ;  /* 0x00064400018e7983 */ /* 0x000ee80000100800 */
[----:B------:R4:W3:Y:S01]  /*cfc0*/  @P1 LDG.E.U16 R233, desc[UR16][R6.64] ;  /* 0x0000001006e91981 */ /* 0x0008e2000c1e1500 */
[----:B------:R-:W-:-:S05]  /*cfd0*/  ISETP.GT.AND P1, PT, R5, 0x2b, PT ;  /* 0x0000002b0500780c */ /* 0x000fca0003f24270 */
        /* <DEDUP_REMOVED lines=62> */
[----:B------:R-:W-:Y:S01]  /*d3c0*/  ISETP.GT.AND P0, PT, R5, 0x35, PT ;  /* 0x000000350500780c */ /* 0x000fe20003f04270 */
[----:B---3--:R-:W-:Y:S02]  /*d3d0*/  @P1 IMAD.MOV.U32 R6, RZ, RZ, R141 ;  /* 0x000000ffff061224 */ /* 0x008fe400078e008d */
[----:B------:R-:W3:Y:S01]  /*d3e0*/  LDL R141, [R1+0x5f0] ;  /* 0x0005f000018d7983 */ /* 0x000ee20000100800 */
[----:B------:R-:W-:-:S03]  /*d3f0*/  @P1 IMAD.MOV.U32 R7, RZ, RZ, R142 ;  /* 0x000000ffff071224 */ /* 0x000fc600078e008e */
[----:B------:R-:W3:Y:S04]  /*d400*/  LDL R142, [R1+0x5ec] ;  /* 0x0005ec00018e7983 */ /* 0x000ee80000100800 */
[----:B------:R0:W3:Y:S01]  /*d410*/  @P1 LDG.E.U16 R155, desc[UR16][R6.64] ;  /* 0x00000010069b1981 */ /* 0x0000e2000c1e1500 */
[C---:B------:R-:W-:Y:S02]  /*d420*/  ISETP.GT.AND P1, PT, R5.reuse, 0x36, PT ;  /* 0x000000360500780c */ /* 0x040fe40003f24270 */
[----:B------:R-:W-:Y:S02]  /*d430*/  PRMT R161, RZ, 0x7610, R161 ;  /* 0x00007610ffa17816 */ /* 0x000fe400000000a1 */
[----:B------:R-:W-:Y:S01]  /*d440*/  ISETP.GT.AND P2, PT, R5, 0x3b, PT ;  /* 0x0000003b0500780c */ /* 0x000fe20003f44270 */
[----:B0-----:R-:W-:-:S02]  /*d450*/  @P0 IMAD.MOV.U32 R6, RZ, RZ, R145 ;  /* 0x000000ffff060224 */ /* 0x001fc400078e0091 */
[----:B------:R-:W-:Y:S01]  /*d460*/  @P0 IMAD.MOV.U32 R7, RZ, RZ, R146 ;  /* 0x000000ffff070224 */ /* 0x000fe200078e0092 */
[----:B------:R-:W-:Y:S01]  /*d470*/  PRMT R167, RZ, 0x7610, R167 ;  /* 0x00007610ffa77816 */ /* 0x000fe200000000a7 */
[----:B------:R-:W3:Y:S04]  /*d480*/  LDL R146, [R1+0x5c4] ;  /* 0x0005c40001927983 */ /* 0x000ee80000100800 */
[----:B------:R4:W3:Y:S04]  /*d490*/  @P0 LDG.E.U16 R161, desc[UR16][R6.64] ;  /* 0x0000001006a10981 */ /* 0x0008e8000c1e1500 */
[----:B------:R-:W3:Y:S01]  /*d4a0*/  LDL R145, [R1+0x5c8] ;  /* 0x0005c80001917983 */ /* 0x000ee20000100800 */
[----:B----4-:R-:W-:-:S02]  /*d4b0*/  @P1 IMAD.MOV.U32 R6, RZ, RZ, R143 ;  /* 0x000000ffff061224 */ /* 0x010fc400078e008f */
[----:B------:R-:W-:Y:S01]  /*d4c0*/  @P1 IMAD.MOV.U32 R7, RZ, RZ, R144 ;  /* 0x000000ffff071224 */ /* 0x000fe200078e0090 */
[----:B------:R-:W-:Y:S01]  /*d4d0*/  ISETP.GT.AND P0, PT, R5, 0x37, PT ;  /* 0x000000370500780c */ /* 0x000fe20003f04270 */
[----:B------:R-:W4:Y:S04]  /*d4e0*/  LDL R144, [R1+0x5b4] ;  /* 0x0005b40001907983 */ /* 0x000f280000100800 */
[----:B------:R2:W4:Y:S01]  /*d4f0*/  @P1 LDG.E.U16 R167, desc[UR16][R6.64] ;  /* 0x0000001006a71981 */ /* 0x000522000c1e1500 */
[----:B------:R-:W-:-:S03]  /*d500*/  PRMT R19, RZ, 0x7610, R19 ;  /* 0x00007610ff137816 */ /* 0x000fc60000000013 */
[----:B------:R-:W4:Y:S01]  /*d510*/  LDL R143, [R1+0x5b8] ;  /* 0x0005b800018f7983 */ /* 0x000f220000100800 */
[----:B--2---:R-:W-:-:S03]  /*d520*/  @P2 IMAD.MOV.U32 R7, RZ, RZ, R25 ;  /* 0x000000ffff072224 */ /* 0x004fc600078e0019 */
[----:B------:R-:W2:Y:S01]  /*d530*/  LDL R25, [R1+0x5bc] ;  /* 0x0005bc0001197983 */ /* 0x000ea20000100800 */
[----:B------:R-:W-:-:S03]  /*d540*/  @P2 IMAD.MOV.U32 R6, RZ, RZ, R4 ;  /* 0x000000ffff062224 */ /* 0x000fc600078e0004 */
[----:B------:R-:W4:Y:S04]  /*d550*/  LDL R4, [R1+0x5c0] ;  /* 0x0005c00001047983 */ /* 0x000f280000100800 */
[----:B------:R3:W4:Y:S01]  /*d560*/  @P2 LDG.E.U16 R19, desc[UR16][R6.64] ;  /* 0x0000001006132981 */ /* 0x000722000c1e1500 */
[----:B------:R-:W-:Y:S02]  /*d570*/  PRMT R189, RZ, 0x7610, R189 ;  /* 0x00007610ffbd7816 */ /* 0x000fe400000000bd */
[----:B------:R-:W-:Y:S01]  /*d580*/  ISETP.GT.AND P1, PT, R5, 0x3c, PT ;  /* 0x0000003c0500780c */ /* 0x000fe20003f24270 */
[----:B---3--:R-:W-:Y:S02]  /*d590*/  @P0 IMAD.MOV.U32 R6, RZ, RZ, R141 ;  /* 0x000000ffff060224 */ /* 0x008fe400078e008d */
[----:B------:R-:W3:Y:S01]  /*d5a0*/  LDL R141, [R1+0x5b0] ;  /* 0x0005b000018d7983 */ /* 0x000ee20000100800 */
[----:B------:R-:W-:-:S03]  /*d5b0*/  @P0 IMAD.MOV.U32 R7, RZ, RZ, R142 ;  /* 0x000000ffff070224 */ /* 0x000fc600078e008e */
[----:B------:R-:W3:Y:S04]  /*d5c0*/  LDL R142, [R1+0x5ac] ;  /* 0x0005ac00018e7983 */ /* 0x000ee80000100800 */
[----:B------:R0:W3:Y:S01]  /*d5d0*/  @P0 LDG.E.U16 R189, desc[UR16][R6.64] ;  /* 0x0000001006bd0981 */ /* 0x0000e2000c1e1500 */
[----:B------:R-:W-:Y:S02]  /*d5e0*/  ISETP.GT.AND P0, PT, R5, 0x3d, PT ;  /* 0x0000003d0500780c */ /* 0x000fe40003f04270 */
[----:B------:R-:W-:Y:S01]  /*d5f0*/  PRMT R22, RZ, 0x7610, R22 ;  /* 0x00007610ff167816 */ /* 0x000fe20000000016 */
[----:B0-----:R-:W-:Y:S02]  /*d600*/  @P1 IMAD.MOV.U32 R7, RZ, RZ, R146 ;  /* 0x000000ffff071224 */ /* 0x001fe400078e0092 */
[----:B------:R-:W-:-:S05]  /*d610*/  @P1 IMAD.MOV.U32 R6, RZ, RZ, R145 ;  /* 0x000000ffff061224 */ /* 0x000fca00078e0091 */
[----:B------:R2:W3:Y:S01]  /*d620*/  @P1 LDG.E.U16 R22, desc[UR16][R6.64] ;  /* 0x0000001006161981 */ /* 0x0004e2000c1e1500 */
[----:B------:R-:W0:Y:S02]  /*d630*/  S2R R248, SR_TID.X ;  /* 0x0000000000f87919 */ /* 0x000e240000002100 */
[----:B--2---:R-:W-:Y:S02]  /*d640*/  @P0 IMAD.MOV.U32 R7, RZ, RZ, R25 ;  /* 0x000000ffff070224 */ /* 0x004fe400078e0019 */
[----:B------:R-:W2:Y:S01]  /*d650*/  LDL R25, [R1+0x7bc] ;  /* 0x0007bc0001197983 */ /* 0x000ea20000100800 */
[C---:B------:R-:W-:Y:S01]  /*d660*/  ISETP.GT.AND P1, PT, R5.reuse, 0x3e, PT ;  /* 0x0000003e0500780c */ /* 0x040fe20003f24270 */
[----:B----4-:R-:W-:Y:S01]  /*d670*/  @P0 IMAD.MOV.U32 R6, RZ, RZ, R4 ;  /* 0x000000ffff060224 */ /* 0x010fe200078e0004 */
[----:B------:R-:W-:Y:S01]  /*d680*/  PRMT R157, RZ, 0x7610, R157 ;  /* 0x00007610ff9d7816 */ /* 0x000fe2000000009d */
[----:B------:R-:W4:Y:S01]  /*d690*/  LDL R4, [R1+0x7c0] ;  /* 0x0007c00001047983 */ /* 0x000f220000100800 */
[----:B------:R-:W-:-:S02]  /*d6a0*/  ISETP.GT.AND P2, PT, R5, 0x3f, PT ;  /* 0x0000003f0500780c */ /* 0x000fc40003f44270 */
[----:B0-----:R-:W-:Y:S02]  /*d6b0*/  LOP3.LUT R248, R248, 0x3f, RZ, 0xc0, !PT ;  /* 0x0000003ff8f87812 */ /* 0x001fe400078ec0ff */
[----:B------:R0:W4:Y:S02]  /*d6c0*/  @P0 LDG.E.U16 R157, desc[UR16][R6.64] ;  /* 0x00000010069d0981 */ /* 0x000124000c1e1500 */
[----:B------:R-:W-:Y:S02]  /*d6d0*/  ISETP.GE.AND P0, PT, R248, R5, PT ;  /* 0x00000005f800720c */ /* 0x000fe40003f06270 */
[----:B------:R-:W-:Y:S01]  /*d6e0*/  PRMT R5, RZ, 0x7610, R5 ;  /* 0x00007610ff057816 */ /* 0x000fe20000000005 */
[----:B0-----:R-:W-:Y:S02]  /*d6f0*/  @P1 IMAD.MOV.U32 R6, RZ, RZ, R143 ;  /* 0x000000ffff061224 */ /* 0x001fe400078e008f */
[----:B------:R-:W-:Y:S01]  /*d700*/  @P1 IMAD.MOV.U32 R7, RZ, RZ, R144 ;  /* 0x000000ffff071224 */ /* 0x000fe200078e0090 */
[----:B------:R-:W-:Y:S01]  /*d710*/  PRMT R175, RZ, 0x7610, R175 ;  /* 0x00007610ffaf7816 */ /* 0x000fe200000000af */
[----:B------:R-:W4:Y:S04]  /*d720*/  LDL R144, [R1+0x564] ;  /* 0x0005640001907983 */ /* 0x000f280000100800 */
[----:B------:R3:W4:Y:S04]  /*d730*/  @P1 LDG.E.U16 R5, desc[UR16][R6.64] ;  /* 0x0000001006051981 */ /* 0x000728000c1e1500 */
[----:B------:R-:W4:Y:S01]  /*d740*/  LDL R143, [R1+0x568] ;  /* 0x00056800018f7983 */ /* 0x000f220000100800 */
[----:B---3--:R-:W-:-:S03]  /*d750*/  @P2 IMAD.MOV.U32 R6, RZ, RZ, R141 ;  /* 0x000000ffff062224 */ /* 0x008fc600078e008d */
[----:B------:R-:W3:Y:S01]  /*d760*/  LDL R141, [R1+0x7a4] ;  /* 0x0007a400018d7983 */ /* 0x000ee20000100800 */
[----:B------:R-:W-:-:S03]  /*d770*/  @P2 IMAD.MOV.U32 R7, RZ, RZ, R142 ;  /* 0x000000ffff072224 */ /* 0x000fc600078e008e */
[----:B------:R-:W3:Y:S04]  /*d780*/  LDL R142, [R1+0x5a4] ;  /* 0x0005a400018e7983 */ /* 0x000ee80000100800 */
[----:B------:R0:W3:Y:S01]  /*d790*/  @P2 LDG.E.U16 R175, desc[UR16][R6.64] ;  /* 0x0000001006af2981 */ /* 0x0000e2000c1e1500 */
[----:B------:R-:W-:Y:S01]  /*d7a0*/  BAR.SYNC.DEFER_BLOCKING 0x0 ;  /* 0x0000000000007b1d */ /* 0x000fe20000010000 */
[----:B------:R-:W-:Y:S01]  /*d7b0*/  PRMT R239, RZ, 0x7610, R239 ;  /* 0x00007610ffef7816 */ /* 0x000fe200000000ef */
[----:B0-----:R-:W-:-:S04]  /*d7c0*/  @!P0 IMAD.MOV.U32 R6, RZ, RZ, R241 ;  /* 0x000000ffff068224 */ /* 0x001fc800078e00f1 */
[----:B------:R-:W-:Y:S01]  /*d7d0*/  STL [R1+0x7fc], R241 ;  /* 0x0007fcf101007387 */ /* 0x000fe20000100800 */
[----:B------:R-:W-:-:S03]  /*d7e0*/  @!P0 IMAD.MOV.U32 R7, RZ, RZ, R240 ;  /* 0x000000ffff078224 */ /* 0x000fc600078e00f0 */
[----:B------:R-:W-:Y:S04]  /*d7f0*/  STL [R1+0x7f8], R240 ;  /* 0x0007f8f001007387 */ /* 0x000fe80000100800 */
[----:B------:R-:W3:Y:S04]  /*d800*/  LDL R146, [R1+0x544] ;  /* 0x0005440001927983 */ /* 0x000ee80000100800 */
[----:B------:R-:W3:Y:S04]  /*d810*/  LDL R145, [R1+0x548] ;  /* 0x0005480001917983 */ /* 0x000ee80000100800 */
[----:B------:R2:W3:Y:S02]  /*d820*/  @!P0 LDG.E.U16 R239, desc[UR16][R6.64] ;  /* 0x0000001006ef8981 */ /* 0x0004e4000c1e1500 */
[----:B--2---:R-:W-:-:S02]  /*d830*/  @!P0 IMAD.MOV.U32 R7, RZ, RZ, R25 ;  /* 0x000000ffff078224 */ /* 0x004fc400078e0019 */
[----:B------:R-:W2:Y:S01]  /*d840*/  LDL R25, [R1+0x524] ;  /* 0x0005240001197983 */ /* 0x000ea20000100800 */
[----:B------:R-:W-:Y:S01]  /*d850*/  PRMT R172, RZ, 0x7610, R172 ;  /* 0x00007610ffac7816 */ /* 0x000fe200000000ac */
[----:B----4-:R-:W-:Y:S02]  /*d860*/  @!P0 IMAD.MOV.U32 R6, RZ, RZ, R4 ;  /* 0x000000ffff068224 */ /* 0x010fe400078e0004 */
[----:B------:R-:W4:Y:S04]  /*d870*/  LDL R4, [R1+0x528] ;  /* 0x0005280001047983 */ /* 0x000f280000100800 */
[----:B------:R3:W4:Y:S01]  /*d880*/  @!P0 LDG.E.U16 R172, desc[UR16][R6.64] ;  /* 0x0000001006ac8981 */ /* 0x000722000c1e1500 */
[----:B------:R-:W-:Y:S02]  /*d890*/  PRMT R174, RZ, 0x7610, R174 ;  /* 0x00007610ffae7816 */ /* 0x000fe400000000ae */
[----:B------:R-:W-:Y:S01]  /*d8a0*/  PRMT R176, RZ, 0x7610, R176 ;  /* 0x00007610ffb07816 */ /* 0x000fe200000000b0 */
[----:B---3--:R-:W-:-:S02]  /*d8b0*/  @!P0 IMAD.MOV.U32 R6, RZ, RZ, R141 ;  /* 0x000000ffff068224 */ /* 0x008fc400078e008d */
[----:B------:R-:W3:Y:S01]  /*d8c0*/  LDL R141, [R1+0x508] ;  /* 0x00050800018d7983 */ /* 0x000ee20000100800 */
[----:B------:R-:W-:-:S03]  /*d8d0*/  @!P0 IMAD.MOV.U32 R7, RZ, RZ, R142 ;  /* 0x000000ffff078224 */ /* 0x000fc600078e008e */
[----:B------:R-:W3:Y:S04]  /*d8e0*/  LDL R142, [R1+0x504] ;  /* 0x00050400018e7983 */ /* 0x000ee80000100800 */
[----:B------:R0:W3:Y:S01]  /*d8f0*/  @!P0 LDG.E.U16 R174, desc[UR16][R6.64] ;  /* 0x0000001006ae8981 */ /* 0x0000e2000c1e1500 */
[----:B------:R-:W-:Y:S01]  /*d900*/  PRMT R178, RZ, 0x7610, R178 ;  /* 0x00007610ffb27816 */ /* 0x000fe200000000b2 */
[----:B0-----:R-:W-:Y:S02]  /*d910*/  @!P0 IMAD.MOV.U32 R6, RZ, RZ, R147 ;  /* 0x000000ffff068224 */ /* 0x001fe400078e0093 */
[----:B------:R-:W-:-:S05]  /*d920*/  @!P0 IMAD.MOV.U32 R7, RZ, RZ, R148 ;  /* 0x000000ffff078224 */ /* 0x000fca00078e0094 */
[----:B------:R0:W3:Y:S01]  /*d930*/  @!P0 LDG.E.U16 R176, desc[UR16][R6.64] ;  /* 0x0000001006b08981 */ /* 0x0000e2000c1e1500 */
[----:B------:R-:W-:Y:S01]  /*d940*/  PRMT R179, RZ, 0x7610, R179 ;  /* 0x00007610ffb37816 */ /* 0x000fe200000000b3 */
[----:B0-----:R-:W-:Y:S02]  /*d950*/  @!P0 IMAD.MOV.U32 R6, RZ, RZ, R143 ;  /* 0x000000ffff068224 */ /* 0x001fe400078e008f */
[----:B------:R-:W-:Y:S01]  /*d960*/  @!P0 IMAD.MOV.U32 R7, RZ, RZ, R144 ;  /* 0x000000ffff078224 */ /* 0x000fe200078e0090 */
[----:B------:R-:W3:Y:S04]  /*d970*/  LDL R143, [R1+0x4e8] ;  /* 0x0004e800018f7983 */ /* 0x000ee80000100800 */
[----:B------:R0:W3:Y:S04]  /*d980*/  @!P0 LDG.E.U16 R178, desc[UR16][R6.64] ;  /* 0x0000001006b28981 */ /* 0x0000e8000c1e1500 */
[----:B------:R-:W3:Y:S01]  /*d990*/  LDL R144, [R1+0x4e4] ;  /* 0x0004e40001907983 */ /* 0x000ee20000100800 */
[----:B0-----:R-:W-:-:S02]  /*d9a0*/  @!P0 IMAD.MOV.U32 R6, RZ, RZ, R145 ;  /* 0x000000ffff068224 */ /* 0x001fc400078e0091 */
[----:B------:R-:W-:Y:S01]  /*d9b0*/  @!P0 IMAD.MOV.U32 R7, RZ, RZ, R146 ;  /* 0x000000ffff078224 */ /* 0x000fe200078e0092 */
[----:B------:R-:W-:Y:S01]  /*d9c0*/  PRMT R181, RZ, 0x7610, R181 ;  /* 0x00007610ffb57816 */ /* 0x000fe200000000b5 */
[----:B------:R-:W3:Y:S04]  /*d9d0*/  LDL R146, [R1+0x484] ;  /* 0x0004840001927983 */ /* 0x000ee80000100800 */
[----:B------:R2:W3:Y:S01]  /*d9e0*/  @!P0 LDG.E.U16 R179, desc[UR16][R6.64] ;  /* 0x0000001006b38981 */ /* 0x0004e2000c1e1500 */
[----:B------:R-:W-:-:S03]  /*d9f0*/  PRMT R187, RZ, 0x7610, R187 ;  /* 0x00007610ffbb7816 */ /* 0x000fc600000000bb */
[----:B------:R-:W3:Y:S01]  /*da00*/  LDL R145, [R1+0x488] ;  /* 0x0004880001917983 */ /* 0x000ee20000100800 */
[----:B--2---:R-:W-:-:S03]  /*da10*/  @!P0 IMAD.MOV.U32 R7, RZ, RZ, R25 ;  /* 0x000000ffff078224 */ /* 0x004fc600078e0019 */
[----:B------:R-:W2:Y:S01]  /*da20*/  LDL R25, [R1+0x4c4] ;  /* 0x0004c40001197983 */ /* 0x000ea20000100800 */
[----:B----4-:R-:W-:-:S03]  /*da30*/  @!P0 IMAD.MOV.U32 R6, RZ, RZ, R4 ;  /* 0x000000ffff068224 */ /* 0x010fc600078e0004 */
[----:B------:R-:W4:Y:S04]  /*da40*/  LDL R4, [R1+0x4c8] ;  /* 0x0004c80001047983 */ /* 0x000f280000100800 */
[----:B------:R3:W4:Y:S02]  /*da50*/  @!P0 LDG.E.U16 R181, desc[UR16][R6.64] ;  /* 0x0000001006b58981 */ /* 0x000724000c1e1500 */
[----:B---3--:R-:W-:Y:S02]  /*da60*/  @!P0 IMAD.MOV.U32 R6, RZ, RZ, R141 ;  /* 0x000000ffff068224 */ /* 0x008fe400078e008d */
[----:B------:R-:W3:Y:S01]  /*da70*/  LDL R141, [R1+0x4a8] ;  /* 0x0004a800018d7983 */ /* 0x000ee20000100800 */
[----:B------:R-:W-:-:S03]  /*da80*/  @!P0 IMAD.MOV.U32 R7, RZ, RZ, R142 ;  /* 0x000000ffff078224 */ /* 0x000fc600078e008e */
[----:B------:R-:W3:Y:S01]  /*da90*/  LDL R142, [R1+0x4a4] ;  /* 0x0004a400018e7983 */ /* 0x000ee20000100800 */
[----:B------:R-:W-:-:S03]  /*daa0*/  PRMT R186, RZ, 0x7610, R186 ;  /* 0x00007610ffba7816 */ /* 0x000fc600000000ba */
[----:B------:R0:W3:Y:S02]  /*dab0*/  @!P0 LDG.E.U16 R187, desc[UR16][R6.64] ;  /* 0x0000001006bb8981 */ /* 0x0000e4000c1e1500 */
[----:B0-----:R-:W-:Y:S02]  /*dac0*/  @!P0 IMAD.MOV.U32 R6, RZ, RZ, R143 ;  /* 0x000000ffff068224 */ /* 0x001fe400078e008f */
[----:B------:R-:W3:Y:S01]  /*dad0*/  LDL R143, [R1+0x468] ;  /* 0x00046800018f7983 */ /* 0x000ee20000100800 */
[----:B------:R-:W-:-:S03]  /*dae0*/  @!P0 IMAD.MOV.U32 R7, RZ, RZ, R144 ;  /* 0x000000ffff078224 */ /* 0x000fc600078e0090 */
[----:B------:R-:W3:Y:S04]  /*daf0*/  LDL R144, [R1+0x464] ;  /* 0x0004640001907983 */ /* 0x000ee80000100800 */
[----:B------:R2:W3:Y:S02]  /*db00*/  @!P0 LDG.E.U16 R186, desc[UR16][R6.64] ;  /* 0x0000001006ba8981 */ /* 0x0004e4000c1e1500 */
[----:B--2---:R-:W-:Y:S02]  /*db10*/  @!P0 IMAD.MOV.U32 R7, RZ, RZ, R25 ;  /* 0x000000ffff078224 */ /* 0x004fe400078e0019 */
[----:B------:R-:W2:Y:S01]  /*db20*/  LDL R25, [R1+0x444] ;  /* 0x0004440001197983 */ /* 0x000ea20000100800 */
[----:B------:R-:W-:Y:S01]  /*db30*/  PRMT R185, RZ, 0x7610, R185 ;  /* 0x00007610ffb97816 */ /* 0x000fe200000000b9 */
[----:B----4-:R-:W-:-:S02]  /*db40*/  @!P0 IMAD.MOV.U32 R6, RZ, RZ, R4 ;  /* 0x000000ffff068224 */ /* 0x010fc400078e0004 */
[----:B------:R-:W4:Y:S04]  /*db50*/  LDL R4, [R1+0x448] ;  /* 0x0004480001047983 */ /* 0x000f280000100800 */
[----:B------:R3:W4:Y:S01]  /*db60*/  @!P0 LDG.E.U16 R185, desc[UR16][R6.64] ;  /* 0x0000001006b98981 */ /* 0x000722000c1e1500 */
[----:B------:R-:W-:Y:S01]  /*db70*/  PRMT R184, RZ, 0x7610, R184 ;  /* 0x00007610ffb87816 */ /* 0x000fe200000000b8 */
[----:B---3--:R-:W-:Y:S02]  /*db80*/  @!P0 IMAD.MOV.U32 R6, RZ, RZ, R141 ;  /* 0x000000ffff068224 */ /* 0x008fe400078e008d */
[----:B------:R-:W3:Y:S01]  /*db90*/  LDL R141, [R1+0x428] ;  /* 0x00042800018d7983 */ /* 0x000ee20000100800 */
[----:B------:R-:W-:-:S03]  /*dba0*/  @!P0 IMAD.MOV.U32 R7, RZ, RZ, R142 ;  /* 0x000000ffff078224 */ /* 0x000fc600078e008e */
[----:B------:R-:W3:Y:S01]  /*dbb0*/  LDL R142, [R1+0x424] ;  /* 0x00042400018e7983 */ /* 0x000ee20000100800 */
[----:B------:R-:W-:-:S03]  /*dbc0*/  PRMT R183, RZ, 0x7610, R183 ;  /* 0x00007610ffb77816 */ /* 0x000fc600000000b7 */
[----:B------:R0:W3:Y:S01]  /*dbd0*/  @!P0 LDG.E.U16 R184, desc[UR16][R6.64] ;  /* 0x0000001006b88981 */ /* 0x0000e2000c1e1500 */
[----:B------:R-:W-:Y:S01]  /*dbe0*/  PRMT R206, RZ, 0x7610, R206 ;  /* 0x00007610ffce7816 */ /* 0x000fe200000000ce */
[----:B0-----:R-:W-:Y:S02]  /*dbf0*/  @!P0 IMAD.MOV.U32 R6, RZ, RZ, R145 ;  /* 0x000000ffff068224 */ /* 0x001fe400078e0091 */
[----:B------:R-:W-:Y:S01]  /*dc00*/  @!P0 IMAD.MOV.U32 R7, RZ, RZ, R146 ;  /* 0x000000ffff078224 */ /* 0x000fe200078e0092 */
[----:B------:R-:W3:Y:S04]  /*dc10*/  LDL R145, [R1+0x408] ;  /* 0x0004080001917983 */ /* 0x000ee80000100800 */
[----:B------:R0:W3:Y:S04]  /*dc20*/  @!P0 LDG.E.U16 R183, desc[UR16][R6.64] ;  /* 0x0000001006b78981 */ /* 0x0000e8000c1e1500 */
[----:B------:R-:W3:Y:S01]  /*dc30*/  LDL R146, [R1+0x404] ;  /* 0x0004040001927983 */ /* 0x000ee20000100800 */
[----:B0-----:R-:W-:Y:S01]  /*dc40*/  @!P0 IMAD.MOV.U32 R6, RZ, RZ, R143 ;  /* 0x000000ffff068224 */ /* 0x001fe200078e008f */
[----:B------:R-:W-:Y:S01]  /*dc50*/  PRMT R205, RZ, 0x7610, R205 ;  /* 0x00007610ffcd7816 */ /* 0x000fe200000000cd */
[----:B------:R-:W0:Y:S01]  /*dc60*/  S2R R153, SR_TID.X ;  /* 0x0000000000997919 */ /* 0x000e220000002100 */
[----:B------:R-:W3:Y:S01]  /*dc70*/  LDL R143, [R1+0x3c8] ;  /* 0x0003c800018f7983 */ /* 0x000ee20000100800 */
[----:B------:R-:W-:-:S03]  /*dc80*/  @!P0 IMAD.MOV.U32 R7, RZ, RZ, R144 ;  /* 0x000000ffff078224 */ /* 0x000fc600078e0090 */
[----:B------:R-:W3:Y:S04]  /*dc90*/  LDL R144, [R1+0x3c4] ;  /* 0x0003c40001907983 */ /* 0x000ee80000100800 */
[----:B------:R2:W3:Y:S02]  /*dca0*/  @!P0 LDG.E.U16 R206, desc[UR16][R6.64] ;  /* 0x0000001006ce8981 */ /* 0x0004e4000c1e1500 */
[----:B--2---:R-:W-:Y:S02]  /*dcb0*/  @!P0 IMAD.MOV.U32 R7, RZ, RZ, R25 ;  /* 0x000000ffff078224 */ /* 0x004fe400078e0019 */
[----:B------:R-:W2:Y:S01]  /*dcc0*/  LDL R25, [R1+0x3e4] ;  /* 0x0003e40001197983 */ /* 0x000ea20000100800 */
[----:B----4-:R-:W-:-:S03]  /*dcd0*/  @!P0 IMAD.MOV.U32 R6, RZ, RZ, R4 ;  /* 0x000000ffff068224 */ /* 0x010fc600078e0004 */
[----:B------:R-:W4:Y:S04]  /*dce0*/  LDL R4, [R1+0x3e8] ;  /* 0x0003e80001047983 */ /* 0x000f280000100800 */
[----:B------:R3:W4:Y:S01]  /*dcf0*/  @!P0 LDG.E.U16 R205, desc[UR16][R6.64] ;  /* 0x0000001006cd8981 */ /* 0x000722000c1e1500 */
[----:B0-----:R-:W-:Y:S01]  /*dd00*/  LOP3.LUT R153, R153, 0x3f, RZ, 0xc0, !PT ;  /* 0x0000003f99997812 */ /* 0x001fe200078ec0ff */
[----:B---3--:R-:W-:Y:S02]  /*dd10*/  @!P0 IMAD.MOV.U32 R6, RZ, RZ, R141 ;  /* 0x000000ffff068224 */ /* 0x008fe400078e008d */
[----:B------:R-:W0:Y:S01]  /*dd20*/  S2R R141, SR_TID.X ;  /* 0x00000000008d7919 */ /* 0x000e220000002100 */
[----:B------:R-:W-:Y:S02]  /*dd30*/  @!P0 IMAD.MOV.U32 R7, RZ, RZ, R142 ;  /* 0x000000ffff078224 */ /* 0x000fe400078e008e */
[----:B------:R-:W-:Y:S01]  /*dd40*/  IMAD.SHL.U32 R142, R153, 0x2, RZ ;  /* 0x00000002998e7824 */ /* 0x000fe200078e00ff */
[----:B------:R-:W-:Y:S01]  /*dd50*/  PRMT R204, RZ, 0x7610, R204 ;  /* 0x00007610ffcc7816 */ /* 0x000fe200000000cc */
[----:B------:R-:W-:Y:S04]  /*dd60*/  STS.U16 [R3+UR8+0x8000], R171 ;  /* 0x008000ab03007988 */ /* 0x000fe80008000408 */
[----:B------:R-:W-:Y:S04]  /*dd70*/  STS.U16 [R3+UR8+0x8400], R165 ;  /* 0x008400a503007988 */ /* 0x000fe80008000408 */
[----:B------:R-:W-:Y:S04]  /*dd80*/  STS.U16 [R3+UR8+0x8800], R158 ;  /* 0x0088009e03007988 */ /* 0x000fe80008000408 */
[----:B------:R-:W-:Y:S04]  /*dd90*/  STS.U16 [R3+UR8+0x8c00], R152 ;  /* 0x008c009803007988 */ /* 0x000fe80008000408 */
[----:B------:R-:W-:Y:S04]  /*dda0*/  STS.U16 [R3+UR8+0x9000], R18 ;  /* 0x0090001203007988 */ /* 0x000fe80008000408 */
[----:B------:R-:W-:Y:S04]  /*ddb0*/  STS.U16 [R3+UR8+0x9400], R10 ;  /* 0x0094000a03007988 */ /* 0x000fe80008000408 */
[----:B------:R-:W-:Y:S01]  /*ddc0*/  STS.U16 [R3+UR8+0x9800], R9 ;  /* 0x0098000903007988 */ /* 0x000fe20008000408 */
[----:B0-----:R-:W-:-:S03]  /*ddd0*/  LOP3.LUT R141, R141, 0x40, RZ, 0xc0, !PT ;  /* 0x000000408d8d7812 */ /* 0x001fc600078ec0ff */
[----:B------:R-:W-:Y:S02]  /*dde0*/  STS.U16 [R3+UR8+0x9c00], R8 ;  /* 0x009c000803007988 */ /* 0x000fe40008000408 */
[----:B------:R-:W-:Y:S02]  /*ddf0*/  IMAD R141, R141, 0x80, R142 ;  /* 0x000000808d8d7824 */ /* 0x000fe400078e028e */
[----:B------:R0:W-:Y:S04]  /*de00*/  STL [R1+0x800], R3 ;  /* 0x0008000301007387 */ /* 0x0001e80000100800 */
[----:B------:R-:W3:Y:S01]  /*de10*/  LDL R142, [R1+0x3a4] ;  /* 0x0003a400018e7983 */ /* 0x000ee20000100800 */
[----:B------:R-:W-:-:S03]  /*de20*/  PRMT R203, RZ, 0x7610, R203 ;  /* 0x00007610ffcb7816 */ /* 0x000fc600000000cb */
[----:B------:R1:W3:Y:S04]  /*de30*/  @!P0 LDG.E.U16 R204, desc[UR16][R6.64] ;  /* 0x0000001006cc8981 */ /* 0x0002e8000c1e1500 */
[----:B0-----:R-:W3:Y:S01]  /*de40*/  LDL R3, [R1+0x3a8] ;  /* 0x0003a80001037983 */ /* 0x001ee20000100800 */
[----:B-1----:R-:W-:Y:S02]  /*de50*/  @!P0 IMAD.MOV.U32 R6, RZ, RZ, R145 ;  /* 0x000000ffff068224 */ /* 0x002fe400078e0091 */
[----:B------:R-:W-:Y:S01]  /*de60*/  @!P0 IMAD.MOV.U32 R7, RZ, RZ, R146 ;  /* 0x000000ffff078224 */ /* 0x000fe200078e0092 */
[----:B------:R-:W3:Y:S04]  /*de70*/  LDL R145, [R1+0x388] ;  /* 0x0003880001917983 */ /* 0x000ee80000100800 */
[----:B------:R-:W3:Y:S04]  /*de80*/  LDL R146, [R1+0x384] ;  /* 0x0003840001927983 */ /* 0x000ee80000100800 */
[----:B------:R2:W3:Y:S02]  /*de90*/  @!P0 LDG.E.U16 R203, desc[UR16][R6.64] ;  /* 0x0000001006cb8981 */ /* 0x0004e4000c1e1500 */
[----:B--2---:R-:W-:-:S02]  /*dea0*/  @!P0 IMAD.MOV.U32 R7, RZ, RZ, R25 ;  /* 0x000000ffff078224 */ /* 0x004fc400078e0019 */
[----:B------:R-:W2:Y:S01]  /*deb0*/  LDL R25, [R1+0x364] ;  /* 0x0003640001197983 */ /* 0x000ea20000100800 */
[----:B----4-:R-:W-:-:S03]  /*dec0*/  @!P0 IMAD.MOV.U32 R6, RZ, RZ, R4 ;  /* 0x000000ffff068224 */ /* 0x010fc600078e0004 */
[----:B------:R-:W4:Y:S01]  /*ded0*/  LDL R4, [R1+0x368] ;  /* 0x0003680001047983 */ /* 0x000f220000100800 */
[----:B------:R-:W-:Y:S02]  /*dee0*/  PRMT R171, RZ, 0x7610, R171 ;  /* 0x00007610ffab7816 */ /* 0x000fe400000000ab */
[----:B------:R-:W-:-:S04]  /*def0*/  PRMT R165, RZ, 0x7610, R165 ;  /* 0x00007610ffa57816 */ /* 0x000fc800000000a5 */
[----:B------:R0:W4:Y:S01]  /*df00*/  @!P0 LDG.E.U16 R171, desc[UR16][R6.64] ;  /* 0x0000001006ab8981 */ /* 0x000122000c1e1500 */
[----:B------:R-:W-:Y:S01]  /*df10*/  PRMT R158, RZ, 0x7610, R158 ;  /* 0x00007610ff9e7816 */ /* 0x000fe2000000009e */
[----:B0-----:R-:W-:Y:S02]  /*df20*/  @!P0 IMAD.MOV.U32 R6, RZ, RZ, R143 ;  /* 0x000000ffff068224 */ /* 0x001fe400078e008f */
[----:B------:R-:W-:Y:S01]  /*df30*/  @!P0 IMAD.MOV.U32 R7, RZ, RZ, R144 ;  /* 0x000000ffff078224 */ /* 0x000fe200078e0090 */
[----:B------:R-:W4:Y:S04]  /*df40*/  LDL R143, [R1+0x348] ;  /* 0x00034800018f7983 */ /* 0x000f280000100800 */
[----:B------:R3:W4:Y:S04]  /*df50*/  @!P0 LDG.E.U16 R165, desc[UR16][R6.64] ;  /* 0x0000001006a58981 */ /* 0x000728000c1e1500 */
[----:B------:R-:W4:Y:S01]  /*df60*/  LDL R144, [R1+0x344] ;  /* 0x0003440001907983 */ /* 0x000f220000100800 */
[----:B------:R-:W-:Y:S01]  /*df70*/  PRMT R152, RZ, 0x7610, R152 ;  /* 0x00007610ff987816 */ /* 0x000fe20000000098 */
[----:B---3--:R-:W-:-:S02]  /*df80*/  @!P0 IMAD.MOV.U32 R7, RZ, RZ, R142 ;  /* 0x000000ffff078224 */ /* 0x008fc400078e008e */
[----:B------:R-:W3:Y:S01]  /*df90*/  LDL R142, [R1+0x324] ;  /* 0x00032400018e7983 */ /* 0x000ee20000100800 */
[----:B------:R-:W-:-:S03]  /*dfa0*/  @!P0 IMAD.MOV.U32 R6, RZ, RZ, R3 ;  /* 0x000000ffff068224 */ /* 0x000fc600078e0003 */
[----:B------:R-:W3:Y:S04]  /*dfb0*/  LDL R3, [R1+0x328] ;  /* 0x0003280001037983 */ /* 0x000ee80000100800 */
[----:B------:R0:W3:Y:S02]  /*dfc0*/  @!P0 LDG.E.U16 R158, desc[UR16][R6.64] ;  /* 0x00000010069e8981 */ /* 0x0000e4000c1e1500 */
[----:B0-----:R-:W-:Y:S02]  /*dfd0*/  @!P0 IMAD.MOV.U32 R6, RZ, RZ, R145 ;  /* 0x000000ffff068224 */ /* 0x001fe400078e0091 */
[----:B------:R-:W-:-:S05]  /*dfe0*/  @!P0 IMAD.MOV.U32 R7, RZ, RZ, R146 ;  /* 0x000000ffff078224 */ /* 0x000fca00078e0092 */
[----:B------:R2:W3:Y:S02]  /*dff0*/  @!P0 LDG.E.U16 R152, desc[UR16][R6.64] ;  /* 0x0000001006988981 */ /* 0x0004e4000c1e1500 */
[----:B--2---:R-:W-:Y:S02]  /*e000*/  @!P0 IMAD.MOV.U32 R7, RZ, RZ, R25 ;  /* 0x000000ffff078224 */ /* 0x004fe400078e0019 */
[----:B------:R-:W2:Y:S01]  /*e010*/  LDL R25, [R1+0x304] ;  /* 0x0003040001197983 */ /* 0x000ea20000100800 */
[----:B----4-:R-:W-:-:S03]  /*e020*/  @!P0 IMAD.MOV.U32 R6, RZ, RZ, R4 ;  /* 0x000000ffff068224 */ /* 0x010fc600078e0004 */
[----:B------:R-:W4:Y:S01]  /*e030*/  LDL R4, [R1+0x308] ;  /* 0x0003080001047983 */ /* 0x000f220000100800 */
[----:B------:R-:W-:Y:S02]  /*e040*/  PRMT R18, RZ, 0x7610, R18 ;  /* 0x00007610ff127816 */ /* 0x000fe40000000012 */
[----:B------:R-:W-:Y:S01]  /*e050*/  PRMT R10, RZ, 0x7610, R10 ;  /* 0x00007610ff0a7816 */ /* 0x000fe2000000000a */
[----:B------:R-:W4:Y:S04]  /*e060*/  LDL.LU R151, [R1+0x2c4] ;  /* 0x0002c40001977983 */ /* 0x000f280000300800 */
[----:B------:R0:W4:Y:S01]  /*e070*/  @!P0 LDG.E.U16 R18, desc[UR16][R6.64] ;  /* 0x0000001006128981 */ /* 0x000122000c1e1500 */
[----:B------:R-:W-:Y:S01]  /*e080*/  PRMT R9, RZ, 0x7610, R9 ;  /* 0x00007610ff097816 */ /* 0x000fe20000000009 */
[----:B0-----:R-:W-:-:S02]  /*e090*/  @!P0 IMAD.MOV.U32 R6, RZ, RZ, R143 ;  /* 0x000000ffff068224 */ /* 0x001fc400078e008f */
[----:B------:R-:W4:Y:S01]  /*e0a0*/  LDL R143, [R1+0x2e8] ;  /* 0x0002e800018f7983 */ /* 0x000f220000100800 */
[----:B------:R-:W-:-:S03]  /*e0b0*/  @!P0 IMAD.MOV.U32 R7, RZ, RZ, R144 ;  /* 0x000000ffff078224 */ /* 0x000fc600078e0090 */
[----:B------:R-:W4:Y:S04]  /*e0c0*/  LDL R144, [R1+0x2e4] ;  /* 0x0002e40001907983 */ /* 0x000f280000100800 */
[----:B------:R3:W4:Y:S04]  /*e0d0*/  @!P0 LDG.E.U16 R10, desc[UR16][R6.64] ;  /* 0x00000010060a8981 */ /* 0x000728000c1e1500 */
[----:B------:R-:W4:Y:S01]  /*e0e0*/  LDL.LU R148, [R1+0x2a4] ;  /* 0x0002a40001947983 */ /* 0x000f220000300800 */
[----:B---3--:R-:W-:-:S03]  /*e0f0*/  @!P0 IMAD.MOV.U32 R7, RZ, RZ, R142 ;  /* 0x000000ffff078224 */ /* 0x008fc600078e008e */
[----:B------:R-:W3:Y:S01]  /*e100*/  LDL.LU R142, [R1+0x2a8] ;  /* 0x0002a800018e7983 */ /* 0x000ee20000300800 */
[----:B------:R-:W-:-:S03]  /*e110*/  @!P0 IMAD.MOV.U32 R6, RZ, RZ, R3 ;  /* 0x000000ffff068224 */ /* 0x000fc600078e0003 */
[----:B------:R-:W3:Y:S04]  /*e120*/  LDL.LU R3, [R1+0x224] ;  /* 0x0002240001037983 */ /* 0x000ee80000300800 */
[----:B------:R2:W3:Y:S02]  /*e130*/  @!P0 LDG.E.U16 R9, desc[UR16][R6.64] ;  /* 0x0000001006098981 */ /* 0x0004e4000c1e1500 */
[----:B--2---:R-:W-:Y:S02]  /*e140*/  @!P0 IMAD.MOV.U32 R7, RZ, RZ, R25 ;  /* 0x000000ffff078224 */ /* 0x004fe400078e0019 */
[----:B------:R-:W2:Y:S01]  /*e150*/  LDL R25, [R1+0x2c8] ;  /* 0x0002c80001197983 */ /* 0x000ea20000100800 */
[----:B------:R-:W0:Y:S01]  /*e160*/  S2R R153, SR_TID.X ;  /* 0x0000000000997919 */ /* 0x000e220000002100 */
[----:B----4-:R-:W-:-:S02]  /*e170*/  @!P0 IMAD.MOV.U32 R6, RZ, RZ, R4 ;  /* 0x000000ffff068224 */ /* 0x010fc400078e0004 */
[----:B------:R-:W1:Y:S01]  /*e180*/  S2R R4, SR_TID.X ;  /* 0x0000000000047919 */ /* 0x000e620000002100 */
[----:B------:R-:W-:Y:S02]  /*e190*/  LOP3.LUT R141, R141, 0x10, RZ, 0x3c, !PT ;  /* 0x000000108d8d7812 */ /* 0x000fe400078e3cff */
[----:B------:R-:W-:Y:S01]  /*e1a0*/  PRMT R8, RZ, 0x7610, R8 ;  /* 0x00007610ff087816 */ /* 0x000fe20000000008 */
[----:B------:R-:W4:Y:S04]  /*e1b0*/  LDL.LU R145, [R1+0x288] ;  /* 0x0002880001917983 */ /* 0x000f280000300800 */
[----:B------:R-:W-:Y:S04]  /*e1c0*/  STS.U16 [R141+UR8+0x8080], R182 ;  /* 0x008080b68d007988 */ /* 0x000fe80008000408 */
[----:B------:R-:W4:Y:S04]  /*e1d0*/  LDL.LU R147, [R1+0x284] ;  /* 0x0002840001937983 */ /* 0x000f280000300800 */
[----:B------:R0:W-:Y:S04]  /*e1e0*/  STS.U16 [R141+UR8+0x8480], R170 ;  /* 0x008480aa8d007988 */ /* 0x0001e80008000408 */
[----:B------:R-:W-:Y:S04]  /*e1f0*/  STS.U16 [R141+UR8+0x8880], R164 ;  /* 0x008880a48d007988 */ /* 0x000fe80008000408 */
[----:B------:R-:W-:Y:S01]  /*e200*/  STS.U16 [R141+UR8+0x8c80], R159 ;  /* 0x008c809f8d007988 */ /* 0x000fe20008000408 */
[----:B0-----:R-:W-:-:S02]  /*e210*/  PRMT R170, RZ, 0x7610, R170 ;  /* 0x00007610ffaa7816 */ /* 0x001fc400000000aa */
[----:B------:R-:W-:Y:S01]  /*e220*/  LOP3.LUT R153, R153, 0x3f, RZ, 0xc0, !PT ;  /* 0x0000003f99997812 */ /* 0x000fe200078ec0ff */
[----:B------:R0:W4:Y:S04]  /*e230*/  @!P0 LDG.E.U16 R8, desc[UR16][R6.64] ;  /* 0x0000001006088981 */ /* 0x000128000c1e1500 */
[----:B------:R-:W-:Y:S04]  /*e240*/  STS.U16 [R141+UR8+0x9080], R23 ;  /* 0x009080178d007988 */ /* 0x000fe80008000408 */
[----:B------:R-:W-:Y:S01]  /*e250*/  STS.U16 [R141+UR8+0x9480], R17 ;  /* 0x009480118d007988 */ /* 0x000fe20008000408 */
[----:B0-----:R-:W-:-:S02]  /*e260*/  @!P0 IMAD.MOV.U32 R6, RZ, RZ, R143 ;  /* 0x000000ffff068224 */ /* 0x001fc400078e008f */
[----:B------:R-:W-:Y:S01]  /*e270*/  @!P0 IMAD.MOV.U32 R7, RZ, RZ, R144 ;  /* 0x000000ffff078224 */ /* 0x000fe200078e0090 */
[----:B------:R-:W4:Y:S04]  /*e280*/  LDL.LU R240, [R1+0x264] ;  /* 0x0002640001f07983 */ /* 0x000f280000300800 */
[----:B------:R-:W-:Y:S04]  /*e290*/  STS.U16 [R141+UR8+0x9880], R16 ;  /* 0x009880108d007988 */ /* 0x000fe80008000408 */
[----:B------:R-:W4:Y:S04]  /*e2a0*/  LDL.LU R144, [R1+0x268] ;  /* 0x0002680001907983 */ /* 0x000f280000300800 */
[----:B------:R0:W-:Y:S04]  /*e2b0*/  STS.U16 [R141+UR8+0x9c80], R14 ;  /* 0x009c800e8d007988 */ /* 0x0001e80008000408 */
[----:B------:R2:W4:Y:S04]  /*e2c0*/  @!P0 LDG.E.U16 R170, desc[UR16][R6.64] ;  /* 0x0000001006aa8981 */ /* 0x000528000c1e1500 */
[----:B------:R-:W4:Y:S01]  /*e2d0*/  LDL R235, [R1+0x204] ;  /* 0x0002040001eb7983 */ /* 0x000f220000100800 */
[----:B0-----:R-:W-:-:S03]  /*e2e0*/  IMAD.SHL.U32 R141, R153, 0x2, RZ ;  /* 0x00000002998d7824 */ /* 0x001fc600078e00ff */
[----:B------:R-:W4:Y:S01]  /*e2f0*/  LDL R153, [R1+0x208] ;  /* 0x0002080001997983 */ /* 0x000f220000100800 */
[----:B-1----:R-:W-:-:S03]  /*e300*/  LOP3.LUT R4, R4, 0x40, RZ, 0xc0, !PT ;  /* 0x0000004004047812 */ /* 0x002fc600078ec0ff */
[----:B------:R-:W4:Y:S02]  /*e310*/  LDL.LU R143, [R1+0x244] ;  /* 0x00024400018f7983 */ /* 0x000f240000300800 */
[----:B------:R-:W-:-:S05]  /*e320*/  IMAD R4, R4, 0x80, R141 ;  /* 0x0000008004047824 */ /* 0x000fca00078e028d */
[----:B------:R-:W-:Y:S01]  /*e330*/  LOP3.LUT R4, R4, 0x20, RZ, 0x3c, !PT ;  /* 0x0000002004047812 */ /* 0x000fe200078e3cff */
[----:B------:R-:W0:Y:S04]  /*e340*/  S2R R249, SR_TID.X ;  /* 0x0000000000f97919 */ /* 0x000e280000002100 */
[----:B------:R-:W-:Y:S04]  /*e350*/  STS.U16 [R4+UR8+0x8100], R192 ;  /* 0x008100c004007988 */ /* 0x000fe80008000408 */
[----:B------:R-:W-:Y:S04]  /*e360*/  STS.U16 [R4+UR8+0x8500], R188 ;  /* 0x008500bc04007988 */ /* 0x000fe80008000408 */
[----:B------:R-:W-:Y:S04]  /*e370*/  STS.U16 [R4+UR8+0x8900], R177 ;  /* 0x008900b104007988 */ /* 0x000fe80008000408 */
[----:B------:R-:W-:Y:S04]  /*e380*/  STS.U16 [R4+UR8+0x8d00], R163 ;  /* 0x008d00a304007988 */ /* 0x000fe80008000408 */
[----:B------:R-:W-:Y:S04]  /*e390*/  STS.U16 [R4+UR8+0x9100], R156 ;  /* 0x0091009c04007988 */ /* 0x000fe80008000408 */
[----:B------:R-:W-:Y:S04]  /*e3a0*/  STS.U16 [R4+UR8+0x9500], R20 ;  /* 0x0095001404007988 */ /* 0x000fe80008000408 */
[----:B------:R-:W-:Y:S04]  /*e3b0*/  STS.U16 [R4+UR8+0x9900], R15 ;  /* 0x0099000f04007988 */ /* 0x000fe80008000408 */
[----:B------:R1:W-:Y:S02]  /*e3c0*/  STS.U16 [R4+UR8+0x9d00], R11 ;  /* 0x009d000b04007988 */ /* 0x0003e40008000408 */
[----:B-1----:R-:W1:Y:S01]  /*e3d0*/  S2R R4, SR_TID.X ;  /* 0x0000000000047919 */ /* 0x002e620000002100 */
[----:B0-----:R-:W-:-:S05]  /*e3e0*/  LOP3.LUT R249, R249, 0x3f, RZ, 0xc0, !PT ;  /* 0x0000003ff9f97812 */ /* 0x001fca00078ec0ff */
[----:B------:R-:W-:Y:S01]  /*e3f0*/  IMAD.SHL.U32 R141, R249, 0x2, RZ ;  /* 0x00000002f98d7824 */ /* 0x000fe200078e00ff */
[----:B-1----:R-:W-:-:S05]  /*e400*/  LOP3.LUT R4, R4, 0x40, RZ, 0xc0, !PT ;  /* 0x0000004004047812 */ /* 0x002fca00078ec0ff */
[----:B------:R-:W-:Y:S02]  /*e410*/  IMAD R4, R4, 0x80, R141 ;  /* 0x0000008004047824 */ /* 0x000fe400078e028d */
[----:B--2---:R-:W-:Y:S02]  /*e420*/  @!P0 IMAD.MOV.U32 R6, RZ, RZ, R25 ;  /* 0x000000ffff068224 */ /* 0x004fe400078e0019 */
[----:B------:R-:W2:Y:S04]  /*e430*/  LDL.LU R25, [R1+0x228] ;  /* 0x0002280001197983 */ /* 0x000ea80000300800 */
[----:B------:R-:W2:Y:S04]  /*e440*/  LDL.LU R146, [R1+0x248] ;  /* 0x0002480001927983 */ /* 0x000ea80000300800 */
[----:B---3--:R0:W-:Y:S04]  /*e450*/  STL [R1+0x804], R3 ;  /* 0x0008040301007387 */ /* 0x0081e80000100800 */
[----:B------:R-:W3:Y:S04]  /*e460*/  LDL R150, [R1+0x5a8] ;  /* 0x0005a80001967983 */ /* 0x000ee80000100800 */
[----:B------:R-:W3:Y:S04]  /*e470*/  LDL R149, [R1+0x7b8] ;  /* 0x0007b80001957983 */ /* 0x000ee80000100800 */
[----:B------:R-:W3:Y:S01]  /*e480*/  LDL R141, [R1+0x59c] ;  /* 0x00059c00018d7983 */ /* 0x000ee20000100800 */
[----:B------:R-:W-:Y:S01]  /*e490*/  PRMT R164, RZ, 0x7610, R164 ;  /* 0x00007610ffa47816 */ /* 0x000fe200000000a4 */
[----:B------:R-:W-:Y:S01]  /*e4a0*/  @!P0 IMAD.MOV.U32 R7, RZ, RZ, R151 ;  /* 0x000000ffff078224 */ /* 0x000fe200078e0097 */
[----:B------:R-:W-:Y:S01]  /*e4b0*/  PRMT R159, RZ, 0x7610, R159 ;  /* 0x00007610ff9f7816 */ /* 0x000fe2000000009f */
[----:B------:R-:W3:Y:S04]  /*e4c0*/  LDL R249, [R1+0x57c] ;  /* 0x00057c0001f97983 */ /* 0x000ee80000100800 */
[----:B------:R1:W3:Y:S01]  /*e4d0*/  @!P0 LDG.E.U16 R164, desc[UR16][R6.64] ;  /* 0x0000001006a48981 */ /* 0x0002e2000c1e1500 */
[----:B------:R-:W-:-:S02]  /*e4e0*/  PRMT R23, RZ, 0x7610, R23 ;  /* 0x00007610ff177816 */ /* 0x000fc40000000017 */
[----:B------:R-:W-:Y:S01]  /*e4f0*/  PRMT R17, RZ, 0x7610, R17 ;  /* 0x00007610ff117816 */ /* 0x000fe20000000011 */
[----:B------:R-:W3:Y:S01]  /*e500*/  LDL R241, [R1+0x580] ;  /* 0x0005800001f17983 */ /* 0x000ee20000100800 */
[----:B-1----:R-:W-:Y:S02]  /*e510*/  @!P0 IMAD.MOV.U32 R6, RZ, RZ, R142 ;  /* 0x000000ffff068224 */ /* 0x002fe400078e008e */
[----:B------:R-:W-:-:S05]  /*e520*/  @!P0 IMAD.MOV.U32 R7, RZ, RZ, R148 ;  /* 0x000000ffff078224 */ /* 0x000fca00078e0094 */
[----:B------:R4:W3:Y:S02]  /*e530*/  @!P0 LDG.E.U16 R159, desc[UR16][R6.64] ;  /* 0x00000010069f8981 */ /* 0x0008e4000c1e1500 */
[----:B----4-:R-:W-:Y:S02]  /*e540*/  @!P0 IMAD.MOV.U32 R6, RZ, RZ, R145 ;  /* 0x000000ffff068224 */ /* 0x010fe400078e0091 */
[----:B------:R-:W-:-:S05]  /*e550*/  @!P0 IMAD.MOV.U32 R7, RZ, RZ, R147 ;  /* 0x000000ffff078224 */ /* 0x000fca00078e0093 */
[----:B------:R1:W4:Y:S01]  /*e560*/  @!P0 LDG.E.U16 R23, desc[UR16][R6.64] ;  /* 0x0000001006178981 */ /* 0x000322000c1e1500 */
[----:B------:R-:W-:Y:S01]  /*e570*/  PRMT R16, RZ, 0x7610, R16 ;  /* 0x00007610ff107816 */ /* 0x000fe20000000010 */
[----:B-1----:R-:W-:Y:S02]  /*e580*/  @!P0 IMAD.MOV.U32 R6, RZ, RZ, R144 ;  /* 0x000000ffff068224 */ /* 0x002fe400078e0090 */
[----:B------:R-:W-:-:S05]  /*e590*/  @!P0 IMAD.MOV.U32 R7, RZ, RZ, R240 ;  /* 0x000000ffff078224 */ /* 0x000fca00078e00f0 */
[----:B------:R1:W4:Y:S02]  /*e5a0*/  @!P0 LDG.E.U16 R17, desc[UR16][R6.64] ;  /* 0x0000001006118981 */ /* 0x000324000c1e1500 */
[----:B-1----:R-:W-:Y:S01]  /*e5b0*/  @!P0 IMAD.MOV.U32 R7, RZ, RZ, R143 ;  /* 0x000000ffff078224 */ /* 0x002fe200078e008f */
[----:B------:R-:W-:Y:S02]  /*e5c0*/  PRMT R14, RZ, 0x7610, R14 ;  /* 0x00007610ff0e7816 */ /* 0x000fe4000000000e */
[----:B------:R-:W-:Y:S02]  /*e5d0*/  PRMT R11, RZ, 0x7610, R11 ;  /* 0x00007610ff0b7816 */ /* 0x000fe4000000000b */
[----:B------:R-:W-:Y:S02]  /*e5e0*/  PRMT R15, RZ, 0x7610, R15 ;  /* 0x00007610ff0f7816 */ /* 0x000fe4000000000f */
[----:B------:R-:W-:Y:S01]  /*e5f0*/  PRMT R211, RZ, 0x7610, R211 ;  /* 0x00007610ffd37816 */ /* 0x000fe200000000d3 */
[----:B--2---:R-:W-:-:S05]  /*e600*/  @!P0 IMAD.MOV.U32 R6, RZ, RZ, R146 ;  /* 0x000000ffff068224 */ /* 0x004fca00078e0092 */
[----:B------:R1:W2:Y:S02]  /*e610*/  @!P0 LDG.E.U16 R16, desc[UR16][R6.64] ;  /* 0x0000001006108981 */ /* 0x0002a4000c1e1500 */
[----:B-1----:R-:W-:Y:S02]  /*e620*/  @!P0 IMAD.MOV.U32 R7, RZ, RZ, R3 ;  /* 0x000000ffff078224 */ /* 0x002fe400078e0003 */
[----:B0-----:R-:W4:Y:S01]  /*e630*/  LDL R3, [R1+0x5a0] ;  /* 0x0005a00001037983 */ /* 0x001f220000100800 */
[----:B------:R-:W-:-:S05]  /*e640*/  @!P0 IMAD.MOV.U32 R6, RZ, RZ, R25 ;  /* 0x000000ffff068224 */ /* 0x000fca00078e0019 */
[----:B------:R0:W2:Y:S02]  /*e650*/  @!P0 LDG.E.U16 R14, desc[UR16][R6.64] ;  /* 0x00000010060e8981 */ /* 0x0000a4000c1e1500 */
[----:B0-----:R-:W-:Y:S02]  /*e660*/  @!P0 IMAD.MOV.U32 R6, RZ, RZ, R153 ;  /* 0x000000ffff068224 */ /* 0x001fe400078e0099 */
[----:B------:R-:W-:Y:S01]  /*e670*/  @!P0 IMAD.MOV.U32 R7, RZ, RZ, R235 ;  /* 0x000000ffff078224 */ /* 0x000fe200078e00eb */
[----:B------:R-:W2:Y:S04]  /*e680*/  LDL R153, [R1+0x560] ;  /* 0x0005600001997983 */ /* 0x000ea80000100800 */
[----:B------:R0:W2:Y:S04]  /*e690*/  @!P0 LDG.E.U16 R11, desc[UR16][R6.64] ;  /* 0x00000010060b8981 */ /* 0x0000a8000c1e1500 */
[----:B------:R-:W2:Y:S01]  /*e6a0*/  LDL R235, [R1+0x55c] ;  /* 0x00055c0001eb7983 */ /* 0x000ea20000100800 */
[----:B0-----:R-:W-:-:S02]  /*e6b0*/  @!P0 IMAD.MOV.U32 R6, RZ, RZ, R247 ;  /* 0x000000ffff068224 */ /* 0x001fc400078e00f7 */
[----:B------:R-:W-:Y:S01]  /*e6c0*/  @!P0 IMAD.MOV.U32 R7, RZ, RZ, R246 ;  /* 0x000000ffff078224 */ /* 0x000fe200078e00f6 */
[----:B------:R-:W-:Y:S04]  /*e6d0*/  STL [R1+0x80c], R247 ;  /* 0x00080cf701007387 */ /* 0x000fe80000100800 */
[----:B------:R3:W2:Y:S04]  /*e6e0*/  @!P0 LDG.E.U16 R15, desc[UR16][R6.64] ;  /* 0x00000010060f8981 */ /* 0x0006a8000c1e1500 */
[----:B------:R0:W-:Y:S01]  /*e6f0*/  STL [R1+0x808], R246 ;  /* 0x000808f601007387 */ /* 0x0001e20000100800 */
[----:B---3--:R-:W-:-:S03]  /*e700*/  @!P0 IMAD.MOV.U32 R7, RZ, RZ, R150 ;  /* 0x000000ffff078224 */ /* 0x008fc600078e0096 */
[----:B------:R-:W3:Y:S01]  /*e710*/  LDL R150, [R1+0x53c] ;  /* 0x00053c0001967983 */ /* 0x000ee20000100800 */
[----:B------:R-:W-:-:S03]  /*e720*/  @!P0 IMAD.MOV.U32 R6, RZ, RZ, R149 ;  /* 0x000000ffff068224 */ /* 0x000fc600078e0095 */
[----:B------:R-:W3:Y:S04]  /*e730*/  LDL R149, [R1+0x540] ;  /* 0x0005400001957983 */ /* 0x000ee80000100800 */
[----:B------:R1:W3:Y:S01]  /*e740*/  @!P0 LDG.E.U16 R211, desc[UR16][R6.64] ;  /* 0x0000001006d38981 */ /* 0x0002e2000c1e1500 */
[----:B------:R-:W-:Y:S02]  /*e750*/  PRMT R210, RZ, 0x7610, R210 ;  /* 0x00007610ffd27816 */ /* 0x000fe400000000d2 */
[----:B------:R-:W-:Y:S01]  /*e760*/  PRMT R209, RZ, 0x7610, R209 ;  /* 0x00007610ffd17816 */ /* 0x000fe200000000d1 */
[----:B0-----:R-:W3:Y:S01]  /*e770*/  LDL R246, [R1+0x47c] ;  /* 0x00047c0001f67983 */ /* 0x001ee20000100800 */
[----:B-1----:R-:W-:-:S03]  /*e780*/  @!P0 IMAD.MOV.U32 R7, RZ, RZ, R141 ;  /* 0x000000ffff078224 */ /* 0x002fc600078e008d */
[----:B------:R-:W3:Y:S01]  /*e790*/  LDL R141, [R1+0x51c] ;  /* 0x00051c00018d7983 */ /* 0x000ee20000100800 */
[----:B------:R-:W-:Y:S02]  /*e7a0*/  PRMT R156, RZ, 0x7610, R156 ;  /* 0x00007610ff9c7816 */ /* 0x000fe4000000009c */
[----:B------:R-:W-:-:S05]  /*e7b0*/  LOP3.LUT R4, R4, 0x30, RZ, 0x3c, !PT ;  /* 0x0000003004047812 */ /* 0x000fca00078e3cff */
[----:B------:R-:W-:Y:S04]  /*e7c0*/  STS.U16 [R4+UR8+0x8180], R196 ;  /* 0x008180c404007988 */ /* 0x000fe80008000408 */
[----:B------:R-:W-:Y:S04]  /*e7d0*/  STS.U16 [R4+UR8+0x8580], R194 ;  /* 0x008580c204007988 */ /* 0x000fe80008000408 */
[----:B------:R-:W-:Y:S04]  /*e7e0*/  STS.U16 [R4+UR8+0x8980], R191 ;  /* 0x008980bf04007988 */ /* 0x000fe80008000408 */
[----:B------:R-:W-:Y:S04]  /*e7f0*/  STS.U16 [R4+UR8+0x8d80], R169 ;  /* 0x008d80a904007988 */ /* 0x000fe80008000408 */
[----:B------:R-:W-:Y:S04]  /*e800*/  STS.U16 [R4+UR8+0x9180], R162 ;  /* 0x009180a204007988 */ /* 0x000fe80008000408 */
[----:B------:R0:W-:Y:S02]  /*e810*/  STS.U16 [R4+UR8+0x9580], R154 ;  /* 0x0095809a04007988 */ /* 0x0001e40008000408 */
[----:B0-----:R-:W-:Y:S01]  /*e820*/  PRMT R154, RZ, 0x7610, R154 ;  /* 0x00007610ff9a7816 */ /* 0x001fe2000000009a */
[----:B----4-:R-:W-:-:S02]  /*e830*/  @!P0 IMAD.MOV.U32 R6, RZ, RZ, R3 ;  /* 0x000000ffff068224 */ /* 0x010fc400078e0003 */
[----:B------:R-:W4:Y:S04]  /*e840*/  LDL R3, [R1+0x520] ;  /* 0x0005200001037983 */ /* 0x000f280000100800 */
[----:B------:R0:W4:Y:S02]  /*e850*/  @!P0 LDG.E.U16 R210, desc[UR16][R6.64] ;  /* 0x0000001006d28981 */ /* 0x000124000c1e1500 */
[----:B0-----:R-:W-:Y:S02]  /*e860*/  @!P0 IMAD.MOV.U32 R6, RZ, RZ, R241 ;  /* 0x000000ffff068224 */ /* 0x001fe400078e00f1 */
[----:B------:R-:W-:Y:S01]  /*e870*/  @!P0 IMAD.MOV.U32 R7, RZ, RZ, R249 ;  /* 0x000000ffff078224 */ /* 0x000fe200078e00f9 */
[----:B------:R-:W4:Y:S04]  /*e880*/  LDL R241, [R1+0x4fc] ;  /* 0x0004fc0001f17983 */ /* 0x000f280000100800 */
[----:B------:R2:W4:Y:S02]  /*e890*/  @!P0 LDG.E.U16 R209, desc[UR16][R6.64] ;  /* 0x0000001006d18981 */ /* 0x000524000c1e1500 */
[----:B--2---:R-:W-:-:S02]  /*e8a0*/  @!P0 IMAD.MOV.U32 R6, RZ, RZ, R153 ;  /* 0x000000ffff068224 */ /* 0x004fc400078e0099 */
[----:B------:R-:W-:Y:S01]  /*e8b0*/  @!P0 IMAD.MOV.U32 R7, RZ, RZ, R235 ;  /* 0x000000ffff078224 */ /* 0x000fe200078e00eb */
[----:B------:R-:W2:Y:S04]  /*e8c0*/  LDL R153, [R1+0x4e0] ;  /* 0x0004e00001997983 */ /* 0x000ea80000100800 */
[----:B------:R3:W2:Y:S04]  /*e8d0*/  @!P0 LDG.E.U16 R156, desc[UR16][R6.64] ;  /* 0x00000010069c8981 */ /* 0x0006a8000c1e1500 */
[----:B------:R-:W2:Y:S01]  /*e8e0*/  LDL R235, [R1+0x4dc] ;  /* 0x0004dc0001eb7983 */ /* 0x000ea20000100800 */
[----:B---3--:R-:W-:-:S03]  /*e8f0*/  @!P0 IMAD.MOV.U32 R7, RZ, RZ, R150 ;  /* 0x000000ffff078224 */ /* 0x008fc600078e0096 */
[----:B------:R-:W3:Y:S01]  /*e900*/  LDL R150, [R1+0x500] ;  /* 0x0005000001967983 */ /* 0x000ee20000100800 */
[----:B------:R-:W-:-:S03]  /*e910*/  @!P0 IMAD.MOV.U32 R6, RZ, RZ, R149 ;  /* 0x000000ffff068224 */ /* 0x000fc600078e0095 */
[----:B------:R-:W2:Y:S04]  /*e920*/  LDL R149, [R1+0x4bc] ;  /* 0x0004bc0001957983 */ /* 0x000ea80000100800 */
[----:B------:R0:W2:Y:S02]  /*e930*/  @!P0 LDG.E.U16 R154, desc[UR16][R6.64] ;  /* 0x00000010069a8981 */ /* 0x0000a4000c1e1500 */
[----:B0-----:R-:W-:Y:S02]  /*e940*/  @!P0 IMAD.MOV.U32 R7, RZ, RZ, R141 ;  /* 0x000000ffff078224 */ /* 0x001fe400078e008d */
[----:B------:R-:W2:Y:S01]  /*e950*/  LDL R141, [R1+0x4c0] ;  /* 0x0004c000018d7983 */ /* 0x000ea20000100800 */
[----:B------:R-:W0:Y:S01]  /*e960*/  S2R R249, SR_TID.X ;  /* 0x0000000000f97919 */ /* 0x000e220000002100 */
[----:B------:R-:W-:-:S02]  /*e970*/  PRMT R20, RZ, 0x7610, R20 ;  /* 0x00007610ff147816 */ /* 0x000fc40000000014 */
[----:B------:R-:W-:Y:S04]  /*e980*/  STS.U16 [R4+UR8+0x9980], R21 ;  /* 0x0099801504007988 */ /* 0x000fe80008000408 */
[----:B------:R1:W-:Y:S02]  /*e990*/  STS.U16 [R4+UR8+0x9d80], R19 ;  /* 0x009d801304007988 */ /* 0x0003e40008000408 */
[----:B-1----:R-:W-:Y:S02]  /*e9a0*/  PRMT R19, RZ, 0x7610, R19 ;  /* 0x00007610ff137816 */ /* 0x002fe40000000013 */
[----:B0-----:R-:W-:-:S05]  /*e9b0*/  LOP3.LUT R249, R249, 0x3f, RZ, 0xc0, !PT ;  /* 0x0000003ff9f97812 */ /* 0x001fca00078ec0ff */
[----:B------:R-:W-:Y:S01]  /*e9c0*/  IMAD.SHL.U32 R4, R249, 0x2, RZ ;  /* 0x00000002f9047824 */ /* 0x000fe200078e00ff */
[----:B------:R-:W-:Y:S01]  /*e9d0*/  PRMT R21, RZ, 0x7610, R21 ;  /* 0x00007610ff157816 */ /* 0x000fe20000000015 */
[----:B----4-:R-:W-:Y:S02]  /*e9e0*/  @!P0 IMAD.MOV.U32 R6, RZ, RZ, R3 ;  /* 0x000000ffff068224 */ /* 0x010fe400078e0003 */
[----:B------:R-:W0:Y:S03]  /*e9f0*/  S2R R3, SR_TID.X ;  /* 0x0000000000037919 */ /* 0x000e260000002100 */
[----:B------:R1:W4:Y:S02]  /*ea00*/  @!P0 LDG.E.U16 R20, desc[UR16][R6.64] ;  /* 0x0000001006148981 */ /* 0x000324000c1e1500 */
[----:B-1----:R-:W-:Y:S02]  /*ea10*/  @!P0 IMAD.MOV.U32 R7, RZ, RZ, R241 ;  /* 0x000000ffff078224 */ /* 0x002fe400078e00f1 */
[----:B------:R-:W4:Y:S01]  /*ea20*/  LDL R241, [R1+0x480] ;  /* 0x0004800001f17983 */ /* 0x000f220000100800 */
[----:B0-----:R-:W-:-:S05]  /*ea30*/  LOP3.LUT R3, R3, 0x40, RZ, 0xc0, !PT ;  /* 0x0000004003037812 */ /* 0x001fca00078ec0ff */
[----:B------:R-:W-:Y:S02]  /*ea40*/  IMAD R3, R3, 0x80, R4 ;  /* 0x0000008003037824 */ /* 0x000fe400078e0204 */
[----:B------:R-:W4:Y:S01]  /*ea50*/  LDL R4, [R1+0x4a0] ;  /* 0x0004a00001047983 */ /* 0x000f220000100800 */
[----:B---3--:R-:W-:-:S03]  /*ea60*/  @!P0 IMAD.MOV.U32 R6, RZ, RZ, R150 ;  /* 0x000000ffff068224 */ /* 0x008fc600078e0096 */
[----:B------:R-:W3:Y:S04]  /*ea70*/  LDL R150, [R1+0x49c] ;  /* 0x00049c0001967983 */ /* 0x000ee80000100800 */
[----:B------:R2:W3:Y:S02]  /*ea80*/  @!P0 LDG.E.U16 R19, desc[UR16][R6.64] ;  /* 0x0000001006138981 */ /* 0x0004e4000c1e1500 */
[----:B--2---:R-:W-:Y:S02]  /*ea90*/  @!P0 IMAD.MOV.U32 R7, RZ, RZ, R235 ;  /* 0x000000ffff078224 */ /* 0x004fe400078e00eb */
[----:B------:R-:W-:Y:S01]  /*eaa0*/  @!P0 IMAD.MOV.U32 R6, RZ, RZ, R153 ;  /* 0x000000ffff068224 */ /* 0x000fe200078e0099 */
[----:B------:R-:W2:Y:S04]  /*eab0*/  LDL R235, [R1+0x45c] ;  /* 0x00045c0001eb7983 */ /* 0x000ea80000100800 */
[----:B------:R-:W2:Y:S04]  /*eac0*/  LDL.LU R153, [R1+0x460] ;  /* 0x0004600001997983 */ /* 0x000ea80000300800 */
[----:B------:R0:W2:Y:S01]  /*ead0*/  @!P0 LDG.E.U16 R21, desc[UR16][R6.64] ;  /* 0x0000001006158981 */ /* 0x0000a2000c1e1500 */
[----:B------:R-:W-:-:S02]  /*eae0*/  PRMT R213, RZ, 0x7610, R213 ;  /* 0x00007610ffd57816 */ /* 0x000fc400000000d5 */
[----:B------:R-:W-:Y:S02]  /*eaf0*/  PRMT R219, RZ, 0x7610, R219 ;  /* 0x00007610ffdb7816 */ /* 0x000fe400000000db */
[----:B------:R-:W-:Y:S02]  /*eb00*/  PRMT R218, RZ, 0x7610, R218 ;  /* 0x00007610ffda7816 */ /* 0x000fe400000000da */
[----:B------:R-:W-:Y:S01]  /*eb10*/  PRMT R217, RZ, 0x7610, R217 ;  /* 0x00007610ffd97816 */ /* 0x000fe200000000d9 */
[----:B------:R-:W1:Y:S01]  /*eb20*/  S2R R249, SR_TID.X ;  /* 0x0000000000f97919 */ /* 0x000e620000002100 */
[----:B0-----:R-:W-:Y:S02]  /*eb30*/  @!P0 IMAD.MOV.U32 R6, RZ, RZ, R141 ;  /* 0x000000ffff068224 */ /* 0x001fe400078e008d */
[----:B------:R-:W-:Y:S01]  /*eb40*/  @!P0 IMAD.MOV.U32 R7, RZ, RZ, R149 ;  /* 0x000000ffff078224 */ /* 0x000fe200078e0095 */
[----:B------:R-:W2:Y:S04]  /*eb50*/  LDL R141, [R1+0x440] ;  /* 0x00044000018d7983 */ /* 0x000ea80000100800 */
[----:B------:R-:W2:Y:S04]  /*eb60*/  LDL R149, [R1+0x43c] ;  /* 0x00043c0001957983 */ /* 0x000ea80000100800 */
[----:B------:R4:W2:Y:S01]  /*eb70*/  @!P0 LDG.E.U16 R213, desc[UR16][R6.64] ;  /* 0x0000001006d58981 */ /* 0x0008a2000c1e1500 */
[----:B------:R-:W-:-:S02]  /*eb80*/  PRMT R216, RZ, 0x7610, R216 ;  /* 0x00007610ffd87816 */ /* 0x000fc400000000d8 */
[----:B------:R-:W-:Y:S01]  /*eb90*/  PRMT R215, RZ, 0x7610, R215 ;  /* 0x00007610ffd77816 */ /* 0x000fe200000000d7 */
[----:B------:R-:W2:Y:S01]  /*eba0*/  LDL R247, [R1+0x37c] ;  /* 0x00037c0001f77983 */ /* 0x000ea20000100800 */
[----:B----4-:R-:W-:-:S03]  /*ebb0*/  @!P0 IMAD.MOV.U32 R6, RZ, RZ, R4 ;  /* 0x000000ffff068224 */ /* 0x010fc600078e0004 */
[----:B------:R-:W4:Y:S01]  /*ebc0*/  LDL R4, [R1+0x420] ;  /* 0x0004200001047983 */ /* 0x000f220000100800 */
[----:B---3--:R-:W-:-:S03]  /*ebd0*/  @!P0 IMAD.MOV.U32 R7, RZ, RZ, R150 ;  /* 0x000000ffff078224 */ /* 0x008fc600078e0096 */
[----:B------:R-:W3:Y:S04]  /*ebe0*/  LDL R150, [R1+0x41c] ;  /* 0x00041c0001967983 */ /* 0x000ee80000100800 */
[----:B------:R0:W3:Y:S02]  /*ebf0*/  @!P0 LDG.E.U16 R219, desc[UR16][R6.64] ;  /* 0x0000001006db8981 */ /* 0x0000e4000c1e1500 */
[----:B0-----:R-:W-:Y:S02]  /*ec00*/  @!P0 IMAD.MOV.U32 R6, RZ, RZ, R241 ;  /* 0x000000ffff068224 */ /* 0x001fe400078e00f1 */
[----:B------:R-:W-:Y:S01]  /*ec10*/  @!P0 IMAD.MOV.U32 R7, RZ, RZ, R246 ;  /* 0x000000ffff078224 */ /* 0x000fe200078e00f6 */
[----:B------:R-:W3:Y:S04]  /*ec20*/  LDL R241, [R1+0x3dc] ;  /* 0x0003dc0001f17983 */ /* 0x000ee80000100800 */
[----:B------:R2:W3:Y:S01]  /*ec30*/  @!P0 LDG.E.U16 R218, desc[UR16][R6.64] ;  /* 0x0000001006da8981 */ /* 0x0004e2000c1e1500 */
[----:B-1----:R-:W-:-:S02]  /*ec40*/  LOP3.LUT R249, R249, 0x3f, RZ, 0xc0, !PT ;  /* 0x0000003ff9f97812 */ /* 0x002fc400078ec0ff */
[----:B------:R-:W-:Y:S01]  /*ec50*/  LOP3.LUT R3, R3, 0x40, RZ, 0x3c, !PT ;  /* 0x0000004003037812 */ /* 0x000fe200078e3cff */
[----:B------:R-:W3:Y:S01]  /*ec60*/  LDL R246, [R1+0x380] ;  /* 0x0003800001f67983 */ /* 0x000ee20000100800 */
[----:B--2---:R-:W-:Y:S02]  /*ec70*/  @!P0 IMAD.MOV.U32 R6, RZ, RZ, R153 ;  /* 0x000000ffff068224 */ /* 0x004fe400078e0099 */
[----:B------:R-:W-:Y:S02]  /*ec80*/  @!P0 IMAD.MOV.U32 R7, RZ, RZ, R235 ;  /* 0x000000ffff078224 */ /* 0x000fe400078e00eb */
[----:B------:R-:W2:Y:S04]  /*ec90*/  LDL R235, [R1+0x3e0] ;  /* 0x0003e00001eb7983 */ /* 0x000ea80000100800 */
[----:B------:R0:W2:Y:S02]  /*eca0*/  @!P0 LDG.E.U16 R217, desc[UR16][R6.64] ;  /* 0x0000001006d98981 */ /* 0x0000a4000c1e1500 */
[----:B0-----:R-:W-:-:S02]  /*ecb0*/  @!P0 IMAD.MOV.U32 R6, RZ, RZ, R141 ;  /* 0x000000ffff068224 */ /* 0x001fc400078e008d */
[----:B------:R-:W-:Y:S01]  /*ecc0*/  @!P0 IMAD.MOV.U32 R7, RZ, RZ, R149 ;  /* 0x000000ffff078224 */ /* 0x000fe200078e0095 */
[----:B------:R-:W2:Y:S04]  /*ecd0*/  LDL R141, [R1+0x400] ;  /* 0x00040000018d7983 */ /* 0x000ea80000100800 */
[----:B------:R-:W2:Y:S04]  /*ece0*/  LDL R149, [R1+0x3fc] ;  /* 0x0003fc0001957983 */ /* 0x000ea80000100800 */
[----:B------:R4:W2:Y:S02]  /*ecf0*/  @!P0 LDG.E.U16 R216, desc[UR16][R6.64] ;  /* 0x0000001006d88981 */ /* 0x0008a4000c1e1500 */
[----:B----4-:R-:W-:-:S02]  /*ed00*/  @!P0 IMAD.MOV.U32 R6, RZ, RZ, R4 ;  /* 0x000000ffff068224 */ /* 0x010fc400078e0004 */
[----:B------:R-:W4:Y:S01]  /*ed10*/  LDL R4, [R1+0x3c0] ;  /* 0x0003c00001047983 */ /* 0x000f220000100800 */
[----:B---3--:R-:W-:Y:S02]  /*ed20*/  @!P0 IMAD.MOV.U32 R7, RZ, RZ, R150 ;  /* 0x000000ffff078224 */ /* 0x008fe400078e0096 */
[----:B------:R-:W-:Y:S02]  /*ed30*/  IMAD.SHL.U32 R150, R249, 0x2, RZ ;  /* 0x00000002f9967824 */ /* 0x000fe400078e00ff */
[----:B------:R-:W3:Y:S04]  /*ed40*/  LDL R249, [R1+0x3bc] ;  /* 0x0003bc0001f97983 */ /* 0x000ee80000100800 */
[----:B------:R2:W3:Y:S02]  /*ed50*/  @!P0 LDG.E.U16 R215, desc[UR16][R6.64] ;  /* 0x0000001006d78981 */ /* 0x0004e4000c1e1500 */
[----:B--2---:R-:W-:-:S02]  /*ed60*/  @!P0 IMAD.MOV.U32 R6, RZ, RZ, R141 ;  /* 0x000000ffff068224 */ /* 0x004fc400078e008d */
[----:B------:R-:W2:Y:S01]  /*ed70*/  LDL R141, [R1+0x3a0] ;  /* 0x0003a000018d7983 */ /* 0x000ea20000100800 */
[----:B------:R-:W-:-:S03]  /*ed80*/  @!P0 IMAD.MOV.U32 R7, RZ, RZ, R149 ;  /* 0x000000ffff078224 */ /* 0x000fc600078e0095 */
[----:B------:R-:W2:Y:S04]  /*ed90*/  LDL R149, [R1+0x39c] ;  /* 0x00039c0001957983 */ /* 0x000ea80000100800 */
        /* <DEDUP_REMOVED lines=8> */
[----:B0-----:R-:W0:Y:S01]  /*ee20*/  S2R R3, SR_TID.X ;  /* 0x0000000000037919 */ /* 0x001e220000002100 */
[----:B------:R-:W-:-:S02]  /*ee30*/  PRMT R214, RZ, 0x7610, R214 ;  /* 0x00007610ffd67816 */ /* 0x000fc400000000d6 */
[----:B------:R-:W-:-:S04]  /*ee40*/  PRMT R220, RZ, 0x7610, R220 ;  /* 0x00007610ffdc7816 */ /* 0x000fc800000000dc */
[----:B------:R1:W2:Y:S01]  /*ee50*/  @!P0 LDG.E.U16 R214, desc[UR16][R6.64] ;  /* 0x0000001006d68981 */ /* 0x0002a2000c1e1500 */
[----:B------:R-:W-:Y:S01]  /*ee60*/  PRMT R222, RZ, 0x7610, R222 ;  /* 0x00007610ffde7816 */ /* 0x000fe200000000de */
[----:B-1----:R-:W-:Y:S02]  /*ee70*/  @!P0 IMAD.MOV.U32 R6, RZ, RZ, R235 ;  /* 0x000000ffff068224 */ /* 0x002fe400078e00eb */
[----:B------:R-:W-:Y:S01]  /*ee80*/  @!P0 IMAD.MOV.U32 R7, RZ, RZ, R241 ;  /* 0x000000ffff078224 */ /* 0x000fe200078e00f1 */
[----:B------:R-:W2:Y:S04]  /*ee90*/  LDL R235, [R1+0x360] ;  /* 0x0003600001eb7983 */ /* 0x000ea80000100800 */
[----:B------:R-:W2:Y:S04]  /*eea0*/  LDL R241, [R1+0x35c] ;  /* 0x00035c0001f17983 */ /* 0x000ea80000100800 */
[----:B------:R4:W2:Y:S01]  /*eeb0*/  @!P0 LDG.E.U16 R220, desc[UR16][R6.64] ;  /* 0x0000001006dc8981 */ /* 0x0008a2000c1e1500 */
[----:B0-----:R-:W-:-:S05]  /*eec0*/  LOP3.LUT R3, R3, 0x40, RZ, 0xc0, !PT ;  /* 0x0000004003037812 */ /* 0x001fca00078ec0ff */
[----:B------:R-:W-:Y:S02]  /*eed0*/  IMAD R3, R3, 0x80, R150 ;  /* 0x0000008003037824 */ /* 0x000fe400078e0296 */
[----:B------:R-:W2:Y:S01]  /*eee0*/  LDL R150, [R1+0x33c] ;  /* 0x00033c0001967983 */ /* 0x000ea20000100800 */
[----:B----4-:R-:W-:-:S03]  /*eef0*/  @!P0 IMAD.MOV.U32 R6, RZ, RZ, R4 ;  /* 0x000000ffff068224 */ /* 0x010fc600078e0004 */
[----:B------:R-:W4:Y:S01]  /*ef00*/  LDL R4, [R1+0x340] ;  /* 0x0003400001047983 */ /* 0x000f220000100800 */
[----:B---3--:R-:W-:-:S05]  /*ef10*/  @!P0 IMAD.MOV.U32 R7, RZ, RZ, R249 ;  /* 0x000000ffff078224 */ /* 0x008fca00078e00f9 */
[----:B------:R2:W3:Y:S02]  /*ef20*/  @!P0 LDG.E.U16 R222, desc[UR16][R6.64] ;  /* 0x0000001006de8981 */ /* 0x0004e4000c1e1500 */
[----:B--2---:R-:W-:Y:S02]  /*ef30*/  @!P0 IMAD.MOV.U32 R6, RZ, RZ, R141 ;  /* 0x000000ffff068224 */ /* 0x004fe400078e008d */
[----:B------:R-:W2:Y:S01]  /*ef40*/  LDL R141, [R1+0x320] ;  /* 0x00032000018d7983 */ /* 0x000ea20000100800 */
[----:B------:R-:W-:-:S03]  /*ef50*/  @!P0 IMAD.MOV.U32 R7, RZ, RZ, R149 ;  /* 0x000000ffff078224 */ /* 0x000fc600078e0095 */
[----:B------:R-:W3:Y:S01]  /*ef60*/  LDL R149, [R1+0x31c] ;  /* 0x00031c0001957983 */ /* 0x000ee20000100800 */
[----:B------:R-:W-:Y:S02]  /*ef70*/  PRMT R223, RZ, 0x7610, R223 ;  /* 0x00007610ffdf7816 */ /* 0x000fe400000000df */
[----:B------:R-:W-:-:S04]  /*ef80*/  PRMT R229, RZ, 0x7610, R229 ;  /* 0x00007610ffe57816 */ /* 0x000fc800000000e5 */
[----:B------:R0:W3:Y:S01]  /*ef90*/  @!P0 LDG.E.U16 R223, desc[UR16][R6.64] ;  /* 0x0000001006df8981 */ /* 0x0000e2000c1e1500 */
[----:B------:R-:W-:Y:S01]  /*efa0*/  PRMT R228, RZ, 0x7610, R228 ;  /* 0x00007610ffe47816 */ /* 0x000fe200000000e4 */
[----:B0-----:R-:W-:Y:S02]  /*efb0*/  @!P0 IMAD.MOV.U32 R6, RZ, RZ, R246 ;  /* 0x000000ffff068224 */ /* 0x001fe400078e00f6 */
[----:B------:R-:W-:-:S05]  /*efc0*/  @!P0 IMAD.MOV.U32 R7, RZ, RZ, R247 ;  /* 0x000000ffff078224 */ /* 0x000fca00078e00f7 */
[----:B------:R0:W3:Y:S01]  /*efd0*/  @!P0 LDG.E.U16 R229, desc[UR16][R6.64] ;  /* 0x0000001006e58981 */ /* 0x0000e2000c1e1500 */
[----:B------:R-:W-:Y:S02]  /*efe0*/  PRMT R227, RZ, 0x7610, R227 ;  /* 0x00007610ffe37816 */ /* 0x000fe400000000e3 */
[----:B------:R-:W-:Y:S01]  /*eff0*/  PRMT R226, RZ, 0x7610, R226 ;  /* 0x00007610ffe27816 */ /* 0x000fe200000000e2 */
[----:B0-----:R-:W-:Y:S02]  /*f000*/  @!P0 IMAD.MOV.U32 R6, RZ, RZ, R235 ;  /* 0x000000ffff068224 */ /* 0x001fe400078e00eb */
[----:B------:R-:W3:Y:S01]  /*f010*/  LDL.LU R235, [R1+0x2dc] ;  /* 0x0002dc0001eb7983 */ /* 0x000ee20000300800 */
[----:B------:R-:W-:-:S03]  /*f020*/  @!P0 IMAD.MOV.U32 R7, RZ, RZ, R241 ;  /* 0x000000ffff078224 */ /* 0x000fc600078e00f1 */
[----:B------:R-:W3:Y:S04]  /*f030*/  LDL R249, [R1+0x2e0] ;  /* 0x0002e00001f97983 */ /* 0x000ee80000100800 */
[----:B------:R0:W3:Y:S02]  /*f040*/  @!P0 LDG.E.U16 R228, desc[UR16][R6.64] ;  /* 0x0000001006e48981 */ /* 0x0000e4000c1e1500 */
[----:B0-----:R-:W-:Y:S02]  /*f050*/  @!P0 IMAD.MOV.U32 R7, RZ, RZ, R150 ;  /* 0x000000ffff078224 */ /* 0x001fe400078e0096 */
[----:B----4-:R-:W-:Y:S02]  /*f060*/  @!P0 IMAD.MOV.U32 R6, RZ, RZ, R4 ;  /* 0x000000ffff068224 */ /* 0x010fe400078e0004 */
[----:B------:R-:W4:Y:S04]  /*f070*/  LDL R4, [R1+0x300] ;  /* 0x0003000001047983 */ /* 0x000f280000100800 */
[----:B------:R2:W4:Y:S02]  /*f080*/  @!P0 LDG.E.U16 R227, desc[UR16][R6.64] ;  /* 0x0000001006e38981 */ /* 0x000524000c1e1500 */
[----:B--2---:R-:W-:-:S02]  /*f090*/  @!P0 IMAD.MOV.U32 R6, RZ, RZ, R141 ;  /* 0x000000ffff068224 */ /* 0x004fc400078e008d */
[----:B---3--:R-:W-:Y:S02]  /*f0a0*/  @!P0 IMAD.MOV.U32 R7, RZ, RZ, R149 ;  /* 0x000000ffff078224 */ /* 0x008fe400078e0095 */
[----:B------:R-:W2:Y:S04]  /*f0b0*/  LDL R149, [R1+0x2c0] ;  /* 0x0002c00001957983 */ /* 0x000ea80000100800 */
[----:B------:R-:W3:Y:S04]  /*f0c0*/  LDL.LU R141, [R1+0x2bc] ;  /* 0x0002bc00018d7983 */ /* 0x000ee80000300800 */
[----:B------:R4:W3:Y:S04]  /*f0d0*/  @!P0 LDG.E.U16 R226, desc[UR16][R6.64] ;  /* 0x0000001006e28981 */ /* 0x0008e8000c1e1500 */
[----:B------:R-:W2:Y:S01]  /*f0e0*/  LDL R7, [R1+0x2fc] ;  /* 0x0002fc0001077983 */ /* 0x000ea20000100800 */
[----:B------:R-:W0:Y:S01]  /*f0f0*/  S2R R246, SR_TID.X ;  /* 0x0000000000f67919 */ /* 0x000e220000002100 */
[----:B------:R-:W-:Y:S01]  /*f100*/  LOP3.LUT R3, R3, 0x50, RZ, 0x3c, !PT ;  /* 0x0000005003037812 */ /* 0x000fe200078e3cff */
[----:B------:R-:W-:Y:S01]  /*f110*/  IMAD.SHL.U32 R248, R248, 0x2, RZ ;  /* 0x00000002f8f87824 */ /* 0x000fe200078e00ff */
[----:B------:R-:W-:Y:S01]  /*f120*/  PRMT R225, RZ, 0x7610, R225 ;  /* 0x00007610ffe17816 */ /* 0x000fe200000000e1 */
[----:B------:R-:W3:Y:S01]  /*f130*/  LDL.LU R150, [R1+0x29c] ;  /* 0x00029c0001967983 */ /* 0x000ee20000300800 */
[----:B------:R-:W-:-:S03]  /*f140*/  PRMT R230, RZ, 0x7610, R230 ;  /* 0x00007610ffe67816 */ /* 0x000fc600000000e6 */
        /* <DEDUP_REMOVED lines=8> */
[----:B------:R-:W-:Y:S01]  /*f1d0*/  STS.U16 [R3+UR8+0x9a80], R161 ;  /* 0x009a80a103007988 */ /* 0x000fe20008000408 */
[----:B------:R-:W-:Y:S02]  /*f1e0*/  PRMT R231, RZ, 0x7610, R231 ;  /* 0x00007610ffe77816 */ /* 0x000fe400000000e7 */
[----:B------:R-:W-:Y:S01]  /*f1f0*/  LOP3.LUT R246, R246, 0x60, RZ, 0x3c, !PT ;  /* 0x00000060f6f67812 */ /* 0x000fe200078e3cff */
[----:B------:R0:W-:Y:S04]  /*f200*/  STS.U16 [R3+UR8+0x9e80], R157 ;  /* 0x009e809d03007988 */ /* 0x0001e80008000408 */
[----:B------:R-:W3:Y:S04]  /*f210*/  LDL.LU R247, [R1+0x280] ;  /* 0x0002800001f77983 */ /* 0x000ee80000300800 */
[----:B0-----:R-:W3:Y:S04]  /*f220*/  LDL.LU R3, [R1+0x200] ;  /* 0x0002000001037983 */ /* 0x001ee80000300800 */
[----:B------:R-:W3:Y:S04]  /*f230*/  LDL.LU R241, [R1+0x21c] ;  /* 0x00021c0001f17983 */ /* 0x000ee80000300800 */
[----:B------:R-:W-:Y:S04]  /*f240*/  STS.U16 [R246+UR8+0x8300], R221 ;  /* 0x008300ddf6007988 */ /* 0x000fe80008000408 */
[----:B------:R0:W-:Y:S02]  /*f250*/  STS.U16 [R246+UR8+0x8700], R212 ;  /* 0x008700d4f6007988 */ /* 0x0001e40008000408 */
[----:B0-----:R-:W-:-:S02]  /*f260*/  IMAD.MOV.U32 R246, RZ, RZ, R143 ;  /* 0x000000fffff67224 */ /* 0x001fc400078e008f */
[----:B----4-:R-:W-:Y:S02]  /*f270*/  @!P0 IMAD.MOV.U32 R6, RZ, RZ, R4 ;  /* 0x000000ffff068224 */ /* 0x010fe400078e0004 */
[----:B------:R-:W4:Y:S04]  /*f280*/  LDL R4, [R1+0x2a0] ;  /* 0x0002a00001047983 */ /* 0x000f280000100800 */
[----:B--2---:R0:W2:Y:S02]  /*f290*/  @!P0 LDG.E.U16 R225, desc[UR16][R6.64] ;  /* 0x0000001006e18981 */ /* 0x0040a4000c1e1500 */
[----:B0-----:R-:W-:Y:S02]  /*f2a0*/  @!P0 IMAD.MOV.U32 R6, RZ, RZ, R249 ;  /* 0x000000ffff068224 */ /* 0x001fe400078e00f9 */
[----:B------:R-:W-:Y:S01]  /*f2b0*/  @!P0 IMAD.MOV.U32 R7, RZ, RZ, R235 ;  /* 0x000000ffff078224 */ /* 0x000fe200078e00eb */
[----:B------:R-:W2:Y:S04]  /*f2c0*/  LDL.LU R249, [R1+0x27c] ;  /* 0x00027c0001f97983 */ /* 0x000ea80000300800 */
[----:B------:R0:W2:Y:S04]  /*f2d0*/  @!P0 LDG.E.U16 R230, desc[UR16][R6.64] ;  /* 0x0000001006e68981 */ /* 0x0000a8000c1e1500 */
[----:B------:R-:W2:Y:S01]  /*f2e0*/  LDL.LU R248, [R1+0x25c] ;  /* 0x00025c0001f87983 */ /* 0x000ea20000300800 */
[----:B0-----:R-:W-:-:S02]  /*f2f0*/  @!P0 IMAD.MOV.U32 R6, RZ, RZ, R149 ;  /* 0x000000ffff068224 */ /* 0x001fc400078e0095 */
[----:B---3--:R-:W-:Y:S01]  /*f300*/  @!P0 IMAD.MOV.U32 R7, RZ, RZ, R141 ;  /* 0x000000ffff078224 */ /* 0x008fe200078e008d */
[----:B------:R-:W3:Y:S04]  /*f310*/  LDL.LU R149, [R1+0x23c] ;  /* 0x00023c0001957983 */ /* 0x000ee80000300800 */
[----:B------:R-:W3:Y:S04]  /*f320*/  LDL.LU R143, [R1+0x240] ;  /* 0x00024000018f7983 */ /* 0x000ee80000300800 */
[----:B------:R4:W3:Y:S04]  /*f330*/  @!P0 LDG.E.U16 R231, desc[UR16][R6.64] ;  /* 0x0000001006e78981 */ /* 0x0008e8000c1e1500 */
[----:B------:R-:W2:Y:S01]  /*f340*/  LDL R7, [R1+0x7d8] ;  /* 0x0007d80001077983 */ /* 0x000ea20000100800 */
[----:B------:R-:W-:Y:S01]  /*f350*/  PRMT R224, RZ, 0x7610, R224 ;  /* 0x00007610ffe07816 */ /* 0x000fe200000000e0 */
[----:B----4-:R-:W-:-:S02]  /*f360*/  @!P0 IMAD.MOV.U32 R6, RZ, RZ, R4 ;  /* 0x000000ffff068224 */ /* 0x010fc400078e0004 */
[----:B------:R-:W4:Y:S04]  /*f370*/  LDL.LU R4, [R1+0x220] ;  /* 0x0002200001047983 */ /* 0x000f280000300800 */
[----:B--2---:R0:W-:Y:S02]  /*f380*/  STS.U16 [R7+UR8+0x8b00], R207 ;  /* 0x008b00cf07007988 */ /* 0x0041e40008000408 */
[----:B0-----:R-:W-:-:S05]  /*f390*/  @!P0 IMAD.MOV.U32 R7, RZ, RZ, R150 ;  /* 0x000000ffff078224 */ /* 0x001fca00078e0096 */
[----:B------:R0:W2:Y:S04]  /*f3a0*/  @!P0 LDG.E.U16 R224, desc[UR16][R6.64] ;  /* 0x0000001006e08981 */ /* 0x0000a8000c1e1500 */
[----:B------:R-:W3:Y:S01]  /*f3b0*/  LDL R7, [R1+0x7d8] ;  /* 0x0007d80001077983 */ /* 0x000ee20000100800 */
[----:B------:R-:W-:Y:S01]  /*f3c0*/  PRMT R221, RZ, 0x7610, R221 ;  /* 0x00007610ffdd7816 */ /* 0x000fe200000000dd */
[----:B0-----:R-:W-:Y:S02]  /*f3d0*/  @!P0 IMAD.MOV.U32 R6, RZ, RZ, R247 ;  /* 0x000000ffff068224 */ /* 0x001fe400078e00f7 */
[----:B------:R0:W-:Y:S02]  /*f3e0*/  STL [R1+0x880], R247 ;  /* 0x000880f701007387 */ /* 0x0001e40000100800 */
[----:B0-----:R-:W-:-:S02]  /*f3f0*/  IMAD.MOV.U32 R247, RZ, RZ, R25 ;  /* 0x000000fffff77224 */ /* 0x001fc400078e0019 */
[----:B------:R-:W2:Y:S04]  /*f400*/  LDL.LU R25, [R1+0xae8] ;  /* 0x000ae80001197983 */ /* 0x000ea80000300800 */
[----:B---3--:R0:W-:Y:S02]  /*f410*/  STS.U16 [R7+UR8+0x8f00], R201 ;  /* 0x008f00c907007988 */ /* 0x0081e40008000408 */
[----:B0-----:R-:W-:-:S05]  /*f420*/  @!P0 IMAD.MOV.U32 R7, RZ, RZ, R249 ;  /* 0x000000ffff078224 */ /* 0x001fca00078e00f9 */
[----:B------:R0:W3:Y:S04]  /*f430*/  @!P0 LDG.E.U16 R221, desc[UR16][R6.64] ;  /* 0x0000001006dd8981 */ /* 0x0000e8000c1e1500 */
[----:B------:R-:W4:Y:S04]  /*f440*/  LDL R6, [R1+0x7d8] ;  /* 0x0007d80001067983 */ /* 0x000f280000100800 */
[----:B------:R-:W0:Y:S01]  /*f450*/  LDL R7, [R1+0x260] ;  /* 0x0002600001077983 */ /* 0x000e220000100800 */
[----:B------:R-:W-:-:S03]  /*f460*/  PRMT R212, RZ, 0x7610, R212 ;  /* 0x00007610ffd47816 */ /* 0x000fc600000000d4 */
[----:B----4-:R0:W-:Y:S02]  /*f470*/  STS.U16 [R6+UR8+0x9300], R193 ;  /* 0x009300c106007988 */ /* 0x0101e40008000408 */
[----:B0-----:R-:W-:Y:S02]  /*f480*/  @!P0 IMAD.MOV.U32 R6, RZ, RZ, R7 ;  /* 0x000000ffff068224 */ /* 0x001fe400078e0007 */
[----:B------:R-:W-:-:S05]  /*f490*/  @!P0 IMAD.MOV.U32 R7, RZ, RZ, R248 ;  /* 0x000000ffff078224 */ /* 0x000fca00078e00f8 */
[----:B------:R0:W4:Y:S04]  /*f4a0*/  @!P0 LDG.E.U16 R212, desc[UR16][R6.64] ;  /* 0x0000001006d48981 */ /* 0x000128000c1e1500 */
[----:B------:R-:W2:Y:S01]  /*f4b0*/  LDL R7, [R1+0x7d8] ;  /* 0x0007d80001077983 */ /* 0x000ea20000100800 */
[----:B------:R-:W-:Y:S01]  /*f4c0*/  PRMT R208, RZ, 0x7610, R208 ;  /* 0x00007610ffd07816 */ /* 0x000fe200000000d0 */
[----:B0-----:R-:W-:Y:S02]  /*f4d0*/  @!P0 IMAD.MOV.U32 R6, RZ, RZ, R143 ;  /* 0x000000ffff068224 */ /* 0x001fe400078e008f */
[----:B--2---:R0:W-:Y:S02]  /*f4e0*/  STS.U16 [R7+UR8+0x9700], R173 ;  /* 0x009700ad07007988 */ /* 0x0041e40008000408 */
[----:B0-----:R-:W-:-:S05]  /*f4f0*/  @!P0 IMAD.MOV.U32 R7, RZ, RZ, R149 ;  /* 0x000000ffff078224 */ /* 0x001fca00078e0095 */
[----:B------:R0:W2:Y:S04]  /*f500*/  @!P0 LDG.E.U16 R208, desc[UR16][R6.64] ;  /* 0x0000001006d08981 */ /* 0x0000a8000c1e1500 */
[----:B------:R-:W3:Y:S01]  /*f510*/  LDL R7, [R1+0x7d8] ;  /* 0x0007d80001077983 */ /* 0x000ee20000100800 */
[----:B------:R-:W-:Y:S01]  /*f520*/  PRMT R207, RZ, 0x7610, R207 ;  /* 0x00007610ffcf7816 */ /* 0x000fe200000000cf */
[----:B0-----:R-:W-:Y:S02]  /*f530*/  @!P0 IMAD.MOV.U32 R6, RZ, RZ, R4 ;  /* 0x000000ffff068224 */ /* 0x001fe400078e0004 */
[----:B------:R-:W-:Y:S04]  /*f540*/  STL [R1+0x810], R241 ;  /* 0x000810f101007387 */ /* 0x000fe80000100800 */
[----:B---3--:R0:W-:Y:S02]  /*f550*/  STS.U16 [R7+UR8+0x9b00], R167 ;  /* 0x009b00a707007988 */ /* 0x0081e40008000408 */
[----:B0-----:R-:W-:-:S02]  /*f560*/  @!P0 IMAD.MOV.U32 R7, RZ, RZ, R241 ;  /* 0x000000ffff078224 */ /* 0x001fc400078e00f1 */
[----:B------:R-:W-:Y:S02]  /*f570*/  IMAD.MOV.U32 R241, RZ, RZ, R249 ;  /* 0x000000fffff17224 */ /* 0x000fe400078e00f9 */
[----:B------:R-:W3:Y:S04]  /*f580*/  LDL.LU R249, [R1+0xae4] ;  /* 0x000ae40001f97983 */ /* 0x000ee80000300800 */
[----:B------:R0:W2:Y:S04]  /*f590*/  @!P0 LDG.E.U16 R207, desc[UR16][R6.64] ;  /* 0x0000001006cf8981 */ /* 0x0000a8000c1e1500 */
[----:B------:R-:W4:Y:S01]  /*f5a0*/  LDL R7, [R1+0x7d8] ;  /* 0x0007d80001077983 */ /* 0x000f220000100800 */
[----:B0-----:R-:W-:-:S03]  /*f5b0*/  @!P0 IMAD.MOV.U32 R6, RZ, RZ, R3 ;  /* 0x000000ffff068224 */ /* 0x001fc600078e0003 */
[----:B------:R0:W-:Y:S02]  /*f5c0*/  STL [R1+0x818], R3 ;  /* 0x0008180301007387 */ /* 0x0001e40000100800 */
[----:B0-----:R-:W-:Y:S02]  /*f5d0*/  IMAD.MOV.U32 R3, RZ, RZ, R248 ;  /* 0x000000ffff037224 */ /* 0x001fe400078e00f8 */
[----:B------:R-:W2:Y:S04]  /*f5e0*/  LDL.LU R248, [R1+0xae0] ;  /* 0x000ae00001f87983 */ /* 0x000ea80000300800 */
[----:B------:R-:W-:Y:S04]  /*f5f0*/  STL [R1+0x814], R252 ;  /* 0x000814fc01007387 */ /* 0x000fe80000100800 */
[----:B----4-:R0:W-:Y:S02]  /*f600*/  STS.U16 [R7+UR8+0x9f00], R5 ;  /* 0x009f000507007988 */ /* 0x0101e40008000408 */
[----:B0-----:R-:W-:-:S02]  /*f610*/  @!P0 IMAD.MOV.U32 R7, RZ, RZ, R252 ;  /* 0x000000ffff078224 */ /* 0x001fc400078e00fc */
[----:B------:R-:W4:Y:S01]  /*f620*/  LDL R252, [R1+0x7d4] ;  /* 0x0007d40001fc7983 */ /* 0x000f220000100800 */
[----:B------:R-:W-:-:S06]  /*f630*/  PRMT R202, RZ, 0x7610, R202 ;  /* 0x00007610ffca7816 */ /* 0x000fcc00000000ca */
[----:B------:R0:W2:Y:S02]  /*f640*/  @!P0 LDG.E.U16 R202, desc[UR16][R6.64] ;  /* 0x0000001006ca8981 */ /* 0x0000a4000c1e1500 */
[----:B0-----:R-:W-:Y:S02]  /*f650*/  @!P0 IMAD.MOV.U32 R6, RZ, RZ, R245 ;  /* 0x000000ffff068224 */ /* 0x001fe400078e00f5 */
[----:B----4-:R0:W-:Y:S04]  /*f660*/  STS.U16 [R252+UR8+0x8380], R238 ;  /* 0x008380eefc007988 */ /* 0x0101e80008000408 */
[----:B0-----:R-:W4:Y:S04]  /*f670*/  LDL R238, [R1+0x7b4] ;  /* 0x0007b40001ee7983 */ /* 0x001f280000100800 */
[----:B------:R0:W-:Y:S04]  /*f680*/  STL [R1+0x820], R245 ;  /* 0x000820f501007387 */ /* 0x0001e80000100800 */
[----:B0-----:R-:W3:Y:S01]  /*f690*/  LDL R245, [R1+0x7b0] ;  /* 0x0007b00001f57983 */ /* 0x001ee20000100800 */
[----:B------:R-:W-:Y:S01]  /*f6a0*/  PRMT R201, RZ, 0x7610, R201 ;  /* 0x00007610ffc97816 */ /* 0x000fe200000000c9 */
[----:B------:R-:W-:Y:S01]  /*f6b0*/  @!P0 IMAD.MOV.U32 R7, RZ, RZ, R244 ;  /* 0x000000ffff078224 */ /* 0x000fe200078e00f4 */
[----:B------:R-:W-:-:S04]  /*f6c0*/  PRMT R200, RZ, 0x7610, R200 ;  /* 0x00007610ffc87816 */ /* 0x000fc800000000c8 */
[----:B------:R4:W2:Y:S04]  /*f6d0*/  @!P0 LDG.E.U16 R201, desc[UR16][R6.64] ;  /* 0x0000001006c98981 */ /* 0x0008a8000c1e1500 */
[----:B------:R-:W-:Y:S01]  /*f6e0*/  STL [R1+0x81c], R244 ;  /* 0x00081cf401007387 */ /* 0x000fe20000100800 */
[----:B------:R-:W-:-:S03]  /*f6f0*/  PRMT R199, RZ, 0x7610, R199 ;  /* 0x00007610ffc77816 */ /* 0x000fc600000000c7 */
[----:B------:R-:W-:Y:S01]  /*f700*/  STS.U16 [R252+UR8+0x8780], R237 ;  /* 0x008780edfc007988 */ /* 0x000fe20008000408 */
[----:B----4-:R-:W-:Y:S02]  /*f710*/  @!P0 IMAD.MOV.U32 R6, RZ, RZ, R238 ;  /* 0x000000ffff068224 */ /* 0x010fe400078e00ee */
[----:B---3--:R-:W-:Y:S01]  /*f720*/  @!P0 IMAD.MOV.U32 R7, RZ, RZ, R245 ;  /* 0x000000ffff078224 */ /* 0x008fe200078e00f5 */
[----:B------:R0:W-:Y:S04]  /*f730*/  STS.U16 [R252+UR8+0x8b80], R236 ;  /* 0x008b80ecfc007988 */ /* 0x0001e80008000408 */
[----:B------:R1:W3:Y:S04]  /*f740*/  @!P0 LDG.E.U16 R200, desc[UR16][R6.64] ;  /* 0x0000001006c88981 */ /* 0x0002e8000c1e1500 */
[----:B------:R-:W4:Y:S04]  /*f750*/  LDL R245, [R1+0x534] ;  /* 0x0005340001f57983 */ /* 0x000f280000100800 */
[----:B0-----:R-:W2:Y:S04]  /*f760*/  LDL R236, [R1+0x558] ;  /* 0x0005580001ec7983 */ /* 0x001ea80000100800 */
[----:B------:R-:W1:Y:S04]  /*f770*/  LDL R6, [R1+0x594] ;  /* 0x0005940001067983 */ /* 0x000e680000100800 */
[----:B------:R-:W1:Y:S04]  /*f780*/  LDL R7, [R1+0x598] ;  /* 0x0005980001077983 */ /* 0x000e680000100800 */
[----:B------:R0:W-:Y:S04]  /*f790*/  STS.U16 [R252+UR8+0x8f80], R234 ;  /* 0x008f80eafc007988 */ /* 0x0001e80008000408 */
[----:B------:R-:W3:Y:S04]  /*f7a0*/  LDL R244, [R1+0x538] ;  /* 0x0005380001f47983 */ /* 0x000ee80000100800 */
[----:B------:R-:W4:Y:S04]  /*f7b0*/  LDL R238, [R1+0x514] ;  /* 0x0005140001ee7983 */ /* 0x000f280000100800 */
[----:B0-----:R-:W3:Y:S04]  /*f7c0*/  LDL R234, [R1+0x554] ;  /* 0x0005540001ea7983 */ /* 0x001ee80000100800 */
[----:B------:R-:W4:Y:S01]  /*f7d0*/  LDL R237, [R1+0x518] ;  /* 0x0005180001ed7983 */ /* 0x000f220000100800 */
[----:B-1----:R-:W-:-:S04]  /*f7e0*/  @!P0 LOP3.LUT R7, R7, R6, RZ, 0x3c, !PT ;  /* 0x0000000607078212 */ /* 0x002fc800078e3cff */
[----:B------:R-:W-:-:S04]  /*f7f0*/  @!P0 LOP3.LUT R6, R7, R6, RZ, 0x3c, !PT ;  /* 0x0000000607068212 */ /* 0x000fc800078e3cff */
[----:B------:R-:W-:-:S05]  /*f800*/  @!P0 LOP3.LUT R7, R7, R6, RZ, 0x3c, !PT ;  /* 0x0000000607078212 */ /* 0x000fca00078e3cff */
[----:B------:R0:W4:Y:S04]  /*f810*/  @!P0 LDG.E.U16 R199, desc[UR16][R6.64] ;  /* 0x0000001006c78981 */ /* 0x000128000c1e1500 */
[----:B------:R-:W0:Y:S04]  /*f820*/  LDL R6, [R1+0x574] ;  /* 0x0005740001067983 */ /* 0x000e280000100800 */
[----:B------:R-:W0:Y:S01]  /*f830*/  LDL R7, [R1+0x578] ;  /* 0x0005780001077983 */ /* 0x000e220000100800 */
[----:B------:R-:W-:Y:S02]  /*f840*/  PRMT R198, RZ, 0x7610, R198 ;  /* 0x00007610ffc67816 */ /* 0x000fe400000000c6 */
[----:B------:R-:W-:-:S02]  /*f850*/  PRMT R197, RZ, 0x7610, R197 ;  /* 0x00007610ffc57816 */ /* 0x000fc400000000c5 */
[----:B------:R-:W-:Y:S02]  /*f860*/  PRMT R196, RZ, 0x7610, R196 ;  /* 0x00007610ffc47816 */ /* 0x000fe400000000c4 */
[----:B------:R-:W-:Y:S02]  /*f870*/  PRMT R195, RZ, 0x7610, R195 ;  /* 0x00007610ffc37816 */ /* 0x000fe400000000c3 */
[----:B0-----:R-:W-:-:S04]  /*f880*/  @!P0 LOP3.LUT R7, R7, R6, RZ, 0x3c, !PT ;  /* 0x0000000607078212 */ /* 0x001fc800078e3cff */
[----:B------:R-:W-:-:S04]  /*f890*/  @!P0 LOP3.LUT R6, R7, R6, RZ, 0x3c, !PT ;  /* 0x0000000607068212 */ /* 0x000fc800078e3cff */
[----:B------:R-:W-:-:S05]  /*f8a0*/  @!P0 LOP3.LUT R7, R7, R6, RZ, 0x3c, !PT ;  /* 0x0000000607078212 */ /* 0x000fca00078e3cff */
[----:B------:R2:W4:Y:S02]  /*f8b0*/  @!P0 LDG.E.U16 R198, desc[UR16][R6.64] ;  /* 0x0000001006c68981 */ /* 0x000524000c1e1500 */
[----:B--2---:R-:W-:Y:S02]  /*f8c0*/  @!P0 IMAD.MOV.U32 R6, RZ, RZ, R236 ;  /* 0x000000ffff068224 */ /* 0x004fe400078e00ec */
[----:B---3--:R-:W-:Y:S02]  /*f8d0*/  @!P0 IMAD.MOV.U32 R7, RZ, RZ, R234 ;  /* 0x000000ffff078224 */ /* 0x008fe400078e00ea */
[----:B------:R-:W2:Y:S04]  /*f8e0*/  LDL R234, [R1+0x4f8] ;  /* 0x0004f80001ea7983 */ /* 0x000ea80000100800 */
[----:B------:R0:W3:Y:S02]  /*f8f0*/  @!P0 LDG.E.U16 R197, desc[UR16][R6.64] ;  /* 0x0000001006c58981 */ /* 0x0000e4000c1e1500 */
[----:B0-----:R-:W-:-:S02]  /*f900*/  @!P0 IMAD.MOV.U32 R6, RZ, RZ, R244 ;  /* 0x000000ffff068224 */ /* 0x001fc400078e00f4 */
[----:B----4-:R-:W-:-:S05]  /*f910*/  @!P0 IMAD.MOV.U32 R7, RZ, RZ, R245 ;  /* 0x000000ffff078224 */ /* 0x010fca00078e00f5 */
[----:B------:R0:W4:Y:S02]  /*f920*/  @!P0 LDG.E.U16 R196, desc[UR16][R6.64] ;  /* 0x0000001006c48981 */ /* 0x000124000c1e1500 */
[----:B0-----:R-:W-:Y:S02]  /*f930*/  @!P0 IMAD.MOV.U32 R6, RZ, RZ, R237 ;  /* 0x000000ffff068224 */ /* 0x001fe400078e00ed */
[----:B------:R-:W-:-:S05]  /*f940*/  @!P0 IMAD.MOV.U32 R7, RZ, RZ, R238 ;  /* 0x000000ffff078224 */ /* 0x000fca00078e00ee */
[----:B------:R2:W4:Y:S04]  /*f950*/  @!P0 LDG.E.U16 R195, desc[UR16][R6.64] ;  /* 0x0000001006c38981 */ /* 0x000528000c1e1500 */
[----:B------:R-:W3:Y:S01]  /*f960*/  LDL R7, [R1+0x4f4] ;  /* 0x0004f40001077983 */ /* 0x000ee20000100800 */
[----:B------:R-:W-:-:S03]  /*f970*/  PRMT R194, RZ, 0x7610, R194 ;  /* 0x00007610ffc27816 */ /* 0x000fc600000000c2 */
[----:B------:R0:W-:Y:S01]  /*f980*/  STS.U16 [R252+UR8+0x9380], R233 ;  /* 0x009380e9fc007988 */ /* 0x0001e20008000408 */
[----:B------:R-:W-:-:S03]  /*f990*/  IMAD.MOV.U32 R236, RZ, RZ, R241 ;  /* 0x000000ffffec7224 */ /* 0x000fc600078e00f1 */
[----:B------:R1:W-:Y:S01]  /*f9a0*/  STS.U16 [R252+UR8+0x9780], R232 ;  /* 0x009780e8fc007988 */ /* 0x0003e20008000408 */
[----:B------:R-:W-:-:S03]  /*f9b0*/  IMAD.MOV.U32 R245, RZ, RZ, R246 ;  /* 0x000000fffff57224 */ /* 0x000fc600078e00f6 */
[----:B------:R-:W-:Y:S04]  /*f9c0*/  STS.U16 [R252+UR8+0x9b80], R189 ;  /* 0x009b80bdfc007988 */ /* 0x000fe80008000408 */
[----:B0-----:R-:W4:Y:S04]  /*f9d0*/  LDL R233, [R1+0x494] ;  /* 0x0004940001e97983 */ /* 0x001f280000100800 */
[----:B-1----:R-:W4:Y:S01]  /*f9e0*/  LDL R232, [R1+0x498] ;  /* 0x0004980001e87983 */ /* 0x002f220000100800 */
[----:B------:R-:W-:-:S03]  /*f9f0*/  IMAD.MOV.U32 R237, RZ, RZ, R3 ;  /* 0x000000ffffed7224 */ /* 0x000fc600078e0003 */
[----:B------:R0:W-:Y:S01]  /*fa00*/  STS.U16 [R252+UR8+0x9f80], R175 ;  /* 0x009f80affc007988 */ /* 0x0001e20008000408 */
[----:B------:R-:W-:-:S03]  /*fa10*/  IMAD.MOV.U32 R238, RZ, RZ, R240 ;  /* 0x000000ffffee7224 */ /* 0x000fc600078e00f0 */
[----:B------:R-:W4:Y:S01]  /*fa20*/  LDL.LU R244, [R1+0x218] ;  /* 0x0002180001f47983 */ /* 0x000f220000300800 */
[----:B------:R-:W-:-:S03]  /*fa30*/  IMAD.MOV.U32 R3, RZ, RZ, R4 ;  /* 0x000000ffff037224 */ /* 0x000fc600078e0004 */
[----:B0-----:R-:W4:Y:S04]  /*fa40*/  LDL.LU R252, [R1+0x210] ;  /* 0x0002100001fc7983 */ /* 0x001f280000300800 */
[----:B------:R-:W4:Y:S04]  /*fa50*/  LDL.LU R241, [R1+0x234] ;  /* 0x0002340001f17983 */ /* 0x000f280000300800 */
[----:B------:R-:W4:Y:S04]  /*fa60*/  LDL.LU R246, [R1+0x22c] ;  /* 0x00022c0001f67983 */ /* 0x000f280000300800 */
[----:B------:R-:W4:Y:S04]  /*fa70*/  LDL.LU R240, [R1+0x214] ;  /* 0x0002140001f07983 */ /* 0x000f280000300800 */
[----:B------:R-:W4:Y:S01]  /*fa80*/  LDL.LU R4, [R1+0x20c] ;  /* 0x00020c0001047983 */ /* 0x000f220000300800 */
[----:B--2---:R-:W-:Y:S01]  /*fa90*/  @!P0 IMAD.MOV.U32 R6, RZ, RZ, R234 ;  /* 0x000000ffff068224 */ /* 0x004fe200078e00ea */
[----:B------:R-:W-:-:S02]  /*faa0*/  PRMT R193, RZ, 0x7610, R193 ;  /* 0x00007610ffc17816 */ /* 0x000fc400000000c1 */
[----:B------:R-:W2:Y:S04]  /*fab0*/  LDL R234, [R1+0x478] ;  /* 0x0004780001ea7983 */ /* 0x000ea80000100800 */
[----:B---3--:R0:W3:Y:S04]  /*fac0*/  @!P0 LDG.E.U16 R194, desc[UR16][R6.64] ;  /* 0x0000001006c28981 */ /* 0x0080e8000c1e1500 */
[----:B------:R-:W0:Y:S04]  /*fad0*/  LDL R6, [R1+0x4d4] ;  /* 0x0004d40001067983 */ /* 0x000e280000100800 */
[----:B------:R-:W0:Y:S02]  /*fae0*/  LDL R7, [R1+0x4d8] ;  /* 0x0004d80001077983 */ /* 0x000e240000100800 */
[----:B0-----:R-:W-:-:S04]  /*faf0*/  @!P0 LOP3.LUT R7, R7, R6, RZ, 0x3c, !PT ;  /* 0x0000000607078212 */ /* 0x001fc800078e3cff */
[----:B------:R-:W-:-:S04]  /*fb00*/  @!P0 LOP3.LUT R6, R7, R6, RZ, 0x3c, !PT ;  /* 0x0000000607068212 */ /* 0x000fc800078e3cff */
[----:B------:R-:W-:-:S05]  /*fb10*/  @!P0 LOP3.LUT R7, R7, R6, RZ, 0x3c, !PT ;  /* 0x0000000607078212 */ /* 0x000fca00078e3cff */
[----:B------:R0:W3:Y:S04]  /*fb20*/  @!P0 LDG.E.U16 R193, desc[UR16][R6.64] ;  /* 0x0000001006c18981 */ /* 0x0000e8000c1e1500 */
[----:B------:R-:W0:Y:S04]  /*fb30*/  LDL R6, [R1+0x4b4] ;  /* 0x0004b40001067983 */ /* 0x000e280000100800 */
[----:B------:R-:W0:Y:S01]  /*fb40*/  LDL R7, [R1+0x4b8] ;  /* 0x0004b80001077983 */ /* 0x000e220000100800 */
[----:B------:R-:W-:Y:S02]  /*fb50*/  PRMT R192, RZ, 0x7610, R192 ;  /* 0x00007610ffc07816 */ /* 0x000fe400000000c0 */
[----:B------:R-:W-:-:S02]  /*fb60*/  PRMT R191, RZ, 0x7610, R191 ;  /* 0x00007610ffbf7816 */ /* 0x000fc400000000bf */
[----:B0-----:R-:W-:-:S04]  /*fb70*/  @!P0 LOP3.LUT R7, R7, R6, RZ, 0x3c, !PT ;  /* 0x0000000607078212 */ /* 0x001fc800078e3cff */
[----:B------:R-:W-:-:S04]  /*fb80*/  @!P0 LOP3.LUT R6, R7, R6, RZ, 0x3c, !PT ;  /* 0x0000000607068212 */ /* 0x000fc800078e3cff */
[----:B------:R-:W-:-:S05]  /*fb90*/  @!P0 LOP3.LUT R7, R7, R6, RZ, 0x3c, !PT ;  /* 0x0000000607078212 */ /* 0x000fca00078e3cff */
[----:B------:R4:W3:Y:S02]  /*fba0*/  @!P0 LDG.E.U16 R192, desc[UR16][R6.64] ;  /* 0x0000001006c08981 */ /* 0x0008e4000c1e1500 */
[----:B----4-:R-:W-:Y:S02]  /*fbb0*/  @!P0 IMAD.MOV.U32 R6, RZ, RZ, R232 ;  /* 0x000000ffff068224 */ /* 0x010fe400078e00e8 */
[----:B------:R-:W-:Y:S01]  /*fbc0*/  @!P0 IMAD.MOV.U32 R7, RZ, RZ, R233 ;  /* 0x000000ffff078224 */ /* 0x000fe200078e00e9 */
[----:B------:R-:W-:Y:S01]  /*fbd0*/  PRMT R190, RZ, 0x7610, R190 ;  /* 0x00007610ffbe7816 */ /* 0x000fe200000000be */
[----:B------:R-:W4:Y:S04]  /*fbe0*/  LDL R233, [R1+0x434] ;  /* 0x0004340001e97983 */ /* 0x000f280000100800 */
[----:B------:R2:W3:Y:S04]  /*fbf0*/  @!P0 LDG.E.U16 R191, desc[UR16][R6.64] ;  /* 0x0000001006bf8981 */ /* 0x0004e8000c1e1500 */
[----:B------:R-:W4:Y:S04]  /*fc00*/  LDL R232, [R1+0x438] ;  /* 0x0004380001e87983 */ /* 0x000f280000100800 */
[----:B------:R-:W3:Y:S01]  /*fc10*/  LDL R7, [R1+0x474] ;  /* 0x0004740001077983 */ /* 0x000ee20000100800 */
[----:B--2---:R-:W-:Y:S01]  /*fc20*/  @!P0 IMAD.MOV.U32 R6, RZ, RZ, R234 ;  /* 0x000000ffff068224 */ /* 0x004fe200078e00ea */
[----:B------:R-:W-:-:S02]  /*fc30*/  PRMT R189, RZ, 0x7610, R189 ;  /* 0x00007610ffbd7816 */ /* 0x000fc400000000bd */
[----:B------:R-:W-:Y:S01]  /*fc40*/  PRMT R188, RZ, 0x7610, R188 ;  /* 0x00007610ffbc7816 */ /* 0x000fe200000000bc */
[----:B------:R0:W-:Y:S04]  /*fc50*/  STS.U16 [R2+UR8+0x1800], R187 ;  /* 0x001800bb02007988 */ /* 0x0001e80008000408 */
[----:B------:R-:W2:Y:S04]  /*fc60*/  LDL R234, [R1+0x3f8] ;  /* 0x0003f80001ea7983 */ /* 0x000ea80000100800 */
[----:B---3--:R1:W3:Y:S04]  /*fc70*/  @!P0 LDG.E.U16 R190, desc[UR16][R6.64] ;  /* 0x0000001006be8981 */ /* 0x0082e8000c1e1500 */
[----:B------:R-:W1:Y:S04]  /*fc80*/  LDL R6, [R1+0x454] ;  /* 0x0004540001067983 */ /* 0x000e680000100800 */
[----:B------:R-:W1:Y:S02]  /*fc90*/  LDL R7, [R1+0x458] ;  /* 0x0004580001077983 */ /* 0x000e640000100800 */
[----:B-1----:R-:W-:-:S04]  /*fca0*/  @!P0 LOP3.LUT R7, R7, R6, RZ, 0x3c, !PT ;  /* 0x0000000607078212 */ /* 0x002fc800078e3cff */
[----:B------:R-:W-:-:S04]  /*fcb0*/  @!P0 LOP3.LUT R6, R7, R6, RZ, 0x3c, !PT ;  /* 0x0000000607068212 */ /* 0x000fc800078e3cff */
[----:B------:R-:W-:-:S05]  /*fcc0*/  @!P0 LOP3.LUT R7, R7, R6, RZ, 0x3c, !PT ;  /* 0x0000000607078212 */ /* 0x000fca00078e3cff */
[----:B------:R4:W3:Y:S02]  /*fcd0*/  @!P0 LDG.E.U16 R189, desc[UR16][R6.64] ;  /* 0x0000001006bd8981 */ /* 0x0008e4000c1e1500 */
[----:B----4-:R-:W-:Y:S02]  /*fce0*/  @!P0 IMAD.MOV.U32 R6, RZ, RZ, R232 ;  /* 0x000000ffff068224 */ /* 0x010fe400078e00e8 */
[----:B------:R-:W-:Y:S01]  /*fcf0*/  @!P0 IMAD.MOV.U32 R7, RZ, RZ, R233 ;  /* 0x000000ffff078224 */ /* 0x000fe200078e00e9 */
[----:B0-----:R-:W-:Y:S01]  /*fd00*/  PRMT R187, RZ, 0x7610, R187 ;  /* 0x00007610ffbb7816 */ /* 0x001fe200000000bb */
[----:B------:R0:W-:Y:S04]  /*fd10*/  STS.U16 [R2+UR8+0x1c00], R186 ;  /* 0x001c00ba02007988 */ /* 0x0001e80008000408 */
[----:B------:R1:W4:Y:S04]  /*fd20*/  @!P0 LDG.E.U16 R188, desc[UR16][R6.64] ;  /* 0x0000001006bc8981 */ /* 0x000328000c1e1500 */
[----:B------:R-:W3:Y:S04]  /*fd30*/  LDL R233, [R1+0x3b4] ;  /* 0x0003b40001e97983 */ /* 0x000ee80000100800 */
[----:B------:R-:W4:Y:S04]  /*fd40*/  LDL R232, [R1+0x3b8] ;  /* 0x0003b80001e87983 */ /* 0x000f280000100800 */
[----:B------:R-:W1:Y:S04]  /*fd50*/  LDL R6, [R1+0x414] ;  /* 0x0004140001067983 */ /* 0x000e680000100800 */
[----:B------:R-:W1:Y:S02]  /*fd60*/  LDL R7, [R1+0x418] ;  /* 0x0004180001077983 */ /* 0x000e640000100800 */
[----:B-1----:R-:W-:-:S04]  /*fd70*/  @!P0 LOP3.LUT R7, R7, R6, RZ, 0x3c, !PT ;  /* 0x0000000607078212 */ /* 0x002fc800078e3cff */
[----:B------:R-:W-:-:S04]  /*fd80*/  @!P0 LOP3.LUT R6, R7, R6, RZ, 0x3c, !PT ;  /* 0x0000000607068212 */ /* 0x000fc800078e3cff */
[----:B------:R-:W-:-:S05]  /*fd90*/  @!P0 LOP3.LUT R7, R7, R6, RZ, 0x3c, !PT ;  /* 0x0000000607078212 */ /* 0x000fca00078e3cff */
[----:B------:R2:W3:Y:S04]  /*fda0*/  @!P0 LDG.E.U16 R187, desc[UR16][R6.64] ;  /* 0x0000001006bb8981 */ /* 0x0004e8000c1e1500 */
[----:B------:R-:W4:Y:S01]  /*fdb0*/  LDL R7, [R1+0x3f4] ;  /* 0x0003f40001077983 */ /* 0x000f220000100800 */
[----:B0-----:R-:W-:Y:S01]  /*fdc0*/  PRMT R186, RZ, 0x7610, R186 ;  /* 0x00007610ffba7816 */ /* 0x001fe200000000ba */
[----:B--2---:R-:W-:Y:S02]  /*fdd0*/  @!P0 IMAD.MOV.U32 R6, RZ, RZ, R234 ;  /* 0x000000ffff068224 */ /* 0x004fe400078e00ea */
[----:B------:R0:W-:Y:S04]  /*fde0*/  STS.U16 [R2+UR8+0x2000], R185 ;  /* 0x002000b902007988 */ /* 0x0001e80008000408 */
[----:B------:R1:W-:Y:S04]  /*fdf0*/  STS.U16 [R2+UR8+0x2400], R184 ;  /* 0x002400b802007988 */ /* 0x0003e80008000408 */
[----:B------:R-:W2:Y:S04]  /*fe00*/  LDL R234, [R1+0x398] ;  /* 0x0003980001ea7983 */ /* 0x000ea80000100800 */
[----:B----4-:R4:W2:Y:S04]  /*fe10*/  @!P0 LDG.E.U16 R186, desc[UR16][R6.64] ;  /* 0x0000001006ba8981 */ /* 0x0108a8000c1e1500 */
[----:B------:R-:W4:Y:S04]  /*fe20*/  LDL R6, [R1+0x3d4] ;  /* 0x0003d40001067983 */ /* 0x000f280000100800 */
[----:B------:R-:W4:Y:S01]  /*fe30*/  LDL R7, [R1+0x3d8] ;  /* 0x0003d80001077983 */ /* 0x000f220000100800 */
[----:B0-----:R-:W-:-:S02]  /*fe40*/  PRMT R185, RZ, 0x7610, R185 ;  /* 0x00007610ffb97816 */ /* 0x001fc400000000b9 */
[----:B-1----:R-:W-:Y:S02]  /*fe50*/  PRMT R184, RZ, 0x7610, R184 ;  /* 0x00007610ffb87816 */ /* 0x002fe400000000b8 */
[----:B----4-:R-:W-:-:S04]  /*fe60*/  @!P0 LOP3.LUT R7, R7, R6, RZ, 0x3c, !PT ;  /* 0x0000000607078212 */ /* 0x010fc800078e3cff */
[----:B------:R-:W-:-:S04]  /*fe70*/  @!P0 LOP3.LUT R6, R7, R6, RZ, 0x3c, !PT ;  /* 0x0000000607068212 */ /* 0x000fc800078e3cff */
[----:B------:R-:W-:-:S05]  /*fe80*/  @!P0 LOP3.LUT R7, R7, R6, RZ, 0x3c, !PT ;  /* 0x0000000607078212 */ /* 0x000fca00078e3cff */
[----:B------:R0:W4:Y:S02]  /*fe90*/  @!P0 LDG.E.U16 R185, desc[UR16][R6.64] ;  /* 0x0000001006b98981 */ /* 0x000124000c1e1500 */
[----:B0-----:R-:W-:Y:S02]  /*fea0*/  @!P0 IMAD.MOV.U32 R6, RZ, RZ, R232 ;  /* 0x000000ffff068224 */ /* 0x001fe400078e00e8 */
[----:B---3--:R-:W-:Y:S01]  /*feb0*/  @!P0 IMAD.MOV.U32 R7, RZ, RZ, R233 ;  /* 0x000000ffff078224 */ /* 0x008fe200078e00e9 */
[----:B------:R-:W3:Y:S04]  /*fec0*/  LDL R232, [R1+0x378] ;  /* 0x0003780001e87983 */ /* 0x000ee80000100800 */
[----:B------:R2:W4:Y:S04]  /*fed0*/  @!P0 LDG.E.U16 R184, desc[UR16][R6.64] ;  /* 0x0000001006b88981 */ /* 0x000528000c1e1500 */
[----:B------:R-:W4:Y:S04]  /*fee0*/  LDL R233, [R1+0x374] ;  /* 0x0003740001e97983 */ /* 0x000f280000100800 */
[----:B------:R-:W3:Y:S01]  /*fef0*/  LDL R7, [R1+0x394] ;  /* 0x0003940001077983 */ /* 0x000ee20000100800 */
[----:B--2---:R-:W-:-:S03]  /*ff00*/  @!P0 IMAD.MOV.U32 R6, RZ, RZ, R234 ;  /* 0x000000ffff068224 */ /* 0x004fc600078e00ea */
[----:B------:R0:W-:Y:S01]  /*ff10*/  STS.U16 [R2+UR8+0x2800], R183 ;  /* 0x002800b702007988 */ /* 0x0001e20008000408 */
[----:B------:R-:W-:Y:S02]  /*ff20*/  PRMT R182, RZ, 0x7610, R182 ;  /* 0x00007610ffb67816 */ /* 0x000fe400000000b6 */
[----:B0-----:R-:W-:-:S06]  /*ff30*/  PRMT R183, RZ, 0x7610, R183 ;  /* 0x00007610ffb77816 */ /* 0x001fcc00000000b7 */
[----:B---3--:R0:W2:Y:S02]  /*ff40*/  @!P0 LDG.E.U16 R183, desc[UR16][R6.64] ;  /* 0x0000001006b78981 */ /* 0x0080a4000c1e1500 */
[----:B0-----:R-:W-:Y:S02]  /*ff50*/  @!P0 IMAD.MOV.U32 R6, RZ, RZ, R232 ;  /* 0x000000ffff068224 */ /* 0x001fe400078e00e8 */
[----:B----4-:R-:W-:Y:S01]  /*ff60*/  @!P0 IMAD.MOV.U32 R7, RZ, RZ, R233 ;  /* 0x000000ffff078224 */ /* 0x010fe200078e00e9 */
[----:B------:R0:W-:Y:S04]  /*ff70*/  STS.U16 [R2+UR8+0x1400], R181 ;  /* 0x001400b502007988 */ /* 0x0001e80008000408 */
[----:B------:R1:W3:Y:S04]  /*ff80*/  @!P0 LDG.E.U16 R182, desc[UR16][R6.64] ;  /* 0x0000001006b68981 */ /* 0x0002e8000c1e1500 */
[----:B------:R4:W-:Y:S04]  /*ff90*/  STS.U16 [R2+UR8+0x3000], R205 ;  /* 0x003000cd02007988 */ /* 0x0009e80008000408 */
[----:B------:R1:W-:Y:S04]  /*ffa0*/  STS.U16 [R2+UR8+0x2c00], R206 ;  /* 0x002c00ce02007988 */ /* 0x0003e80008000408 */
[----:B------:R-:W2:Y:S04]  /*ffb0*/  LDL R6, [R1+0x354] ;  /* 0x0003540001067983 */ /* 0x000ea80000100800 */
[----:B------:R-:W2:Y:S01]  /*ffc0*/  LDL R7, [R1+0x358] ;  /* 0x0003580001077983 */ /* 0x000ea20000100800 */
[----:B0-----:R-:W-:-:S03]  /*ffd0*/  PRMT R181, RZ, 0x7610, R181 ;  /* 0x00007610ffb57816 */ /* 0x001fc600000000b5 */
[----:B----4-:R-:W4:Y:S04]  /*ffe0*/  LDL R205, [R1+0x338] ;  /* 0x0003380001cd7983 */ /* 0x010f280000100800 */
[----:B-1----:R-:W3:Y:S01]  /*fff0*/  LDL R206, [R1+0x314] ;  /* 0x0003140001ce7983 */ /* 0x002ee20000100800 */
[----:B------:R-:W-:Y:S02]  /*10000*/  IMAD.MOV.U32 R234, RZ, RZ, R237 ;  /* 0x000000ffffea7224 */ /* 0x000fe400078e00ed */
[----:B------:R-:W-:Y:S01]  /*10010*/  IMAD.MOV.U32 R237, RZ, RZ, R3 ;  /* 0x000000ffffed7224 */ /* 0x000fe200078e0003 */
[----:B------:R-:W-:Y:S01]  /*10020*/  PRMT R180, RZ, 0x7610, R180 ;  /* 0x00007610ffb47816 */ /* 0x000fe200000000b4 */
[----:B------:R-:W-:Y:S01]  /*10030*/  IMAD.MOV.U32 R3, RZ, RZ, R145 ;  /* 0x000000ffff037224 */ /* 0x000fe200078e0091 */
[----:B------:R-:W3:Y:S04]  /*10040*/  LDL R233, [R1+0x2f4] ;  /* 0x0002f40001e97983 */ /* 0x000ee80000100800 */
[----:B------:R-:W3:Y:S04]  /*10050*/  LDL R145, [R1+0x318] ;  /* 0x0003180001917983 */ /* 0x000ee80000100800 */
[----:B------:R-:W3:Y:S01]  /*10060*/  LDL R232, [R1+0x2f8] ;  /* 0x0002f80001e87983 */ /* 0x000ee20000100800 */
[----:B--2---:R-:W-:-:S04]  /*10070*/  @!P0 LOP3.LUT R7, R7, R6, RZ, 0x3c, !PT ;  /* 0x0000000607078212 */ /* 0x004fc800078e3cff */
[----:B------:R-:W-:-:S04]  /*10080*/  @!P0 LOP3.LUT R6, R7, R6, RZ, 0x3c, !PT ;  /* 0x0000000607068212 */ /* 0x000fc800078e3cff */
[----:B------:R-:W-:-:S05]  /*10090*/  @!P0 LOP3.LUT R7, R7, R6, RZ, 0x3c, !PT ;  /* 0x0000000607078212 */ /* 0x000fca00078e3cff */
[----:B------:R4:W2:Y:S04]  /*100a0*/  @!P0 LDG.E.U16 R181, desc[UR16][R6.64] ;  /* 0x0000001006b58981 */ /* 0x0008a8000c1e1500 */
[----:B------:R-:W3:Y:S01]  /*100b0*/  LDL R7, [R1+0x334] ;  /* 0x0003340001077983 */ /* 0x000ee20000100800 */
[----:B----4-:R-:W-:-:S03]  /*100c0*/  @!P0 IMAD.MOV.U32 R6, RZ, RZ, R205 ;  /* 0x000000ffff068224 */ /* 0x010fc600078e00cd */
[----:B------:R-:W4:Y:S04]  /*100d0*/  LDL R205, [R1+0x2d8] ;  /* 0x0002d80001cd7983 */ /* 0x000f280000100800 */
[----:B------:R0:W-:Y:S04]  /*100e0*/  STS.U16 [R2+UR8+0x3800], R203 ;  /* 0x003800cb02007988 */ /* 0x0001e80008000408 */
[----:B------:R1:W-:Y:S04]  /*100f0*/  STS.U16 [R2+UR8+0x1000], R179 ;  /* 0x001000b302007988 */ /* 0x0003e80008000408 */
[----:B---3--:R3:W2:Y:S02]  /*10100*/  @!P0 LDG.E.U16 R180, desc[UR16][R6.64] ;  /* 0x0000001006b48981 */ /* 0x0086a4000c1e1500 */
[----:B---3--:R-:W-:-:S02]  /*10110*/  @!P0 IMAD.MOV.U32 R7, RZ, RZ, R206 ;  /* 0x000000ffff078224 */ /* 0x008fc400078e00ce */
[----:B------:R-:W3:Y:S01]  /*10120*/  LDL R206, [R1+0x2d4] ;  /* 0x0002d40001ce7983 */ /* 0x000ee20000100800 */
[----:B------:R-:W-:-:S03]  /*10130*/  @!P0 IMAD.MOV.U32 R6, RZ, RZ, R145 ;  /* 0x000000ffff068224 */ /* 0x000fc600078e0091 */
[----:B------:R-:W2:Y:S04]  /*10140*/  LDL.LU R145, [R1+0x294] ;  /* 0x0002940001917983 */ /* 0x000ea80000300800 */
[----:B0-----:R-:W2:Y:S01]  /*10150*/  LDL R203, [R1+0x2b8] ;  /* 0x0002b80001cb7983 */ /* 0x001ea20000100800 */
[----:B-1----:R-:W-:-:S03]  /*10160*/  PRMT R179, RZ, 0x7610, R179 ;  /* 0x00007610ffb37816 */ /* 0x002fc600000000b3 */
[----:B------:R0:W-:Y:S04]  /*10170*/  STS.U16 [R2+UR8+0xc00], R178 ;  /* 0x000c00b202007988 */ /* 0x0001e80008000408 */
[----:B------:R1:W2:Y:S01]  /*10180*/  @!P0 LDG.E.U16 R179, desc[UR16][R6.64] ;  /* 0x0000001006b38981 */ /* 0x0002a2000c1e1500 */
[----:B0-----:R-:W-:Y:S01]  /*10190*/  PRMT R178, RZ, 0x7610, R178 ;  /* 0x00007610ffb27816 */ /* 0x001fe200000000b2 */
[----:B-1----:R-:W-:Y:S02]  /*101a0*/  @!P0 IMAD.MOV.U32 R6, RZ, RZ, R232 ;  /* 0x000000ffff068224 */ /* 0x002fe400078e00e8 */
[----:B------:R-:W-:Y:S01]  /*101b0*/  @!P0 IMAD.MOV.U32 R7, RZ, RZ, R233 ;  /* 0x000000ffff078224 */ /* 0x000fe200078e00e9 */
[----:B------:R-:W-:Y:S01]  /*101c0*/  PRMT R177, RZ, 0x7610, R177 ;  /* 0x00007610ffb17816 */ /* 0x000fe200000000b1 */
[----:B------:R-:W-:Y:S01]  /*101d0*/  IMAD.MOV.U32 R233, RZ, RZ, R234 ;  /* 0x000000ffffe97224 */ /* 0x000fe200078e00ea */
[----:B------:R0:W-:Y:S01]  /*101e0*/  STS.U16 [R2+UR8+0x3400], R204 ;  /* 0x003400cc02007988 */ /* 0x0001e20008000408 */
[----:B------:R-:W-:-:S03]  /*101f0*/  IMAD.MOV.U32 R234, RZ, RZ, R3 ;  /* 0x000000ffffea7224 */ /* 0x000fc600078e0003 */
[----:B------:R4:W2:Y:S01]  /*10200*/  @!P0 LDG.E.U16 R178, desc[UR16][R6.64] ;  /* 0x0000001006b28981 */ /* 0x0008a2000c1e1500 */
[----:B------:R-:W-:-:S03]  /*10210*/  IMAD.MOV.U32 R3, RZ, RZ, R149 ;  /* 0x000000ffff037224 */ /* 0x000fc600078e0095 */
[----:B------:R-:W2:Y:S04]  /*10220*/  LDL R232, [R1+0x298] ;  /* 0x0002980001e87983 */ /* 0x000ea80000100800 */
[----:B0-----:R-:W2:Y:S01]  /*10230*/  LDL.LU R204, [R1+0x274] ;  /* 0x0002740001cc7983 */ /* 0x001ea20000300800 */
[----:B----4-:R-:W-:-:S03]  /*10240*/  @!P0 IMAD.MOV.U32 R6, RZ, RZ, R205 ;  /* 0x000000ffff068224 */ /* 0x010fc600078e00cd */
[----:B------:R-:W4:Y:S04]  /*10250*/  LDL.LU R149, [R1+0x278] ;  /* 0x0002780001957983 */ /* 0x000f280000300800 */
[----:B------:R-:W4:Y:S01]  /*10260*/  LDL R205, [R1+0x258] ;  /* 0x0002580001cd7983 */ /* 0x000f220000100800 */
[----:B---3--:R-:W-:-:S03]  /*10270*/  @!P0 IMAD.MOV.U32 R7, RZ, RZ, R206 ;  /* 0x000000ffff078224 */ /* 0x008fc600078e00ce */
[----:B------:R-:W3:Y:S04]  /*10280*/  LDL.LU R206, [R1+0x254] ;  /* 0x0002540001ce7983 */ /* 0x000ee80000300800 */
[----:B------:R2:W3:Y:S04]  /*10290*/  @!P0 LDG.E.U16 R177, desc[UR16][R6.64] ;  /* 0x0000001006b18981 */ /* 0x0004e8000c1e1500 */
[----:B------:R-:W4:Y:S01]  /*102a0*/  LDL R7, [R1+0x2b4] ;  /* 0x0002b40001077983 */ /* 0x000f220000100800 */
[----:B--2---:R-:W-:-:S03]  /*102b0*/  @!P0 IMAD.MOV.U32 R6, RZ, RZ, R203 ;  /* 0x000000ffff068224 */ /* 0x004fc600078e00cb */
[----:B------:R-:W2:Y:S04]  /*102c0*/  LDL.LU R203, [R1+0x238] ;  /* 0x0002380001cb7983 */ /* 0x000ea80000300800 */
[----:B------:R0:W-:Y:S01]  /*102d0*/  STS.U16 [R2+UR8+0x800], R176 ;  /* 0x000800b002007988 */ /* 0x0001e20008000408 */
[----:B------:R-:W-:Y:S02]  /*102e0*/  PRMT R175, RZ, 0x7610, R175 ;  /* 0x00007610ffaf7816 */ /* 0x000fe400000000af */
[----:B0-----:R-:W-:Y:S01]  /*102f0*/  PRMT R176, RZ, 0x7610, R176 ;  /* 0x00007610ffb07816 */ /* 0x001fe200000000b0 */
[----:B------:R0:W-:Y:S01]  /*10300*/  STS.U16 [R2+UR8+0x400], R174 ;  /* 0x000400ae02007988 */ /* 0x0001e20008000408 */
[----:B------:R-:W-:Y:S02]  /*10310*/  PRMT R173, RZ, 0x7610, R173 ;  /* 0x00007610ffad7816 */ /* 0x000fe400000000ad */
[----:B0-----:R-:W-:Y:S01]  /*10320*/  PRMT R174, RZ, 0x7610, R174 ;  /* 0x00007610ffae7816 */ /* 0x001fe200000000ae */
[----:B------:R0:W-:Y:S04]  /*10330*/  STS.U16 [R2+UR8], R172 ;  /* 0x000000ac02007988 */ /* 0x0001e80008000408 */
[----:B------:R1:W-:Y:S01]  /*10340*/  STS.U16 [R2+UR8+0x3c00], R171 ;  /* 0x003c00ab02007988 */ /* 0x0003e20008000408 */
[----:B0-----:R-:W-:-:S02]  /*10350*/  PRMT R172, RZ, 0x7610, R172 ;  /* 0x00007610ffac7816 */ /* 0x001fc400000000ac */
[----:B-1----:R-:W-:Y:S01]  /*10360*/  PRMT R171, RZ, 0x7610, R171 ;  /* 0x00007610ffab7816 */ /* 0x002fe200000000ab */
[----:B------:R0:W-:Y:S02]  /*10370*/  STS.U16 [R2+UR8+0x5c00], R170 ;  /* 0x005c00aa02007988 */ /* 0x0001e40008000408 */
[----:B0-----:R-:W-:Y:S02]  /*10380*/  PRMT R170, RZ, 0x7610, R170 ;  /* 0x00007610ffaa7816 */ /* 0x001fe400000000aa */
[----:B----4-:R0:W4:Y:S02]  /*10390*/  @!P0 LDG.E.U16 R176, desc[UR16][R6.64] ;  /* 0x0000001006b08981 */ /* 0x010124000c1e1500 */
[----:B0-----:R-:W-:Y:S02]  /*103a0*/  @!P0 IMAD.MOV.U32 R6, RZ, RZ, R232 ;  /* 0x000000ffff068224 */ /* 0x001fe400078e00e8 */
[----:B------:R-:W-:-:S05]  /*103b0*/  @!P0 IMAD.MOV.U32 R7, RZ, RZ, R145 ;  /* 0x000000ffff078224 */ /* 0x000fca00078e0091 */
[----:B------:R0:W4:Y:S02]  /*103c0*/  @!P0 LDG.E.U16 R175, desc[UR16][R6.64] ;  /* 0x0000001006af8981 */ /* 0x000124000c1e1500 */
[----:B0-----:R-:W-:Y:S02]  /*103d0*/  @!P0 IMAD.MOV.U32 R6, RZ, RZ, R149 ;  /* 0x000000ffff068224 */ /* 0x001fe400078e0095 */
[----:B------:R-:W-:-:S05]  /*103e0*/  @!P0 IMAD.MOV.U32 R7, RZ, RZ, R204 ;  /* 0x000000ffff078224 */ /* 0x000fca00078e00cc */
[----:B------:R0:W4:Y:S02]  /*103f0*/  @!P0 LDG.E.U16 R174, desc[UR16][R6.64] ;  /* 0x0000001006ae8981 */ /* 0x000124000c1e1500 */
[----:B0-----:R-:W-:Y:S02]  /*10400*/  @!P0 IMAD.MOV.U32 R6, RZ, RZ, R205 ;  /* 0x000000ffff068224 */ /* 0x001fe400078e00cd */
[----:B---3--:R-:W-:Y:S01]  /*10410*/  @!P0 IMAD.MOV.U32 R7, RZ, RZ, R206 ;  /* 0x000000ffff078224 */ /* 0x008fe200078e00ce */
[----:B------:R-:W3:Y:S04]  /*10420*/  LDL R205, [R1+0x590] ;  /* 0x0005900001cd7983 */ /* 0x000ee80000100800 */
[----:B------:R2:W4:Y:S01]  /*10430*/  @!P0 LDG.E.U16 R173, desc[UR16][R6.64] ;  /* 0x0000001006ad8981 */ /* 0x000522000c1e1500 */
[----:B------:R-:W-:-:S02]  /*10440*/  IMAD.MOV.U32 R232, RZ, RZ, R233 ;  /* 0x000000ffffe87224 */ /* 0x000fc400078e00e9 */
[----:B------:R-:W-:Y:S02]  /*10450*/  IMAD.MOV.U32 R233, RZ, RZ, R234 ;  /* 0x000000ffffe97224 */ /* 0x000fe400078e00ea */
[----:B--2---:R-:W-:Y:S02]  /*10460*/  @!P0 IMAD.MOV.U32 R6, RZ, RZ, R203 ;  /* 0x000000ffff068224 */ /* 0x004fe400078e00cb */
[----:B------:R-:W-:Y:S02]  /*10470*/  @!P0 IMAD.MOV.U32 R7, RZ, RZ, R241 ;  /* 0x000000ffff078224 */ /* 0x000fe400078e00f1 */
[----:B------:R-:W-:Y:S02]  /*10480*/  IMAD.MOV.U32 R234, RZ, RZ, R247 ;  /* 0x000000ffffea7224 */ /* 0x000fe400078e00f7 */
[----:B------:R-:W2:Y:S04]  /*10490*/  LDL.LU R247, [R1+0x2ac] ;  /* 0x0002ac0001f77983 */ /* 0x000ea80000300800 */
[----:B------:R0:W4:Y:S04]  /*104a0*/  @!P0 LDG.E.U16 R172, desc[UR16][R6.64] ;  /* 0x0000001006ac8981 */ /* 0x000128000c1e1500 */
[----:B------:R1:W-:Y:S01]  /*104b0*/  STL [R1+0x824], R241 ;  /* 0x000824f101007387 */ /* 0x0003e20000100800 */
[----:B0-----:R-:W-:-:S02]  /*104c0*/  @!P0 IMAD.MOV.U32 R6, RZ, RZ, R244 ;  /* 0x000000ffff068224 */ /* 0x001fc400078e00f4 */
[----:B------:R-:W-:Y:S01]  /*104d0*/  @!P0 IMAD.MOV.U32 R7, RZ, RZ, R240 ;  /* 0x000000ffff078224 */ /* 0x000fe200078e00f0 */
[----:B-1----:R-:W2:Y:S04]  /*104e0*/  LDL R241, [R1+0x58c] ;  /* 0x00058c0001f17983 */ /* 0x002ea80000100800 */
[----:B------:R0:W-:Y:S04]  /*104f0*/  STL [R1+0x82c], R244 ;  /* 0x00082cf401007387 */ /* 0x0001e80000100800 */
[----:B------:R1:W4:Y:S04]  /*10500*/  @!P0 LDG.E.U16 R171, desc[UR16][R6.64] ;  /* 0x0000001006ab8981 */ /* 0x000328000c1e1500 */
[----:B0-----:R-:W4:Y:S04]  /*10510*/  LDL R244, [R1+0x570] ;  /* 0x0005700001f47983 */ /* 0x001f280000100800 */
[----:B------:R0:W-:Y:S01]  /*10520*/  STL [R1+0x828], R240 ;  /* 0x000828f001007387 */ /* 0x0001e20000100800 */
[----:B-1----:R-:W-:-:S02]  /*10530*/  @!P0 IMAD.MOV.U32 R6, RZ, RZ, R251 ;  /* 0x000000ffff068224 */ /* 0x002fc400078e00fb */
[----:B------:R-:W-:-:S05]  /*10540*/  @!P0 IMAD.MOV.U32 R7, RZ, RZ, R250 ;  /* 0x000000ffff078224 */ /* 0x000fca00078e00fa */
[----:B------:R1:W4:Y:S04]  /*10550*/  @!P0 LDG.E.U16 R170, desc[UR16][R6.64] ;  /* 0x0000001006aa8981 */ /* 0x000328000c1e1500 */
[----:B0-----:R-:W4:Y:S04]  /*10560*/  LDL.LU R240, [R1+0x24c] ;  /* 0x00024c0001f07983 */ /* 0x001f280000300800 */
[----:B------:R0:W-:Y:S01]  /*10570*/  STL [R1+0x834], R251 ;  /* 0x000834fb01007387 */ /* 0x0001e20000100800 */
[----:B-1----:R-:W-:Y:S02]  /*10580*/  @!P0 IMAD.MOV.U32 R6, RZ, RZ, R243 ;  /* 0x000000ffff068224 */ /* 0x002fe400078e00f3 */
[----:B------:R-:W-:Y:S01]  /*10590*/  @!P0 IMAD.MOV.U32 R7, RZ, RZ, R242 ;  /* 0x000000ffff078224 */ /* 0x000fe200078e00f2 */
[----:B0-----:R-:W4:Y:S04]  /*105a0*/  LDL.LU R251, [R1+0x230] ;  /* 0x0002300001fb7983 */ /* 0x001f280000300800 */
[----:B------:R0:W-:Y:S04]  /*105b0*/  STL [R1+0x830], R250 ;  /* 0x000830fa01007387 */ /* 0x0001e80000100800 */
[----:B0-----:R-:W4:Y:S04]  /*105c0*/  LDL R250, [R1+0x56c] ;  /* 0x00056c0001fa7983 */ /* 0x001f280000100800 */
[----:B------:R0:W-:Y:S04]  /*105d0*/  STL [R1+0x83c], R243 ;  /* 0x00083cf301007387 */ /* 0x0001e80000100800 */
[----:B0-----:R-:W3:Y:S04]  /*105e0*/  LDL R243, [R1+0x7ac] ;  /* 0x0007ac0001f37983 */ /* 0x001ee80000100800 */
[----:B------:R0:W-:Y:S04]  /*105f0*/  STL [R1+0x838], R242 ;  /* 0x000838f201007387 */ /* 0x0001e80000100800 */
[----:B0-----:R-:W2:Y:S01]  /*10600*/  LDL R242, [R1+0x7a8] ;  /* 0x0007a80001f27983 */ /* 0x001ea20000100800 */
[----:B------:R-:W-:-:S02]  /*10610*/  PRMT R169, RZ, 0x7610, R169 ;  /* 0x00007610ffa97816 */ /* 0x000fc400000000a9 */
[----:B------:R-:W-:-:S04]  /*10620*/  PRMT R168, RZ, 0x7610, R168 ;  /* 0x00007610ffa87816 */ /* 0x000fc800000000a8 */
[----:B------:R3:W4:Y:S01]  /*10630*/  @!P0 LDG.E.U16 R169, desc[UR16][R6.64] ;  /* 0x0000001006a98981 */ /* 0x000722000c1e1500 */
[----:B------:R-:W-:Y:S02]  /*10640*/  PRMT R167, RZ, 0x7610, R167 ;  /* 0x00007610ffa77816 */ /* 0x000fe400000000a7 */
[----:B------:R-:W-:Y:S01]  /*10650*/  PRMT R166, RZ, 0x7610, R166 ;  /* 0x00007610ffa67816 */ /* 0x000fe200000000a6 */
[----:B---3--:R-:W-:Y:S02]  /*10660*/  @!P0 IMAD.MOV.U32 R6, RZ, RZ, R243 ;  /* 0x000000ffff068224 */ /* 0x008fe400078e00f3 */
[----:B------:R-:W3:Y:S01]  /*10670*/  LDL R243, [R1+0x550] ;  /* 0x0005500001f37983 */ /* 0x000ee20000100800 */
[----:B--2---:R-:W-:-:S03]  /*10680*/  @!P0 IMAD.MOV.U32 R7, RZ, RZ, R242 ;  /* 0x000000ffff078224 */ /* 0x004fc600078e00f2 */
[----:B------:R0:W-:Y:S04]  /*10690*/  STS.U16 [R2+UR8+0x4000], R165 ;  /* 0x004000a502007988 */ /* 0x0001e80008000408 */
[----:B------:R1:W2:Y:S04]  /*106a0*/  @!P0 LDG.E.U16 R168, desc[UR16][R6.64] ;  /* 0x0000001006a88981 */ /* 0x0002a8000c1e1500 */
[----:B------:R0:W-:Y:S01]  /*106b0*/  STS.U16 [R2+UR8+0x6000], R164 ;  /* 0x006000a402007988 */ /* 0x0001e20008000408 */
[----:B------:R-:W-:-:S03]  /*106c0*/  PRMT R163, RZ, 0x7610, R163 ;  /* 0x00007610ffa37816 */ /* 0x000fc600000000a3 */
[----:B------:R-:W2:Y:S01]  /*106d0*/  LDL R242, [R1+0x7cc] ;  /* 0x0007cc0001f27983 */ /* 0x000ea20000100800 */
[----:B-1----:R-:W-:Y:S02]  /*106e0*/  @!P0 IMAD.MOV.U32 R6, RZ, RZ, R205 ;  /* 0x000000ffff068224 */ /* 0x002fe400078e00cd */
[----:B------:R-:W-:Y:S01]  /*106f0*/  @!P0 IMAD.MOV.U32 R7, RZ, RZ, R241 ;  /* 0x000000ffff078224 */ /* 0x000fe200078e00f1 */
[----:B------:R-:W2:Y:S04]  /*10700*/  LDL R205, [R1+0x530] ;  /* 0x0005300001cd7983 */ /* 0x000ea80000100800 */
[----:B------:R4:W2:Y:S04]  /*10710*/  @!P0 LDG.E.U16 R167, desc[UR16][R6.64] ;  /* 0x0000001006a78981 */ /* 0x0008a8000c1e1500 */
[----:B------:R-:W2:Y:S01]  /*10720*/  LDL R241, [R1+0x52c] ;  /* 0x00052c0001f17983 */ /* 0x000ea20000100800 */
[----:B----4-:R-:W-:-:S02]  /*10730*/  @!P0 IMAD.MOV.U32 R6, RZ, RZ, R244 ;  /* 0x000000ffff068224 */ /* 0x010fc400078e00f4 */
[----:B------:R-:W-:Y:S01]  /*10740*/  @!P0 IMAD.MOV.U32 R7, RZ, RZ, R250 ;  /* 0x000000ffff078224 */ /* 0x000fe200078e00fa */
[----:B------:R-:W4:Y:S04]  /*10750*/  LDL R244, [R1+0x510] ;  /* 0x0005100001f47983 */ /* 0x000f280000100800 */
[----:B------:R3:W4:Y:S04]  /*10760*/  @!P0 LDG.E.U16 R166, desc[UR16][R6.64] ;  /* 0x0000001006a68981 */ /* 0x000728000c1e1500 */
[----:B------:R-:W4:Y:S04]  /*10770*/  LDL R250, [R1+0x50c] ;  /* 0x00050c0001fa7983 */ /* 0x000f280000100800 */
[----:B------:R-:W2:Y:S01]  /*10780*/  LDL R7, [R1+0x54c] ;  /* 0x00054c0001077983 */ /* 0x000ea20000100800 */
[----:B0-----:R-:W-:-:S02]  /*10790*/  PRMT R165, RZ, 0x7610, R165 ;  /* 0x00007610ffa57816 */ /* 0x001fc400000000a5 */
[----:B------:R-:W-:Y:S01]  /*107a0*/  PRMT R164, RZ, 0x7610, R164 ;  /* 0x00007610ffa47816 */ /* 0x000fe200000000a4 */
[----:B------:R-:W-:Y:S04]  /*107b0*/  STS.U16 [R2+UR8+0x4400], R158 ;  /* 0x0044009e02007988 */ /* 0x000fe80008000408 */
        /* <DEDUP_REMOVED lines=11> */
[----:B------:R-:W-:Y:S01]  /*10870*/  STS.U16 [R2+UR8+0x7c00], R15 ;  /* 0x007c000f02007988 */ /* 0x000fe20008000408 */
[----:B---3--:R-:W-:-:S03]  /*10880*/  @!P0 IMAD.MOV.U32 R6, RZ, RZ, R243 ;  /* 0x000000ffff068224 */ /* 0x008fc600078e00f3 */
[----:B------:R-:W3:Y:S04]  /*10890*/  LDL R243, [R1+0x4f0] ;  /* 0x0004f00001f37983 */ /* 0x000ee80000100800 */
[----:B--2---:R0:W2:Y:S02]  /*108a0*/  @!P0 LDG.E.U16 R165, desc[UR16][R6.64] ;  /* 0x0000001006a58981 */ /* 0x0040a4000c1e1500 */
[----:B0-----:R-:W-:Y:S02]  /*108b0*/  @!P0 IMAD.MOV.U32 R6, RZ, RZ, R205 ;  /* 0x000000ffff068224 */ /* 0x001fe400078e00cd */
        /* <DEDUP_REMOVED lines=9> */
[----:B------:R-:W2:Y:S04]  /*10950*/  LDL R7, [R1+0x4ec] ;  /* 0x0004ec0001077983 */ /* 0x000ea80000100800 */
[----:B------:R0:W-:Y:S04]  /*10960*/  STL [R1+0x840], R2 ;  /* 0x0008400201007387 */ /* 0x0001e80000100800 */
[----:B0-----:R-:W4:Y:S01]  /*10970*/  LDL R2, [R1+0x490] ;  /* 0x0004900001027983 */ /* 0x001f220000100800 */
[----:B------:R-:W-:-:S02]  /*10980*/  PRMT R162, RZ, 0x7610, R162 ;  /* 0x00007610ffa27816 */ /* 0x000fc400000000a2 */
[----:B------:R-:W-:Y:S01]  /*10990*/  PRMT R161, RZ, 0x7610, R161 ;  /* 0x00007610ffa17816 */ /* 0x000fe200000000a1 */
[----:B------:R0:W-:Y:S01]  /*109a0*/  STS.U16 [R242+UR8+0x100], R211 ;  /* 0x000100d3f2007988 */ /* 0x0001e20008000408 */
[----:B------:R-:W-:-:S03]  /*109b0*/  PRMT R160, RZ, 0x7610, R160 ;  /* 0x00007610ffa07816 */ /* 0x000fc600000000a0 */
[----:B------:R1:W-:Y:S04]  /*109c0*/  STS.U16 [R242+UR8+0x500], R210 ;  /* 0x000500d2f2007988 */ /* 0x0003e80008000408 */
[----:B0-----:R-:W4:Y:S04]  /*109d0*/  LDL R211, [R1+0x44c] ;  /* 0x00044c0001d37983 */ /* 0x001f280000100800 */
[----:B-1----:R-:W4:Y:S04]  /*109e0*/  LDL R210, [R1+0x450] ;  /* 0x0004500001d27983 */ /* 0x002f280000100800 */
[----:B------:R0:W-:Y:S04]  /*109f0*/  STS.U16 [R242+UR8+0x900], R209 ;  /* 0x000900d1f2007988 */ /* 0x0001e80008000408 */
[----:B0-----:R-:W4:Y:S01]  /*10a00*/  LDL R209, [R1+0x42c] ;  /* 0x00042c0001d17983 */ /* 0x001f220000100800 */
[----:B---3--:R-:W-:-:S03]  /*10a10*/  @!P0 IMAD.MOV.U32 R6, RZ, RZ, R243 ;  /* 0x000000ffff068224 */ /* 0x008fc600078e00f3 */
[----:B------:R-:W3:Y:S04]  /*10a20*/  LDL R243, [R1+0x48c] ;  /* 0x00048c0001f37983 */ /* 0x000ee80000100800 */
[----:B--2---:R0:W2:Y:S02]  /*10a30*/  @!P0 LDG.E.U16 R162, desc[UR16][R6.64] ;  /* 0x0000001006a28981 */ /* 0x0040a4000c1e1500 */
[----:B0-----:R-:W-:Y:S02]  /*10a40*/  @!P0 IMAD.MOV.U32 R7, RZ, RZ, R241 ;  /* 0x000000ffff078224 */ /* 0x001fe400078e00f1 */
[----:B------:R-:W-:Y:S02]  /*10a50*/  IMAD.MOV.U32 R241, RZ, RZ, R232 ;  /* 0x000000fffff17224 */ /* 0x000fe400078e00e8 */
[----:B------:R-:W-:Y:S01]  /*10a60*/  @!P0 IMAD.MOV.U32 R6, RZ, RZ, R205 ;  /* 0x000000ffff068224 */ /* 0x000fe200078e00cd */
[----:B------:R-:W2:Y:S01]  /*10a70*/  LDL R232, [R1+0x470] ;  /* 0x0004700001e87983 */ /* 0x000ea20000100800 */
[----:B------:R-:W-:-:S03]  /*10a80*/  IMAD.MOV.U32 R205, RZ, RZ, R233 ;  /* 0x000000ffffcd7224 */ /* 0x000fc600078e00e9 */
[----:B------:R-:W2:Y:S04]  /*10a90*/  LDL R233, [R1+0x46c] ;  /* 0x00046c0001e97983 */ /* 0x000ea80000100800 */
[----:B------:R4:W2:Y:S02]  /*10aa0*/  @!P0 LDG.E.U16 R161, desc[UR16][R6.64] ;  /* 0x0000001006a18981 */ /* 0x0008a4000c1e1500 */
[----:B----4-:R-:W-:Y:S02]  /*10ab0*/  @!P0 IMAD.MOV.U32 R6, RZ, RZ, R244 ;  /* 0x000000ffff068224 */ /* 0x010fe400078e00f4 */
[----:B------:R-:W-:Y:S01]  /*10ac0*/  @!P0 IMAD.MOV.U32 R7, RZ, RZ, R250 ;  /* 0x000000ffff078224 */ /* 0x000fe200078e00fa */
[----:B------:R-:W-:Y:S01]  /*10ad0*/  PRMT R159, RZ, 0x7610, R159 ;  /* 0x00007610ff9f7816 */ /* 0x000fe2000000009f */
[----:B------:R-:W4:Y:S04]  /*10ae0*/  LDL R244, [R1+0x40c] ;  /* 0x00040c0001f47983 */ /* 0x000f280000100800 */
[----:B------:R0:W4:Y:S02]  /*10af0*/  @!P0 LDG.E.U16 R160, desc[UR16][R6.64] ;  /* 0x0000001006a08981 */ /* 0x000124000c1e1500 */
[----:B0-----:R-:W-:-:S02]  /*10b00*/  @!P0 IMAD.MOV.U32 R6, RZ, RZ, R2 ;  /* 0x000000ffff068224 */ /* 0x001fc400078e0002 */
[----:B------:R-:W4:Y:S01]  /*10b10*/  LDL R2, [R1+0x430] ;  /* 0x0004300001027983 */ /* 0x000f220000100800 */
[----:B------:R-:W-:Y:S02]  /*10b20*/  PRMT R158, RZ, 0x7610, R158 ;  /* 0x00007610ff9e7816 */ /* 0x000fe4000000009e */
[----:B------:R-:W-:Y:S01]  /*10b30*/  PRMT R157, RZ, 0x7610, R157 ;  /* 0x00007610ff9d7816 */ /* 0x000fe2000000009d */
[----:B---3--:R-:W-:Y:S02]  /*10b40*/  @!P0 IMAD.MOV.U32 R7, RZ, RZ, R243 ;  /* 0x000000ffff078224 */ /* 0x008fe400078e00f3 */
[----:B------:R-:W3:Y:S04]  /*10b50*/  LDL R243, [R1+0x410] ;  /* 0x0004100001f37983 */ /* 0x000ee80000100800 */
[----:B------:R2:W3:Y:S02]  /*10b60*/  @!P0 LDG.E.U16 R159, desc[UR16][R6.64] ;  /* 0x00000010069f8981 */ /* 0x0004e4000c1e1500 */
[----:B--2---:R-:W-:-:S02]  /*10b70*/  @!P0 IMAD.MOV.U32 R6, RZ, RZ, R232 ;  /* 0x000000ffff068224 */ /* 0x004fc400078e00e8 */
[----:B------:R-:W-:Y:S02]  /*10b80*/  IMAD.MOV.U32 R232, RZ, RZ, R234 ;  /* 0x000000ffffe87224 */ /* 0x000fe400078e00ea */
[----:B------:R-:W-:Y:S01]  /*10b90*/  @!P0 IMAD.MOV.U32 R7, RZ, RZ, R233 ;  /* 0x000000ffff078224 */ /* 0x000fe200078e00e9 */
[----:B------:R-:W2:Y:S04]  /*10ba0*/  LDL R234, [R1+0x3ec] ;  /* 0x0003ec0001ea7983 */ /* 0x000ea80000100800 */
        /* <DEDUP_REMOVED lines=9> */
[----:B------:R-:W-:-:S03]  /*10c40*/  @!P0 IMAD.MOV.U32 R7, RZ, RZ, R209 ;  /* 0x000000ffff078224 */ /* 0x000fc600078e00d1 */
[----:B------:R-:W4:Y:S04]  /*10c50*/  LDL R209, [R1+0x3ac] ;  /* 0x0003ac0001d17983 */ /* 0x000f280000100800 */
[----:B------:R0:W-:Y:S01]  /*10c60*/  STS.U16 [R242+UR8+0xd00], R156 ;  /* 0x000d009cf2007988 */ /* 0x0001e20008000408 */
[----:B------:R-:W-:Y:S02]  /*10c70*/  PRMT R155, RZ, 0x7610, R155 ;  /* 0x00007610ff9b7816 */ /* 0x000fe4000000009b */
[----:B0-----:R-:W-:-:S06]  /*10c80*/  PRMT R156, RZ, 0x7610, R156 ;  /* 0x00007610ff9c7816 */ /* 0x001fcc000000009c */
[----:B------:R0:W4:Y:S02]  /*10c90*/  @!P0 LDG.E.U16 R156, desc[UR16][R6.64] ;  /* 0x00000010069c8981 */ /* 0x000124000c1e1500 */
[----:B0-----:R-:W-:Y:S02]  /*10ca0*/  @!P0 IMAD.MOV.U32 R7, RZ, RZ, R244 ;  /* 0x000000ffff078224 */ /* 0x001fe400078e00f4 */
[----:B------:R0:W-:Y:S04]  /*10cb0*/  STS.U16 [R242+UR8+0x1100], R154 ;  /* 0x0011009af2007988 */ /* 0x0001e80008000408 */
[----:B------:R-:W-:Y:S04]  /*10cc0*/  STS.U16 [R242+UR8+0x1500], R20 ;  /* 0x00150014f2007988 */ /* 0x000fe80008000408 */
[----:B------:R-:W-:Y:S01]  /*10cd0*/  STS.U16 [R242+UR8+0x1900], R19 ;  /* 0x00190013f2007988 */ /* 0x000fe20008000408 */
[----:B0-----:R-:W-:-:S03]  /*10ce0*/  PRMT R154, RZ, 0x7610, R154 ;  /* 0x00007610ff9a7816 */ /* 0x001fc6000000009a */
[----:B------:R-:W-:Y:S04]  /*10cf0*/  STS.U16 [R242+UR8+0x1d00], R21 ;  /* 0x001d0015f2007988 */ /* 0x000fe80008000408 */
[----:B------:R0:W-:Y:S04]  /*10d00*/  STS.U16 [R242+UR8+0x2100], R213 ;  /* 0x002100d5f2007988 */ /* 0x0001e80008000408 */
[----:B------:R1:W-:Y:S01]  /*10d10*/  STS.U16 [R242+UR8+0x2500], R219 ;  /* 0x002500dbf2007988 */ /* 0x0003e20008000408 */
[----:B------:R-:W-:-:S03]  /*10d20*/  PRMT R152, RZ, 0x7610, R152 ;  /* 0x00007610ff987816 */ /* 0x000fc60000000098 */
[----:B0-----:R-:W4:Y:S04]  /*10d30*/  LDL R213, [R1+0x370] ;  /* 0x0003700001d57983 */ /* 0x001f280000100800 */
[----:B-1----:R-:W4:Y:S01]  /*10d40*/  LDL R219, [R1+0x36c] ;  /* 0x00036c0001db7983 */ /* 0x002f220000100800 */
[----:B---3--:R-:W-:-:S05]  /*10d50*/  @!P0 IMAD.MOV.U32 R6, RZ, RZ, R243 ;  /* 0x000000ffff068224 */ /* 0x008fca00078e00f3 */
[----:B------:R2:W3:Y:S02]  /*10d60*/  @!P0 LDG.E.U16 R155, desc[UR16][R6.64] ;  /* 0x00000010069b8981 */ /* 0x0004e4000c1e1500 */
[----:B--2---:R-:W-:Y:S02]  /*10d70*/  @!P0 IMAD.MOV.U32 R7, RZ, RZ, R234 ;  /* 0x000000ffff078224 */ /* 0x004fe400078e00ea */
[----:B------:R-:W-:Y:S02]  /*10d80*/  IMAD.MOV.U32 R234, RZ, RZ, R236 ;  /* 0x000000ffffea7224 */ /* 0x000fe400078e00ec */
[----:B------:R-:W-:Y:S01]  /*10d90*/  @!P0 IMAD.MOV.U32 R6, RZ, RZ, R233 ;  /* 0x000000ffff068224 */ /* 0x000fe200078e00e9 */
[----:B------:R-:W2:Y:S04]  /*10da0*/  LDL R236, [R1+0x38c] ;  /* 0x00038c0001ec7983 */ /* 0x000ea80000100800 */
[----:B------:R-:W3:Y:S04]  /*10db0*/  LDL R233, [R1+0x390] ;  /* 0x0003900001e97983 */ /* 0x000ee80000100800 */
[----:B------:R0:W3:Y:S02]  /*10dc0*/  @!P0 LDG.E.U16 R154, desc[UR16][R6.64] ;  /* 0x00000010069a8981 */ /* 0x0000e4000c1e1500 */
[----:B0-----:R-:W-:-:S02]  /*10dd0*/  @!P0 IMAD.MOV.U32 R6, RZ, RZ, R210 ;  /* 0x000000ffff068224 */ /* 0x001fc400078e00d2 */
[----:B------:R-:W-:Y:S01]  /*10de0*/  @!P0 IMAD.MOV.U32 R7, RZ, RZ, R211 ;  /* 0x000000ffff078224 */ /* 0x000fe200078e00d3 */
[----:B------:R-:W3:Y:S04]  /*10df0*/  LDL R210, [R1+0x350] ;  /* 0x0003500001d27983 */ /* 0x000ee80000100800 */
[----:B------:R-:W3:Y:S04]  /*10e00*/  LDL R211, [R1+0x34c] ;  /* 0x00034c0001d37983 */ /* 0x000ee80000100800 */
[----:B------:R4:W3:Y:S02]  /*10e10*/  @!P0 LDG.E.U16 R152, desc[UR16][R6.64] ;  /* 0x0000001006988981 */ /* 0x0008e4000c1e1500 */
[----:B----4-:R-:W-:-:S02]  /*10e20*/  @!P0 IMAD.MOV.U32 R6, RZ, RZ, R2 ;  /* 0x000000ffff068224 */ /* 0x010fc400078e0002 */
[----:B------:R-:W4:Y:S01]  /*10e30*/  LDL R2, [R1+0x330] ;  /* 0x0003300001027983 */ /* 0x000f220000100800 */
[----:B------:R-:W-:-:S03]  /*10e40*/  @!P0 IMAD.MOV.U32 R7, RZ, RZ, R209 ;  /* 0x000000ffff078224 */ /* 0x000fc600078e00d1 */
[----:B------:R-:W4:Y:S01]  /*10e50*/  LDL R209, [R1+0x32c] ;  /* 0x00032c0001d17983 */ /* 0x000f220000100800 */
[----:B------:R-:W-:Y:S02]  /*10e60*/  PRMT R23, RZ, 0x7610, R23 ;  /* 0x00007610ff177816 */ /* 0x000fe40000000017 */
[----:B------:R-:W-:-:S04]  /*10e70*/  PRMT R22, RZ, 0x7610, R22 ;  /* 0x00007610ff167816 */ /* 0x000fc80000000016 */
[----:B------:R2:W4:Y:S01]  /*10e80*/  @!P0 LDG.E.U16 R23, desc[UR16][R6.64] ;  /* 0x0000001006178981 */ /* 0x000522000c1e1500 */
[----:B------:R-:W-:Y:S01]  /*10e90*/  PRMT R21, RZ, 0x7610, R21 ;  /* 0x00007610ff157816 */ /* 0x000fe20000000015 */
[----:B------:R-:W-:Y:S01]  /*10ea0*/  IMAD.MOV.U32 R244, RZ, RZ, R241 ;  /* 0x000000fffff47224 */ /* 0x000fe200078e00f1 */
[----:B------:R-:W-:Y:S01]  /*10eb0*/  PRMT R20, RZ, 0x7610, R20 ;  /* 0x00007610ff147816 */ /* 0x000fe20000000014 */
[----:B------:R-:W-:Y:S02]  /*10ec0*/  IMAD.MOV.U32 R241, RZ, RZ, R237 ;  /* 0x000000fffff17224 */ /* 0x000fe400078e00ed */
[----:B------:R-:W-:Y:S02]  /*10ed0*/  IMAD.MOV.U32 R237, RZ, RZ, R143 ;  /* 0x000000ffffed7224 */ /* 0x000fe400078e008f */
[----:B------:R-:W4:Y:S01]  /*10ee0*/  LDL R143, [R1+0x310] ;  /* 0x00031000018f7983 */ /* 0x000f220000100800 */
[----:B--2---:R-:W-:Y:S02]  /*10ef0*/  @!P0 IMAD.MOV.U32 R7, RZ, RZ, R236 ;  /* 0x000000ffff078224 */ /* 0x004fe400078e00ec */
[----:B---3--:R-:W-:-:S05]  /*10f00*/  @!P0 IMAD.MOV.U32 R6, RZ, RZ, R233 ;  /* 0x000000ffff068224 */ /* 0x008fca00078e00e9 */
[----:B------:R0:W2:Y:S01]  /*10f10*/  @!P0 LDG.E.U16 R22, desc[UR16][R6.64] ;  /* 0x0000001006168981 */ /* 0x0000a2000c1e1500 */
[----:B------:R-:W-:-:S03]  /*10f20*/  IMAD.MOV.U32 R236, RZ, RZ, R146 ;  /* 0x000000ffffec7224 */ /* 0x000fc600078e0092 */
[----:B------:R-:W3:Y:S01]  /*10f30*/  LDL R146, [R1+0x30c] ;  /* 0x00030c0001927983 */ /* 0x000ee20000100800 */
[----:B0-----:R-:W-:Y:S02]  /*10f40*/  @!P0 IMAD.MOV.U32 R6, RZ, RZ, R213 ;  /* 0x000000ffff068224 */ /* 0x001fe400078e00d5 */
[----:B------:R-:W-:-:S05]  /*10f50*/  @!P0 IMAD.MOV.U32 R7, RZ, RZ, R219 ;  /* 0x000000ffff078224 */ /* 0x000fca00078e00db */
[----:B------:R0:W2:Y:S01]  /*10f60*/  @!P0 LDG.E.U16 R21, desc[UR16][R6.64] ;  /* 0x0000001006158981 */ /* 0x0000a2000c1e1500 */
[----:B------:R-:W-:-:S03]  /*10f70*/  IMAD.MOV.U32 R233, RZ, RZ, R147 ;  /* 0x000000ffffe97224 */ /* 0x000fc600078e0093 */
[----:B------:R-:W2:Y:S01]  /*10f80*/  LDL R147, [R1+0x2ec] ;  /* 0x0002ec0001937983 */ /* 0x000ea20000100800 */
[----:B0-----:R-:W-:Y:S02]  /*10f90*/  @!P0 IMAD.MOV.U32 R6, RZ, RZ, R210 ;  /* 0x000000ffff068224 */ /* 0x001fe400078e00d2 */
[----:B------:R-:W-:Y:S01]  /*10fa0*/  @!P0 IMAD.MOV.U32 R7, RZ, RZ, R211 ;  /* 0x000000ffff078224 */ /* 0x000fe200078e00d3 */
[----:B------:R-:W2:Y:S04]  /*10fb0*/  LDL R210, [R1+0x2d0] ;  /* 0x0002d00001d27983 */ /* 0x000ea80000100800 */
[----:B------:R4:W2:Y:S04]  /*10fc0*/  @!P0 LDG.E.U16 R20, desc[UR16][R6.64] ;  /* 0x0000001006148981 */ /* 0x0008a8000c1e1500 */
[----:B------:R-:W2:Y:S01]  /*10fd0*/  LDL R211, [R1+0x2cc] ;  /* 0x0002cc0001d37983 */ /* 0x000ea20000100800 */
[----:B----4-:R-:W-:-:S03]  /*10fe0*/  @!P0 IMAD.MOV.U32 R6, RZ, RZ, R2 ;  /* 0x000000ffff068224 */ /* 0x010fc600078e0002 */
[----:B------:R-:W4:Y:S01]  /*10ff0*/  LDL R2, [R1+0x2f0] ;  /* 0x0002f00001027983 */ /* 0x000f220000100800 */
[----:B------:R-:W-:-:S03]  /*11000*/  @!P0 IMAD.MOV.U32 R7, RZ, RZ, R209 ;  /* 0x000000ffff078224 */ /* 0x000fc600078e00d1 */
[----:B------:R-:W4:Y:S01]  /*11010*/  LDL R209, [R1+0x2b0] ;  /* 0x0002b00001d17983 */ /* 0x000f220000100800 */
[----:B------:R-:W-:Y:S02]  /*11020*/  PRMT R19, RZ, 0x7610, R19 ;  /* 0x00007610ff137816 */ /* 0x000fe40000000013 */
[----:B------:R-:W-:-:S04]  /*11030*/  PRMT R18, RZ, 0x7610, R18 ;  /* 0x00007610ff127816 */ /* 0x000fc80000000012 */
[----:B------:R0:W4:Y:S02]  /*11040*/  @!P0 LDG.E.U16 R19, desc[UR16][R6.64] ;  /* 0x0000001006138981 */ /* 0x000124000c1e1500 */
[----:B0-----:R-:W-:Y:S02]  /*11050*/  @!P0 IMAD.MOV.U32 R6, RZ, RZ, R143 ;  /* 0x000000ffff068224 */ /* 0x001fe400078e008f */
[----:B------:R-:W4:Y:S01]  /*11060*/  LDL.LU R143, [R1+0x28c] ;  /* 0x00028c00018f7983 */ /* 0x000f220000300800 */
[----:B------:R-:W-:Y:S02]  /*11070*/  PRMT R17, RZ, 0x7610, R17 ;  /* 0x00007610ff117816 */ /* 0x000fe40000000011 */
[----:B------:R-:W-:Y:S01]  /*11080*/  PRMT R16, RZ, 0x7610, R16 ;  /* 0x00007610ff107816 */ /* 0x000fe20000000010 */
[----:B------:R-:W-:Y:S02]  /*11090*/  IMAD.MOV.U32 R250, RZ, RZ, R205 ;  /* 0x000000fffffa7224 */ /* 0x000fe400078e00cd */
[----:B---3--:R-:W-:-:S02]  /*110a0*/  @!P0 IMAD.MOV.U32 R7, RZ, RZ, R146 ;  /* 0x000000ffff078224 */ /* 0x008fc400078e0092 */
[----:B------:R-:W3:Y:S04]  /*110b0*/  LDL.LU R146, [R1+0x290] ;  /* 0x0002900001927983 */ /* 0x000ee80000300800 */
[----:B------:R2:W3:Y:S02]  /*110c0*/  @!P0 LDG.E.U16 R18, desc[UR16][R6.64] ;  /* 0x0000001006128981 */ /* 0x0004e4000c1e1500 */
[----:B--2---:R-:W-:Y:S02]  /*110d0*/  @!P0 IMAD.MOV.U32 R7, RZ, RZ, R147 ;  /* 0x000000ffff078224 */ /* 0x004fe400078e0093 */
[----:B----4-:R-:W-:Y:S02]  /*110e0*/  @!P0 IMAD.MOV.U32 R6, RZ, RZ, R2 ;  /* 0x000000ffff068224 */ /* 0x010fe400078e0002 */
[----:B------:R-:W2:Y:S04]  /*110f0*/  LDL.LU R2, [R1+0x26c] ;  /* 0x00026c0001027983 */ /* 0x000ea80000300800 */
[----:B------:R-:W4:Y:S04]  /*11100*/  LDL.LU R147, [R1+0x270] ;  /* 0x0002700001937983 */ /* 0x000f280000300800 */
[----:B------:R0:W2:Y:S02]  /*11110*/  @!P0 LDG.E.U16 R17, desc[UR16][R6.64] ;  /* 0x0000001006118981 */ /* 0x0000a4000c1e1500 */
[----:B0-----:R-:W-:-:S02]  /*11120*/  @!P0 IMAD.MOV.U32 R6, RZ, RZ, R210 ;  /* 0x000000ffff068224 */ /* 0x001fc400078e00d2 */
[----:B------:R-:W-:-:S05]  /*11130*/  @!P0 IMAD.MOV.U32 R7, RZ, RZ, R211 ;  /* 0x000000ffff078224 */ /* 0x000fca00078e00d3 */
[----:B------:R0:W2:Y:S02]  /*11140*/  @!P0 LDG.E.U16 R16, desc[UR16][R6.64] ;  /* 0x0000001006108981 */ /* 0x0000a4000c1e1500 */
[----:B0-----:R-:W-:Y:S02]  /*11150*/  @!P0 IMAD.MOV.U32 R6, RZ, RZ, R209 ;  /* 0x000000ffff068224 */ /* 0x001fe400078e00d1 */
[----:B------:R-:W2:Y:S04]  /*11160*/  LDL R209, [R1+0x7c8] ;  /* 0x0007c80001d17983 */ /* 0x000ea80000100800 */
[----:B------:R-:W2:Y:S04]  /*11170*/  LDL.LU R205, [R1+0x250] ;  /* 0x0002500001cd7983 */ /* 0x000ea80000300800 */
[----:B------:R-:W-:Y:S04]  /*11180*/  STL [R1+0x884], R247 ;  /* 0x000884f701007387 */ /* 0x000fe80000100800 */
[----:B------:R-:W-:Y:S04]  /*11190*/  STL.64 [R1+0xad8], R150 ;  /* 0x000ad89601007387 */ /* 0x000fe80000100a00 */
[----:B------:R-:W-:Y:S01]  /*111a0*/  STL.64 [R1+0xad0], R148 ;  /* 0x000ad09401007387 */ /* 0x000fe20000100a00 */
[----:B------:R-:W-:Y:S01]  /*111b0*/  PRMT R15, RZ, 0x7610, R15 ;  /* 0x00007610ff0f7816 */ /* 0x000fe2000000000f */
[----:B------:R-:W-:Y:S01]  /*111c0*/  @!P0 IMAD.MOV.U32 R7, RZ, RZ, R247 ;  /* 0x000000ffff078224 */ /* 0x000fe200078e00f7 */
[----:B------:R-:W-:-:S04]  /*111d0*/  PRMT R14, RZ, 0x7610, R14 ;  /* 0x00007610ff0e7816 */ /* 0x000fc8000000000e */
[----:B------:R0:W2:Y:S01]  /*111e0*/  @!P0 LDG.E.U16 R15, desc[UR16][R6.64] ;  /* 0x00000010060f8981 */ /* 0x0000a2000c1e1500 */
[----:B------:R-:W-:Y:S01]  /*111f0*/  PRMT R11, RZ, 0x7610, R11 ;  /* 0x00007610ff0b7816 */ /* 0x000fe2000000000b */
[----:B0-----:R-:W-:Y:S01]  /*11200*/  @!P0 IMAD.MOV.U32 R7, RZ, RZ, R143 ;  /* 0x000000ffff078224 */ /* 0x001fe200078e008f */
[----:B------:R-:W-:Y:S02]  /*11210*/  PRMT R10, RZ, 0x7610, R10 ;  /* 0x00007610ff0a7816 */ /* 0x000fe4000000000a */
[----:B------:R-:W-:Y:S02]  /*11220*/  PRMT R9, RZ, 0x7610, R9 ;  /* 0x00007610ff097816 */ /* 0x000fe40000000009 */
[----:B------:R-:W-:Y:S02]  /*11230*/  PRMT R8, RZ, 0x7610, R8 ;  /* 0x00007610ff087816 */ /* 0x000fe40000000008 */
[----:B------:R-:W-:Y:S01]  /*11240*/  PRMT R5, RZ, 0x7610, R5 ;  /* 0x00007610ff057816 */ /* 0x000fe20000000005 */
[----:B---3--:R-:W-:-:S05]  /*11250*/  @!P0 IMAD.MOV.U32 R6, RZ, RZ, R146 ;  /* 0x000000ffff068224 */ /* 0x008fca00078e0092 */
[----:B------:R0:W3:Y:S04]  /*11260*/  @!P0 LDG.E.U16 R14, desc[UR16][R6.64] ;  /* 0x00000010060e8981 */ /* 0x0000e8000c1e1500 */
[----:B----4-:R-:W-:Y:S04]  /*11270*/  STL.64 [R1+0xac8], R146 ;  /* 0x000ac89201007387 */ /* 0x010fe80000100a00 */
[----:B------:R-:W-:Y:S04]  /*11280*/  STL.64 [R1+0xac0], R144 ;  /* 0x000ac09001007387 */ /* 0x000fe80000100a00 */
        /* <DEDUP_REMOVED lines=44> */
[----:B------:R-:W-:Y:S01]  /*11550*/  STL.64 [R1+0x958], R54 ;  /* 0x0009583601007387 */ /* 0x000fe20000100a00 */
[----:B0-----:R-:W-:-:S03]  /*11560*/  @!P0 IMAD.MOV.U32 R6, RZ, RZ, R147 ;  /* 0x000000ffff068224 */ /* 0x001fc600078e0093 */
[----:B------:R-:W-:Y:S01]  /*11570*/  STL.64 [R1+0x950], R52 ;  /* 0x0009503401007387 */ /* 0x000fe20000100a00 */
[----:B--2---:R-:W-:-:S03]  /*11580*/  @!P0 IMAD.MOV.U32 R7, RZ, RZ, R2 ;  /* 0x000000ffff078224 */ /* 0x004fc600078e0002 */
        /* <DEDUP_REMOVED lines=8> */
[----:B------:R0:W2:Y:S04]  /*11610*/  @!P0 LDG.E.U16 R11, desc[UR16][R6.64] ;  /* 0x00000010060b8981 */ /* 0x0000a8000c1e1500 */
[----:B------:R-:W-:Y:S04]  /*11620*/  STL.64 [R1+0x908], R34 ;  /* 0x0009082201007387 */ /* 0x000fe80000100a00 */
[----:B------:R-:W-:Y:S01]  /*11630*/  STL.64 [R1+0x900], R32 ;  /* 0x0009002001007387 */ /* 0x000fe20000100a00 */
[----:B0-----:R-:W-:-:S02]  /*11640*/  @!P0 IMAD.MOV.U32 R6, RZ, RZ, R205 ;  /* 0x000000ffff068224 */ /* 0x001fc400078e00cd */
[----:B------:R-:W-:Y:S01]  /*11650*/  @!P0 IMAD.MOV.U32 R7, RZ, RZ, R240 ;  /* 0x000000ffff078224 */ /* 0x000fe200078e00f0 */
[----:B------:R-:W-:Y:S04]  /*11660*/  STL.64 [R1+0x8f8], R30 ;  /* 0x0008f81e01007387 */ /* 0x000fe80000100a00 */
[----:B------:R-:W-:Y:S04]  /*11670*/  STL.64 [R1+0x8f0], R28 ;  /* 0x0008f01c01007387 */ /* 0x000fe80000100a00 */
[----:B------:R-:W-:Y:S04]  /*11680*/  STL.64 [R1+0x8e8], R26 ;  /* 0x0008e81a01007387 */ /* 0x000fe80000100a00 */
[----:B------:R-:W-:Y:S04]  /*11690*/  STL.64 [R1+0x8e0], R24 ;  /* 0x0008e01801007387 */ /* 0x000fe80000100a00 */
[----:B------:R0:W4:Y:S04]  /*116a0*/  @!P0 LDG.E.U16 R10, desc[UR16][R6.64] ;  /* 0x00000010060a8981 */ /* 0x000128000c1e1500 */
[----:B------:R-:W-:Y:S04]  /*116b0*/  STL [R1+0x844], R240 ;  /* 0x000844f001007387 */ /* 0x000fe80000100800 */
[----:B------:R-:W-:Y:S01]  /*116c0*/  STL [R1+0x84c], R251 ;  /* 0x00084cfb01007387 */ /* 0x000fe20000100800 */
[----:B0-----:R-:W-:-:S02]  /*116d0*/  @!P0 IMAD.MOV.U32 R6, RZ, RZ, R251 ;  /* 0x000000ffff068224 */ /* 0x001fc400078e00fb */
[----:B------:R-:W-:Y:S01]  /*116e0*/  @!P0 IMAD.MOV.U32 R7, RZ, RZ, R246 ;  /* 0x000000ffff078224 */ /* 0x000fe200078e00f6 */
[----:B------:R-:W-:Y:S04]  /*116f0*/  STL [R1+0x848], R246 ;  /* 0x000848f601007387 */ /* 0x000fe80000100800 */
[----:B------:R-:W-:Y:S04]  /*11700*/  STL [R1+0x854], R252 ;  /* 0x000854fc01007387 */ /* 0x000fe80000100800 */
[----:B------:R0:W-:Y:S04]  /*11710*/  STL [R1+0x850], R4 ;  /* 0x0008500401007387 */ /* 0x0001e80000100800 */
[----:B------:R1:W4:Y:S04]  /*11720*/  @!P0 LDG.E.U16 R9, desc[UR16][R6.64] ;  /* 0x0000001006098981 */ /* 0x000328000c1e1500 */
[----:B------:R-:W-:Y:S04]  /*11730*/  STL [R1+0x85c], R249 ;  /* 0x00085cf901007387 */ /* 0x000fe80000100800 */
[----:B------:R-:W-:Y:S01]  /*11740*/  STL [R1+0x858], R248 ;  /* 0x000858f801007387 */ /* 0x000fe20000100800 */
[----:B-1----:R-:W-:-:S03]  /*11750*/  @!P0 IMAD.MOV.U32 R7, RZ, RZ, R4 ;  /* 0x000000ffff078224 */ /* 0x002fc600078e0004 */
[----:B0-----:R-:W3:Y:S01]  /*11760*/  LDL R4, [R1+0x7c4] ;  /* 0x0007c40001047983 */ /* 0x001ee20000100800 */
[----:B------:R-:W-:-:S03]  /*11770*/  @!P0 IMAD.MOV.U32 R6, RZ, RZ, R252 ;  /* 0x000000ffff068224 */ /* 0x000fc600078e00fc */
[----:B------:R-:W4:Y:S04]  /*11780*/  LDL.LU.64 R24, [R1] ;  /* 0x0000000001187983 */ /* 0x000f280000300a00 */
[----:B------:R-:W4:Y:S04]  /*11790*/  LDL.LU.64 R26, [R1+0x8] ;  /* 0x00000800011a7983 */ /* 0x000f280000300a00 */
[----:B------:R-:W4:Y:S04]  /*117a0*/  LDL.LU.64 R28, [R1+0x10] ;  /* 0x00001000011c7983 */ /* 0x000f280000300a00 */
[----:B------:R-:W4:Y:S04]  /*117b0*/  LDL.LU.64 R30, [R1+0x18] ;  /* 0x00001800011e7983 */ /* 0x000f280000300a00 */
[----:B------:R-:W4:Y:S04]  /*117c0*/  LDL.LU.64 R32, [R1+0x20] ;  /* 0x0000200001207983 */ /* 0x000f280000300a00 */
[----:B------:R-:W4:Y:S04]  /*117d0*/  LDL.LU.64 R34, [R1+0x28] ;  /* 0x0000280001227983 */ /* 0x000f280000300a00 */
[----:B------:R-:W4:Y:S04]  /*117e0*/  LDL.LU.64 R36, [R1+0x30] ;  /* 0x0000300001247983 */ /* 0x000f280000300a00 */
[----:B------:R-:W4:Y:S04]  /*117f0*/  LDL.LU.64 R38, [R1+0x38] ;  /* 0x0000380001267983 */ /* 0x000f280000300a00 */
[----:B------:R0:W4:Y:S04]  /*11800*/  @!P0 LDG.E.U16 R8, desc[UR16][R6.64] ;  /* 0x0000001006088981 */ /* 0x000128000c1e1500 */
[----:B------:R-:W4:Y:S04]  /*11810*/  LDL.LU.64 R40, [R1+0x40] ;  /* 0x0000400001287983 */ /* 0x000f280000300a00 */
[----:B------:R-:W4:Y:S01]  /*11820*/  LDL.LU.64 R42, [R1+0x48] ;  /* 0x00004800012a7983 */ /* 0x000f220000300a00 */
[----:B0-----:R-:W-:-:S02]  /*11830*/  @!P0 IMAD.MOV.U32 R6, RZ, RZ, R249 ;  /* 0x000000ffff068224 */ /* 0x001fc400078e00f9 */
[----:B------:R-:W-:Y:S01]  /*11840*/  @!P0 IMAD.MOV.U32 R7, RZ, RZ, R248 ;  /* 0x000000ffff078224 */ /* 0x000fe200078e00f8 */
[----:B------:R-:W4:Y:S04]  /*11850*/  LDL.LU.64 R44, [R1+0x50] ;  /* 0x00005000012c7983 */ /* 0x000f280000300a00 */
[----:B------:R-:W4:Y:S04]  /*11860*/  LDL.LU.64 R46, [R1+0x58] ;  /* 0x00005800012e7983 */ /* 0x000f280000300a00 */
[----:B------:R-:W4:Y:S04]  /*11870*/  LDL.LU.64 R48, [R1+0x60] ;  /* 0x0000600001307983 */ /* 0x000f280000300a00 */
[----:B------:R-:W4:Y:S04]  /*11880*/  LDL.LU.64 R50, [R1+0x68] ;  /* 0x0000680001327983 */ /* 0x000f280000300a00 */
[----:B------:R-:W4:Y:S04]  /*11890*/  @!P0 LDG.E.U16 R5, desc[UR16][R6.64] ;  /* 0x0000001006058981 */ /* 0x000f28000c1e1500 */
[----:B------:R-:W4:Y:S04]  /*118a0*/  LDL.LU.64 R52, [R1+0x70] ;  /* 0x0000700001347983 */ /* 0x000f280000300a00 */
        /* <DEDUP_REMOVED lines=103> */
[----:B---3--:R-:W-:Y:S04]  /*11f20*/  STS.U16 [R4+UR8+0x7f00], R239 ;  /* 0x007f00ef04007988 */ /* 0x008fe80008000408 */
        /* <DEDUP_REMOVED lines=26> */
[----:B--2---:R-:W-:Y:S04]  /*120d0*/  STS.U16 [R4+UR8+0x6b00], R11 ;  /* 0x006b000b04007988 */ /* 0x004fe80008000408 */
[----:B----4-:R-:W-:Y:S04]  /*120e0*/  STS.U16 [R4+UR8+0x6f00], R10 ;  /* 0x006f000a04007988 */ /* 0x010fe80008000408 */
[----:B------:R-:W-:Y:S04]  /*120f0*/  STS.U16 [R4+UR8+0x7300], R9 ;  /* 0x0073000904007988 */ /* 0x000fe80008000408 */
[----:B------:R-:W-:Y:S04]  /*12100*/  STS.U16 [R4+UR8+0x7700], R8 ;  /* 0x0077000804007988 */ /* 0x000fe80008000408 */
[----:B------:R-:W-:Y:S01]  /*12110*/  STS.U16 [R4+UR8+0x7b00], R5 ;  /* 0x007b000504007988 */ /* 0x000fe20008000408 */
[----:B------:R0:W-:Y:S06]  /*12120*/  MEMBAR.ALL.CTA ;  /* 0x0000000000007992 */ /* 0x0001ec0000008000 */
[----:B0-----:R-:W0:Y:S02]  /*12130*/  FENCE.VIEW.ASYNC.S ;  /* 0x00000000000073c6 */ /* 0x001e240000000000 */
[----:B0-----:R-:W-:Y:S06]  /*12140*/  BAR.SYNC.DEFER_BLOCKING 0x0 ;  /* 0x0000000000007b1d */ /* 0x001fec0000010000 */
[----:B------:R-:W-:Y:S01]  /*12150*/  UMOV UR13, 0x40000040 ;  /* 0x40000040000d7882 */ /* 0x000fe20000000000 */
[----:B------:R-:W-:-:S06]  /*12160*/  WARPGROUP.ARRIVE ;  /* 0x00000000000079c5 */ /* 0x000fcc0000000000 */
[----:B------:R-:W-:Y:S03]  /*12170*/  HGMMA.64x256x16.F32 R24, gdesc[UR12].tnspA, R24, gsb0 ;  /* 0x23e000000c1879f0 */ /* 0x000fe60008000818 */
[----:B------:R-:W-:Y:S02]  /*12180*/  WARPGROUP.DEPBAR.LE gsb0, 0x0 ;  /* 0x00008000000079c5 */ /* 0x000fe40000010000 */
[----:B------:R-:W-:-:S15]  /*12190*/  WARPGROUP.ARRIVE ;  /* 0x00000000000079c5 */ /* 0x000fde0000000000 */
[----:B------:R-:W-:-:S08]  /*121a0*/  NOP ;  /* 0x0000000000007918 */ /* 0x000fd00000000000 */
        /* <DEDUP_REMOVED lines=10> */
[----:B------:R-:W-:Y:S04]  /*12250*/  STL.64 [R1], R24 ;  /* 0x0000001801007387 */ /* 0x000fe80000100a00 */
        /* <DEDUP_REMOVED lines=62> */
[----:B------:R0:W-:Y:S04]  /*12640*/  STL.64 [R1+0x1f8], R150 ;  /* 0x0001f89601007387 */ /* 0x0001e80000100a00 */
[----:B0-----:R-:W2:Y:S04]  /*12650*/  LDL.LU.64 R150, [R1+0xad8] ;  /* 0x000ad80001967983 */ /* 0x001ea80000300a00 */
[----:B------:R-:W3:Y:S04]  /*12660*/  LDL.LU.64 R148, [R1+0xad0] ;  /* 0x000ad00001947983 */ /* 0x000ee80000300a00 */
[----:B------:R-:W4:Y:S04]  /*12670*/  LDL.LU.64 R146, [R1+0xac8] ;  /* 0x000ac80001927983 */ /* 0x000f280000300a00 */
[----:B------:R-:W2:Y:S04]  /*12680*/  LDL.LU.64 R144, [R1+0xac0] ;  /* 0x000ac00001907983 */ /* 0x000ea80000300a00 */
[----:B------:R-:W3:Y:S04]  /*12690*/  LDL.LU.64 R142, [R1+0xab8] ;  /* 0x000ab800018e7983 */ /* 0x000ee80000300a00 */
[----:B------:R-:W2:Y:S04]  /*126a0*/  LDL.LU.64 R140, [R1+0xab0] ;  /* 0x000ab000018c7983 */ /* 0x000ea80000300a00 */
[----:B------:R-:W2:Y:S01]  /*126b0*/  LDL.LU.64 R138, [R1+0xaa8] ;  /* 0x000aa800018a7983 */ /* 0x000ea20000300a00 */
[----:B------:R-:W-:-:S03]  /*126c0*/  IMAD.MOV.U32 R246, RZ, RZ, R2 ;  /* 0x000000fffff67224 */ /* 0x000fc600078e0002 */
[----:B------:R-:W2:Y:S01]  /*126d0*/  LDL.LU.64 R136, [R1+0xaa0] ;  /* 0x000aa00001887983 */ /* 0x000ea20000300a00 */
[----:B------:R-:W-:-:S03]  /*126e0*/  IMAD.MOV.U32 R240, RZ, RZ, R237 ;  /* 0x000000fffff07224 */ /* 0x000fc600078e00ed */
[----:B------:R-:W2:Y:S01]  /*126f0*/  LDL.LU.64 R134, [R1+0xa98] ;  /* 0x000a980001867983 */ /* 0x000ea20000300a00 */
[----:B------:R-:W-:-:S03]  /*12700*/  IMAD.MOV.U32 R2, RZ, RZ, R238 ;  /* 0x000000ffff027224 */ /* 0x000fc600078e00ee */
[----:B------:R-:W2:Y:S01]  /*12710*/  LDL.LU.64 R132, [R1+0xa90] ;  /* 0x000a900001847983 */ /* 0x000ea20000300a00 */
[----:B------:R-:W-:-:S03]  /*12720*/  IMAD.MOV.U32 R239, RZ, RZ, R126 ;  /* 0x000000ffffef7224 */ /* 0x000fc600078e007e */
[----:B------:R-:W2:Y:S01]  /*12730*/  LDL.LU.64 R130, [R1+0xa88] ;  /* 0x000a880001827983 */ /* 0x000ea20000300a00 */
[----:B------:R-:W-:Y:S02]  /*12740*/  IMAD.MOV.U32 R242, RZ, RZ, R244 ;  /* 0x000000fffff27224 */ /* 0x000fe400078e00f4 */
[----:B------:R-:W-:Y:S01]  /*12750*/  IMAD.MOV.U32 R248, RZ, RZ, R234 ;  /* 0x000000fffff87224 */ /* 0x000fe200078e00ea */
[----:B------:R-:W2:Y:S01]  /*12760*/  LDL.LU.64 R128, [R1+0xa80] ;  /* 0x000a800001807983 */ /* 0x000ea20000300a00 */
[----:B------:R-:W-:Y:S02]  /*12770*/  IMAD.MOV.U32 R251, RZ, RZ, R236 ;  /* 0x000000fffffb7224 */ /* 0x000fe400078e00ec */
[----:B------:R-:W-:Y:S01]  /*12780*/  IMAD.MOV.U32 R238, RZ, RZ, R125 ;  /* 0x000000ffffee7224 */ /* 0x000fe200078e007d */
[----:B------:R-:W2:Y:S01]  /*12790*/  LDL.LU.64 R126, [R1+0xa78] ;  /* 0x000a7800017e7983 */ /* 0x000ea20000300a00 */
[----:B------:R-:W-:Y:S02]  /*127a0*/  IMAD.MOV.U32 R237, RZ, RZ, R124 ;  /* 0x000000ffffed7224 */ /* 0x000fe400078e007c */
[----:B------:R-:W-:Y:S01]  /*127b0*/  IMAD.MOV.U32 R244, RZ, RZ, R232 ;  /* 0x000000fffff47224 */ /* 0x000fe200078e00e8 */
[----:B------:R-:W2:Y:S01]  /*127c0*/  LDL.LU.64 R124, [R1+0xa70] ;  /* 0x000a7000017c7983 */ /* 0x000ea20000300a00 */
[----:B------:R-:W-:-:S02]  /*127d0*/  IMAD.MOV.U32 R249, RZ, RZ, R233 ;  /* 0x000000fffff97224 */ /* 0x000fc400078e00e9 */
[----:B------:R-:W-:Y:S02]  /*127e0*/  IMAD.MOV.U32 R236, RZ, RZ, R123 ;  /* 0x000000ffffec7224 */ /* 0x000fe400078e007b */
[----:B------:R-:W-:Y:S02]  /*127f0*/  IMAD.MOV.U32 R234, RZ, RZ, R122 ;  /* 0x000000ffffea7224 */ /* 0x000fe400078e007a */
[----:B------:R-:W-:Y:S01]  /*12800*/  IMAD.MOV.U32 R233, RZ, RZ, R121 ;  /* 0x000000ffffe97224 */ /* 0x000fe200078e0079 */
[----:B------:R-:W2:Y:S01]  /*12810*/  LDL.LU.64 R122, [R1+0xa68] ;  /* 0x000a6800017a7983 */ /* 0x000ea20000300a00 */
[----:B------:R-:W-:Y:S02]  /*12820*/  IMAD.MOV.U32 R232, RZ, RZ, R120 ;  /* 0x000000ffffe87224 */ /* 0x000fe400078e0078 */
[----:B------:R-:W-:Y:S01]  /*12830*/  IMAD.MOV.U32 R231, RZ, RZ, R119 ;  /* 0x000000ffffe77224 */ /* 0x000fe200078e0077 */
[----:B------:R-:W2:Y:S01]  /*12840*/  LDL.LU.64 R120, [R1+0xa60] ;  /* 0x000a600001787983 */ /* 0x000ea20000300a00 */
[----:B------:R-:W-:-:S02]  /*12850*/  IMAD.MOV.U32 R230, RZ, RZ, R118 ;  /* 0x000000ffffe67224 */ /* 0x000fc400078e0076 */
        /* <DEDUP_REMOVED lines=30> */
[----:B------:R-:W-:Y:S02]  /*12a40*/  IMAD.MOV.U32 R210, RZ, RZ, R98 ;  /* 0x000000ffffd27224 */ /* 0x000fe400078e0062 */
[----:B------:R-:W-:Y:S01]  /*12a50*/  IMAD.MOV.U32 R250, RZ, RZ, R206 ;  /* 0x000000fffffa7224 */ /* 0x000fe200078e00ce */
[----:B------:R-:W2:Y:S01]  /*12a60*/  LDL.LU.64 R98, [R1+0xa08] ;  /* 0x000a080001627983 */ /* 0x000ea20000300a00 */
[----:B------:R-:W-:Y:S02]  /*12a70*/  IMAD.MOV.U32 R209, RZ, RZ, R97 ;  /* 0x000000ffffd17224 */ /* 0x000fe400078e0061 */
[----:B------:R-:W-:-:S02]  /*12a80*/  IMAD.MOV.U32 R208, RZ, RZ, R96 ;  /* 0x000000ffffd07224 */ /* 0x000fc400078e0060 */
[----:B------:R-:W-:Y:S01]  /*12a90*/  IMAD.MOV.U32 R252, RZ, RZ, R205 ;  /* 0x000000fffffc7224 */ /* 0x000fe200078e00cd */
[----:B------:R-:W2:Y:S01]  /*12aa0*/  LDL.LU.64 R96, [R1+0xa00] ;  /* 0x000a000001607983 */ /* 0x000ea20000300a00 */
[----:B------:R-:W-:Y:S02]  /*12ab0*/  IMAD.MOV.U32 R4, RZ, RZ, R204 ;  /* 0x000000ffff047224 */ /* 0x000fe400078e00cc */
[----:B------:R-:W-:Y:S02]  /*12ac0*/  IMAD.MOV.U32 R207, RZ, RZ, R95 ;  /* 0x000000ffffcf7224 */ /* 0x000fe400078e005f */
[----:B------:R-:W-:Y:S02]  /*12ad0*/  IMAD.MOV.U32 R206, RZ, RZ, R94 ;  /* 0x000000ffffce7224 */ /* 0x000fe400078e005e */
[----:B------:R-:W-:Y:S01]  /*12ae0*/  IMAD.MOV.U32 R243, RZ, RZ, R203 ;  /* 0x000000fffff37224 */ /* 0x000fe200078e00cb */
[----:B------:R-:W2:Y:S01]  /*12af0*/  LDL.LU.64 R94, [R1+0x9f8] ;  /* 0x0009f800015e7983 */ /* 0x000ea20000300a00 */
[----:B------:R-:W-:-:S02]  /*12b00*/  IMAD.MOV.U32 R205, RZ, RZ, R93 ;  /* 0x000000ffffcd7224 */ /* 0x000fc400078e005d */
        /* <DEDUP_REMOVED lines=102> */
[----:B------:R-:W-:-:S03]  /*13170*/  IMAD.MOV.U32 R5, RZ, RZ, R24 ;  /* 0x000000ffff057224 */ /* 0x000fc600078e0018 */
[----:B------:R-:W2:Y:S04]  /*13180*/  LDL.LU.64 R24, [R1+0x8e0] ;  /* 0x0008e00001187983 */ /* 0x000ea80000300a00 */
[----:B------:R-:W-:Y:S04]  /*13190*/  STL [R1+0x8a0], R224 ;  /* 0x0008a0e001007387 */ /* 0x000fe80000100800 */
[----:B------:R4:W-:Y:S04]  /*131a0*/  STL [R1+0x89c], R225 ;  /* 0x00089ce101007387 */ /* 0x0009e80000100800 */
[----:B------:R0:W-:Y:S04]  /*131b0*/  STL [R1+0x898], R226 ;  /* 0x000898e201007387 */ /* 0x0001e80000100800 */
[----:B------:R2:W-:Y:S01]  /*131c0*/  STL [R1+0x894], R227 ;  /* 0x000894e301007387 */ /* 0x0005e20000100800 */
[----:B----4-:R-:W-:-:S02]  /*131d0*/  IMAD.MOV.U32 R225, RZ, RZ, R146 ;  /* 0x000000ffffe17224 */ /* 0x010fc400078e0092 */
[----:B---3--:R-:W-:Y:S02]  /*131e0*/  IMAD.MOV.U32 R224, RZ, RZ, R142 ;  /* 0x000000ffffe07224 */ /* 0x008fe400078e008e */
[----:B0-----:R-:W-:Y:S02]  /*131f0*/  IMAD.MOV.U32 R226, RZ, RZ, R143 ;  /* 0x000000ffffe27224 */ /* 0x001fe400078e008f */
[----:B--2---:R-:W-:Y:S02]  /*13200*/  IMAD.MOV.U32 R227, RZ, RZ, R141 ;  /* 0x000000ffffe37224 */ /* 0x004fe400078e008d */
[----:B------:R-:W2:Y:S04]  /*13210*/  LDL.LU R141, [R1+0x8d8] ;  /* 0x0008d800018d7983 */ /* 0x000ea80000300800 */
[----:B------:R-:W2:Y:S04]  /*13220*/  LDL.LU R142, [R1+0x8d4] ;  /* 0x0008d400018e7983 */ /* 0x000ea80000300800 */
[----:B------:R-:W2:Y:S04]  /*13230*/  LDL.LU R143, [R1+0x8d0] ;  /* 0x0008d000018f7983 */ /* 0x000ea80000300800 */
[----:B------:R0:W-:Y:S02]  /*13240*/  STL [R1+0x890], R228 ;  /* 0x000890e401007387 */ /* 0x0001e40000100800 */
[----:B0-----:R-:W-:-:S02]  /*13250*/  IMAD.MOV.U32 R228, RZ, RZ, R144 ;  /* 0x000000ffffe47224 */ /* 0x001fc400078e0090 */
[----:B------:R-:W2:Y:S04]  /*13260*/  LDL.LU R144, [R1+0x8cc] ;  /* 0x0008cc0001907983 */ /* 0x000ea80000300800 */
[----:B------:R0:W-:Y:S02]  /*13270*/  STL [R1+0x88c], R229 ;  /* 0x00088ce501007387 */ /* 0x0001e40000100800 */
[----:B0-----:R-:W-:Y:S02]  /*13280*/  IMAD.MOV.U32 R229, RZ, RZ, R145 ;  /* 0x000000ffffe57224 */ /* 0x001fe400078e0091 */
        /* <DEDUP_REMOVED lines=19> */
[----:B------:R-:W3:Y:S04]  /*133c0*/  LDL.LU R235, [R1+0x8ac] ;  /* 0x0008ac0001eb7983 */ /* 0x000ee80000300800 */
[----:B------:R-:W-:Y:S04]  /*133d0*/  STL [R1+0x868], R237 ;  /* 0x000868ed01007387 */ /* 0x000fe80000100800 */
[----:B------:R0:W-:Y:S04]  /*133e0*/  STL [R1+0x864], R238 ;  /* 0x000864ee01007387 */ /* 0x0001e80000100800 */
[----:B0-----:R-:W4:Y:S04]  /*133f0*/  LDL R238, [R1+0x7d0] ;  /* 0x0007d00001ee7983 */ /* 0x001f280000100800 */
[----:B------:R0:W-:Y:S01]  /*13400*/  STL [R1+0x860], R239 ;  /* 0x000860ef01007387 */ /* 0x0001e20000100800 */
[----:B------:R-:W-:-:S02]  /*13410*/  IMAD.MOV.U32 R237, RZ, RZ, R153 ;  /* 0x000000ffffed7224 */ /* 0x000fc400078e0099 */
[----:B------:R-:W1:Y:S01]  /*13420*/  LDC R153, c[0x0][0x238] ;  /* 0x00008e00ff997b82 */ /* 0x000e620000000800 */
[----:B---3--:R-:W-:-:S05]  /*13430*/  VIADD R235, R235, 0x1 ;  /* 0x00000001ebeb7836 */ /* 0x008fca0000000000 */
[----:B----4-:R-:W-:Y:S02]  /*13440*/  ISETP.NE.U32.AND P0, PT, R235, R238, PT ;  /* 0x000000eeeb00720c */ /* 0x010fe40003f05070 */
[----:B------:R-:W3:Y:S01]  /*13450*/  LDL.LU R238, [R1+0x7a0] ;  /* 0x0007a00001ee7983 */ /* 0x000ee20000300800 */
[----:B-1----:R-:W-:-:S03]  /*13460*/  IMAD.SHL.U32 R153, R153, 0x40, RZ ;  /* 0x0000004099997824 */ /* 0x002fc600078e00ff */
[----:B0-----:R-:W4:Y:S01]  /*13470*/  LDL.LU R239, [R1+0x798] ;  /* 0x0007980001ef7983 */ /* 0x001f220000300800 */
[----:B------:R-:W-:-:S05]  /*13480*/  IMAD.SHL.U32 R153, R153, 0x2, RZ ;  /* 0x0000000299997824 */ /* 0x000fca00078e00ff */
[----:B---3--:R-:W-:-:S05]  /*13490*/  IADD3 R238, P5, R238, R153, RZ ;  /* 0x00000099eeee7210 */ /* 0x008fca0007fbe0ff */
[----:B------:R0:W-:Y:S04]  /*134a0*/  STL [R1+0x7a0], R238 ;  /* 0x0007a0ee01007387 */ /* 0x0001e80000100800 */
[----:B0-----:R-:W3:Y:S01]  /*134b0*/  LDL.LU R238, [R1+0x790] ;  /* 0x0007900001ee7983 */ /* 0x001ee20000300800 */
[-C--:B----4-:R-:W-:Y:S02]  /*134c0*/  IADD3 R239, P6, R239, R153.reuse, RZ ;  /* 0x00000099efef7210 */ /* 0x090fe40007fde0ff */
[-C--:B------:R-:W-:Y:S02]  /*134d0*/  IADD3 R12, P2, R12, R153.reuse, RZ ;  /* 0x000000990c0c7210 */ /* 0x080fe40007f5e0ff */
[-C--:B------:R-:W-:Y:S01]  /*134e0*/  IADD3 R0, P3, R0, R153.reuse, RZ ;  /* 0x0000009900007210 */ /* 0x080fe20007f7e0ff */
[----:B------:R-:W-:Y:S04]  /*134f0*/  STL [R1+0x798], R239 ;  /* 0x000798ef01007387 */ /* 0x000fe80000100800 */
[----:B------:R0:W-:Y:S04]  /*13500*/  STL [R1+0x788], R12 ;  /* 0x0007880c01007387 */ /* 0x0001e80000100800 */
[----:B0-----:R-:W4:Y:S01]  /*13510*/  LDL.LU R12, [R1+0x8a8] ;  /* 0x0008a800010c7983 */ /* 0x001f220000300800 */
[----:B---3--:R-:W-:-:S05]  /*13520*/  IADD3 R238, P1, R238, R153, RZ ;  /* 0x00000099eeee7210 */ /* 0x008fca0007f3e0ff */
[----:B------:R-:W-:Y:S04]  /*13530*/  STL [R1+0x790], R238 ;  /* 0x000790ee01007387 */ /* 0x000fe80000100800 */
[----:B------:R0:W-:Y:S04]  /*13540*/  STL [R1+0x780], R0 ;  /* 0x0007800001007387 */ /* 0x0001e80000100800 */
[----:B0-----:R-:W4:Y:S04]  /*13550*/  LDL.LU R0, [R1+0x8a4] ;  /* 0x0008a40001007983 */ /* 0x001f280000300800 */
[----:B------:R-:W3:Y:S01]  /*13560*/  LDL.LU R238, [R1+0x778] ;  /* 0x0007780001ee7983 */ /* 0x000ee20000300800 */
[----:B------:R-:W-:-:S03]  /*13570*/  IADD3 R13, P4, R13, R153, RZ ;  /* 0x000000990d0d7210 */ /* 0x000fc60007f9e0ff */
[----:B------:R-:W2:Y:S02]  /*13580*/  LDL.LU R239, [R1+0x79c] ;  /* 0x00079c0001ef7983 */ /* 0x000ea40000300800 */
[----:B----4-:R-:W-:Y:S01]  /*13590*/  IMAD.X R12, R12, 0x1, R0, P4 ;  /* 0x000000010c0c7824 */ /* 0x010fe200020e0600 */
[----:B---3--:R-:W-:-:S05]  /*135a0*/  IADD3 R238, P4, R238, R153, RZ ;  /* 0x00000099eeee7210 */ /* 0x008fca0007f9e0ff */
[----:B------:R0:W-:Y:S04]  /*135b0*/  STL [R1+0x778], R238 ;  /* 0x000778ee01007387 */ /* 0x0001e80000100800 */
[----:B0-----:R-:W3:Y:S01]  /*135c0*/  LDL.LU R238, [R1+0x770] ;  /* 0x0007700001ee7983 */ /* 0x001ee20000300800 */
[----:B--2---:R-:W-:-:S05]  /*135d0*/  IMAD.X R239, R239, 0x1, R0, P5 ;  /* 0x00000001efef7824 */ /* 0x004fca00028e0600 */
[----:B------:R0:W-:Y:S04]  /*135e0*/  STL [R1+0x79c], R239 ;  /* 0x00079cef01007387 */ /* 0x0001e80000100800 */
[----:B0-----:R-:W2:Y:S01]  /*135f0*/  LDL.LU R239, [R1+0x794] ;  /* 0x0007940001ef7983 */ /* 0x001ea20000300800 */
        /* <DEDUP_REMOVED lines=112> */
[----:B------:R-:W-:Y:S01]  /*13d00*/  STL [R1+0x704], R239 ;  /* 0x000704ef01007387 */ /* 0x000fe20000100800 */
[----:B---3--:R-:W-:-:S05]  /*13d10*/  IADD3 R238, P6, R238, R153, RZ ;  /* 0x00000099eeee7210 */ /* 0x008fca0007fde0ff */
[----:B------:R0:W-:Y:S04]  /*13d20*/  STL [R1+0x6d8], R238 ;  /* 0x0006d8ee01007387 */ /* 0x0001e80000100800 */
[----:B0-----:R-:W2:Y:S02]  /*13d30*/  LDL.LU R238, [R1+0x6fc] ;  /* 0x0006fc0001ee7983 */ /* 0x001ea40000300800 */
[----:B--2---:R-:W-:-:S05]  /*13d40*/  IMAD.X R238, R238, 0x1, R0, P1 ;  /* 0x00000001eeee7824 */ /* 0x004fca00008e0600 */
[----:B------:R0:W-:Y:S04]  /*13d50*/  STL [R1+0x6fc], R238 ;  /* 0x0006fcee01007387 */ /* 0x0001e80000100800 */
[----:B------:R-:W2:Y:S04]  /*13d60*/  LDL.LU R239, [R1+0x6d0] ;  /* 0x0006d00001ef7983 */ /* 0x000ea80000300800 */
[----:B0-----:R-:W3:Y:S01]  /*13d70*/  LDL.LU R238, [R1+0x6f4] ;  /* 0x0006f40001ee7983 */ /* 0x001ee20000300800 */
[----:B--2---:R-:W-:Y:S01]  /*13d80*/  IADD3 R239, P1, R239, R153, RZ ;  /* 0x00000099efef7210 */ /* 0x004fe20007f3e0ff */
[----:B---3--:R-:W-:-:S04]  /*13d90*/  IMAD.X R238, R238, 0x1, R0, P2 ;  /* 0x00000001eeee7824 */ /* 0x008fc800010e0600 */
[----:B------:R0:W-:Y:S04]  /*13da0*/  STL [R1+0x6d0], R239 ;  /* 0x0006d0ef01007387 */ /* 0x0001e80000100800 */
[----:B------:R1:W-:Y:S04]  /*13db0*/  STL [R1+0x6f4], R238 ;  /* 0x0006f4ee01007387 */ /* 0x0003e80000100800 */
[----:B0-----:R-:W2:Y:S04]  /*13dc0*/  LDL.LU R239, [R1+0x6c8] ;  /* 0x0006c80001ef7983 */ /* 0x001ea80000300800 */
[----:B-1----:R-:W3:Y:S01]  /*13dd0*/  LDL.LU R238, [R1+0x6ec] ;  /* 0x0006ec0001ee7983 */ /* 0x002ee20000300800 */
        /* <DEDUP_REMOVED lines=206> */
[----:B------:R-:W-:Y:S04]  /*14ac0*/  STL [R1+0x5b8], R239 ;  /* 0x0005b8ef01007387 */ /* 0x000fe80000100800 */
[----:B------:R0:W-:Y:S02]  /*14ad0*/  STL [R1+0x5dc], R238 ;  /* 0x0005dcee01007387 */ /* 0x0001e40000100800 */
[----:B0-----:R-:W-:Y:S02]  /*14ae0*/  IMAD.MOV.U32 R238, RZ, RZ, R237 ;  /* 0x000000ffffee7224 */ /* 0x001fe400078e00ed */
[----:B------:R-:W-:Y:S02]  /*14af0*/  IMAD.MOV.U32 R237, RZ, RZ, R236 ;  /* 0x000000ffffed7224 */ /* 0x000fe400078e00ec */
[----:B------:R-:W-:-:S02]  /*14b00*/  IMAD.MOV.U32 R236, RZ, RZ, R234 ;  /* 0x000000ffffec7224 */ /* 0x000fc400078e00ea */
[----:B------:R-:W-:Y:S02]  /*14b10*/  IMAD.MOV.U32 R234, RZ, RZ, R230 ;  /* 0x000000ffffea7224 */ /* 0x000fe400078e00e6 */
[----:B------:R-:W-:Y:S02]  /*14b20*/  IMAD.MOV.U32 R230, RZ, RZ, R229 ;  /* 0x000000ffffe67224 */ /* 0x000fe400078e00e5 */
[----:B------:R-:W-:Y:S02]  /*14b30*/  IMAD.MOV.U32 R229, RZ, RZ, R228 ;  /* 0x000000ffffe57224 */ /* 0x000fe400078e00e4 */
[----:B------:R-:W-:Y:S02]  /*14b40*/  IMAD.MOV.U32 R228, RZ, RZ, R226 ;  /* 0x000000ffffe47224 */ /* 0x000fe400078e00e2 */
[----:B------:R-:W-:Y:S02]  /*14b50*/  IMAD.MOV.U32 R226, RZ, RZ, R224 ;  /* 0x000000ffffe27224 */ /* 0x000fe400078e00e0 */
[----:B------:R-:W2:Y:S04]  /*14b60*/  LDL.LU R224, [R1+0x5b0] ;  /* 0x0005b00001e07983 */ /* 0x000ea80000300800 */
[----:B------:R-:W3:Y:S01]  /*14b70*/  LDL.LU R239, [R1+0x5d4] ;  /* 0x0005d40001ef7983 */ /* 0x000ee20000300800 */
[----:B--2---:R-:W-:Y:S01]  /*14b80*/  IADD3 R224, P1, R224, R153, RZ ;  /* 0x00000099e0e07210 */ /* 0x004fe20007f3e0ff */
[----:B---3--:R-:W-:-:S04]  /*14b90*/  IMAD.X R239, R239, 0x1, R0, P2 ;  /* 0x00000001efef7824 */ /* 0x008fc800010e0600 */
[----:B------:R0:W-:Y:S04]  /*14ba0*/  STL [R1+0x5b0], R224 ;  /* 0x0005b0e001007387 */ /* 0x0001e80000100800 */
[----:B0-----:R1:W5:Y:S04]  /*14bb0*/  LDL.LU R224, [R1+0x8a0] ;  /* 0x0008a00001e07983 */ /* 0x0013680000300800 */
[----:B------:R0:W-:Y:S04]  /*14bc0*/  STL [R1+0x5d4], R239 ;  /* 0x0005d4ef01007387 */ /* 0x0001e80000100800 */
[----:B------:R-:W2:Y:S04]  /*14bd0*/  LDL.LU R153, [R1+0x7c0] ;  /* 0x0007c00001997983 */ /* 0x000ea80000300800 */
[----:B0-----:R-:W3:Y:S01]  /*14be0*/  LDL.LU R239, [R1+0x5cc] ;  /* 0x0005cc0001ef7983 */ /* 0x001ee20000300800 */
[----:B--2---:R-:W-:Y:S01]  /*14bf0*/  IADD3 R153, P2, R153, UR18, RZ ;  /* 0x0000001299997c10 */ /* 0x004fe2000ff5e0ff */
[----:B---3--:R-:W-:-:S04]  /*14c00*/  IMAD.X R239, R239, 0x1, R0, P3 ;  /* 0x00000001efef7824 */ /* 0x008fc800018e0600 */
[----:B------:R0:W-:Y:S04]  /*14c10*/  STL [R1+0x7c0], R153 ;  /* 0x0007c09901007387 */ /* 0x0001e80000100800 */
[----:B------:R2:W-:Y:S04]  /*14c20*/  STL [R1+0x5cc], R239 ;  /* 0x0005ccef01007387 */ /* 0x0005e80000100800 */
[----:B0-----:R-:W3:Y:S04]  /*14c30*/  LDL.LU R153, [R1+0x7b8] ;  /* 0x0007b80001997983 */ /* 0x001ee80000300800 */
[----:B--2---:R-:W2:Y:S01]  /*14c40*/  LDL.LU R239, [R1+0x5c4] ;  /* 0x0005c40001ef7983 */ /* 0x004ea20000300800 */
[----:B---3--:R-:W-:Y:S01]  /*14c50*/  IADD3 R153, P3, R153, UR18, RZ ;  /* 0x0000001299997c10 */ /* 0x008fe2000ff7e0ff */
[----:B--2---:R-:W-:-:S04]  /*14c60*/  IMAD.X R239, R239, 0x1, R0, P4 ;  /* 0x00000001efef7824 */ /* 0x004fc800020e0600 */
        /* <DEDUP_REMOVED lines=22> */
[----:B---3--:R-:W-:-:S02]  /*14dd0*/  IADD3 R153, P1, R153, UR18, RZ ;  /* 0x0000001299997c10 */ /* 0x008fc4000ff3e0ff */
[----:B--2---:R-:W-:-:S03]  /*14de0*/  IADD3.X R239, R239, UR9, RZ, P2, !PT ;  /* 0x00000009efef7c10 */ /* 0x004fc600097fe4ff */
        /* <DEDUP_REMOVED lines=232> */
[----:B---3--:R-:W-:-:S05]  /*15c70*/  IADD3 R153, P4, R153, UR18, RZ ;  /* 0x0000001299997c10 */ /* 0x008fca000ff9e0ff */
[----:B------:R0:W-:Y:S01]  /*15c80*/  STL [R1+0x468], R153 ;  /* 0x0004689901007387 */ /* 0x0001e20000100800 */
[----:B--2---:R-:W-:Y:S01]  /*15c90*/  IADD3.X R239, R239, UR9, RZ, P5, !PT ;  /* 0x00000009efef7c10 */ /* 0x004fe2000affe4ff */
[----:B0-----:R-:W-:Y:S02]  /*15ca0*/  IMAD.MOV.U32 R153, RZ, RZ, R238 ;  /* 0x000000ffff997224 */ /* 0x001fe400078e00ee */
[----:B------:R-:W-:Y:S02]  /*15cb0*/  IMAD.MOV.U32 R238, RZ, RZ, R237 ;  /* 0x000000ffffee7224 */ /* 0x000fe400078e00ed */
[----:B------:R-:W-:Y:S02]  /*15cc0*/  IMAD.MOV.U32 R237, RZ, RZ, R236 ;  /* 0x000000ffffed7224 */ /* 0x000fe400078e00ec */
[----:B------:R-:W-:Y:S02]  /*15cd0*/  IMAD.MOV.U32 R236, RZ, RZ, R230 ;  /* 0x000000ffffec7224 */ /* 0x000fe400078e00e6 */
[----:B------:R-:W-:Y:S01]  /*15ce0*/  IMAD.MOV.U32 R230, RZ, RZ, R229 ;  /* 0x000000ffffe67224 */ /* 0x000fe200078e00e5 */
[----:B------:R0:W-:Y:S01]  /*15cf0*/  STL [R1+0x48c], R239 ;  /* 0x00048cef01007387 */ /* 0x0001e20000100800 */
[----:B------:R-:W-:-:S02]  /*15d00*/  IMAD.MOV.U32 R229, RZ, RZ, R228 ;  /* 0x000000ffffe57224 */ /* 0x000fc400078e00e4 */
[----:B------:R-:W-:Y:S02]  /*15d10*/  IMAD.MOV.U32 R228, RZ, RZ, R227 ;  /* 0x000000ffffe47224 */ /* 0x000fe400078e00e3 */
[----:B------:R-:W-:Y:S01]  /*15d20*/  IMAD.MOV.U32 R227, RZ, RZ, R225 ;  /* 0x000000ffffe37224 */ /* 0x000fe200078e00e1 */
[----:B0-----:R-:W2:Y:S04]  /*15d30*/  LDL.LU R239, [R1+0x484] ;  /* 0x0004840001ef7983 */ /* 0x001ea80000300800 */
[----:B------:R-:W3:Y:S01]  /*15d40*/  LDL.LU R225, [R1+0x458] ;  /* 0x0004580001e17983 */ /* 0x000ee20000300800 */
[----:B------:R-:W-:-:S05]  /*15d50*/  IADD3 R153, P5, R153, UR18, RZ ;  /* 0x0000001299997c10 */ /* 0x000fca000ffbe0ff */
[----:B------:R-:W-:Y:S01]  /*15d60*/  STL [R1+0x460], R153 ;  /* 0x0004609901007387 */ /* 0x000fe20000100800 */
[----:B--2---:R-:W-:Y:S02]  /*15d70*/  IADD3.X R239, R239, UR9, RZ, P6, !PT ;  /* 0x00000009efef7c10 */ /* 0x004fe4000b7fe4ff */
[----:B---3--:R-:W-:-:S03]  /*15d80*/  IADD3 R225, P6, R225, UR18, RZ ;  /* 0x00000012e1e17c10 */ /* 0x008fc6000ffde0ff */
[----:B------:R-:W-:Y:S04]  /*15d90*/  STL [R1+0x484], R239 ;  /* 0x000484ef01007387 */ /* 0x000fe80000100800 */
[----:B------:R0:W-:Y:S04]  /*15da0*/  STL [R1+0x458], R225 ;  /* 0x000458e101007387 */ /* 0x0001e80000100800 */
[----:B0-----:R-:W2:Y:S04]  /*15db0*/  LDL.LU R225, [R1+0x47c] ;  /* 0x00047c0001e17983 */ /* 0x001ea80000300800 */
[----:B------:R-:W3:Y:S04]  /*15dc0*/  LDL.LU R153, [R1+0x450] ;  /* 0x0004500001997983 */ /* 0x000ee80000300800 */
[----:B------:R-:W4:Y:S01]  /*15dd0*/  LDL.LU R239, [R1+0x474] ;  /* 0x0004740001ef7983 */ /* 0x000f220000300800 */
[----:B--2---:R-:W-:-:S02]  /*15de0*/  IADD3.X R225, R225, UR9, RZ, P1, !PT ;  /* 0x00000009e1e17c10 */ /* 0x004fc40008ffe4ff */
[----:B---3--:R-:W-:-:S03]  /*15df0*/  IADD3 R153, P1, R153, UR18, RZ ;  /* 0x0000001299997c10 */ /* 0x008fc6000ff3e0ff */
[----:B------:R0:W-:Y:S01]  /*15e00*/  STL [R1+0x47c], R225 ;  /* 0x00047ce101007387 */ /* 0x0001e20000100800 */
[----:B----4-:R-:W-:-:S03]  /*15e10*/  IADD3.X R239, R239, UR9, RZ, P2, !PT ;  /* 0x00000009efef7c10 */ /* 0x010fc600097fe4ff */
[----:B0-----:R1:W5:Y:S04]  /*15e20*/  LDL.LU R225, [R1+0x89c] ;  /* 0x00089c0001e17983 */ /* 0x0013680000300800 */
[----:B------:R-:W-:Y:S04]  /*15e30*/  STL [R1+0x450], R153 ;  /* 0x0004509901007387 */ /* 0x000fe80000100800 */
[----:B------:R0:W-:Y:S04]  /*15e40*/  STL [R1+0x474], R239 ;  /* 0x000474ef01007387 */ /* 0x0001e80000100800 */
[----:B0-----:R-:W2:Y:S04]  /*15e50*/  LDL.LU R239, [R1+0x448] ;  /* 0x0004480001ef7983 */ /* 0x001ea80000300800 */
[----:B------:R-:W3:Y:S01]  /*15e60*/  LDL.LU R153, [R1+0x46c] ;  /* 0x00046c0001997983 */ /* 0x000ee20000300800 */
[----:B--2---:R-:W-:-:S05]  /*15e70*/  IADD3 R239, P2, R239, UR18, RZ ;  /* 0x00000012efef7c10 */ /* 0x004fca000ff5e0ff */
[----:B------:R0:W-:Y:S01]  /*15e80*/  STL [R1+0x448], R239 ;  /* 0x000448ef01007387 */ /* 0x0001e20000100800 */
[----:B---3--:R-:W-:-:S03]  /*15e90*/  IADD3.X R153, R153, UR9, RZ, P3, !PT ;  /* 0x0000000999997c10 */ /* 0x008fc60009ffe4ff */
[----:B0-----:R-:W2:Y:S04]  /*15ea0*/  LDL.LU R239, [R1+0x440] ;  /* 0x0004400001ef7983 */ /* 0x001ea80000300800 */
[----:B------:R0:W-:Y:S04]  /*15eb0*/  STL [R1+0x46c], R153 ;  /* 0x00046c9901007387 */ /* 0x0001e80000100800 */
[----:B0-----:R-:W3:Y:S01]  /*15ec0*/  LDL.LU R153, [R1+0x464] ;  /* 0x0004640001997983 */ /* 0x001ee20000300800 */
[----:B--2---:R-:W-:-:S05]  /*15ed0*/  IADD3 R239, P3, R239, UR18, RZ ;  /* 0x00000012efef7c10 */ /* 0x004fca000ff7e0ff */
[----:B------:R0:W-:Y:S04]  /*15ee0*/  STL [R1+0x440], R239 ;  /* 0x000440ef01007387 */ /* 0x0001e80000100800 */
[----:B0-----:R-:W2:Y:S01]  /*15ef0*/  LDL.LU R239, [R1+0x438] ;  /* 0x0004380001ef7983 */ /* 0x001ea20000300800 */
[----:B---3--:R-:W-:-:S05]  /*15f00*/  IADD3.X R153, R153, UR9, RZ, P4, !PT ;  /* 0x0000000999997c10 */ /* 0x008fca000a7fe4ff */
        /* <DEDUP_REMOVED lines=279> */
[----:B------:R0:W-:Y:S02]  /*17080*/  STL [R1+0x2c8], R239 ;  /* 0x0002c8ef01007387 */ /* 0x0001e40000100800 */
[----:B0-----:R-:W-:Y:S02]  /*17090*/  IMAD.MOV.U32 R239, RZ, RZ, R238 ;  /* 0x000000ffffef7224 */ /* 0x001fe400078e00ee */
[----:B------:R-:W-:Y:S02]  /*170a0*/  IMAD.MOV.U32 R238, RZ, RZ, R237 ;  /* 0x000000ffffee7224 */ /* 0x000fe400078e00ed */
[----:B------:R-:W2:Y:S01]  /*170b0*/  LDL.LU R237, [R1+0x2c0] ;  /* 0x0002c00001ed7983 */ /* 0x000ea20000300800 */
        /* <DEDUP_REMOVED lines=9> */
[----:B------:R0:W-:Y:S02]  /*17150*/  STL [R1+0x2e4], R153 ;  /* 0x0002e49901007387 */ /* 0x0001e40000100800 */
[----:B0-----:R-:W-:Y:S02]  /*17160*/  IMAD.MOV.U32 R153, RZ, RZ, R239 ;  /* 0x000000ffff997224 */ /* 0x001fe400078e00ef */
[----:B------:R-:W-:Y:S02]  /*17170*/  IMAD.MOV.U32 R239, RZ, RZ, R238 ;  /* 0x000000ffffef7224 */ /* 0x000fe400078e00ee */
[----:B------:R-:W3:Y:S01]  /*17180*/  LDL.LU R238, [R1+0x2b0] ;  /* 0x0002b00001ee7983 */ /* 0x000ee20000300800 */
[----:B------:R-:W-:Y:S02]  /*17190*/  IADD3.X R153, R153, UR9, RZ, P5, !PT ;  /* 0x0000000999997c10 */ /* 0x000fe4000affe4ff */
[----:B--2---:R-:W-:-:S05]  /*171a0*/  IADD3 R229, P4, R229, UR18, RZ ;  /* 0x00000012e5e57c10 */ /* 0x004fca000ff9e0ff */
[----:B------:R0:W-:Y:S02]  /*171b0*/  STL [R1+0x2b8], R229 ;  /* 0x0002b8e501007387 */ /* 0x0001e40000100800 */
[----:B0-----:R-:W-:Y:S02]  /*171c0*/  IMAD.MOV.U32 R229, RZ, RZ, R227 ;  /* 0x000000ffffe57224 */ /* 0x001fe400078e00e3 */
[----:B------:R-:W2:Y:S01]  /*171d0*/  LDL.LU R227, [R1+0x2d4] ;  /* 0x0002d40001e37983 */ /* 0x000ea20000300800 */
[----:B---3--:R-:W-:-:S03]  /*171e0*/  IADD3 R238, P5, R238, UR18, RZ ;  /* 0x00000012eeee7c10 */ /* 0x008fc6000ffbe0ff */
[----:B------:R-:W-:Y:S04]  /*171f0*/  STL [R1+0x2dc], R153 ;  /* 0x0002dc9901007387 */ /* 0x000fe80000100800 */
[----:B------:R0:W-:Y:S02]  /*17200*/  STL [R1+0x2b0], R238 ;  /* 0x0002b0ee01007387 */ /* 0x0001e40000100800 */
[----:B0-----:R-:W-:Y:S02]  /*17210*/  IMAD.MOV.U32 R238, RZ, RZ, R230 ;  /* 0x000000ffffee7224 */ /* 0x001fe400078e00e6 */
[----:B------:R-:W3:Y:S01]  /*17220*/  LDL.LU R230, [R1+0x2cc] ;  /* 0x0002cc0001e67983 */ /* 0x000ee20000300800 */
[----:B------:R-:W-:Y:S01]  /*17230*/  IMAD.MOV.U32 R153, RZ, RZ, R239 ;  /* 0x000000ffff997224 */ /* 0x000fe200078e00ef */
[----:B--2---:R-:W-:-:S02]  /*17240*/  IADD3.X R227, R227, UR9, RZ, P6, !PT ;  /* 0x00000009e3e37c10 */ /* 0x004fc4000b7fe4ff */
[----:B------:R-:W-:-:S03]  /*17250*/  IADD3 R226, P6, R226, UR18, RZ ;  /* 0x00000012e2e27c10 */ /* 0x000fc6000ffde0ff */
[----:B------:R0:W-:Y:S04]  /*17260*/  STL [R1+0x2d4], R227 ;  /* 0x0002d4e301007387 */ /* 0x0001e80000100800 */
[----:B0-----:R-:W2:Y:S04]  /*17270*/  LDL.LU R227, [R1+0x2a0] ;  /* 0x0002a00001e37983 */ /* 0x001ea80000300800 */
[----:B------:R-:W4:Y:S01]  /*17280*/  LDL.LU R239, [R1+0x298] ;  /* 0x0002980001ef7983 */ /* 0x000f220000300800 */
[----:B---3--:R-:W-:-:S03]  /*17290*/  IADD3.X R230, R230, UR9, RZ, P1, !PT ;  /* 0x00000009e6e67c10 */ /* 0x008fc60008ffe4ff */
[----:B------:R0:W-:Y:S04]  /*172a0*/  STL [R1+0x2a8], R226 ;  /* 0x0002a8e201007387 */ /* 0x0001e80000100800 */
[----:B0-----:R1:W5:Y:S04]  /*172b0*/  LDL.LU R226, [R1+0x898] ;  /* 0x0008980001e27983 */ /* 0x0013680000300800 */
[----:B------:R0:W-:Y:S04]  /*172c0*/  STL [R1+0x2cc], R230 ;  /* 0x0002cce601007387 */ /* 0x0001e80000100800 */
[----:B0-----:R-:W3:Y:S01]  /*172d0*/  LDL.LU R230, [R1+0x2b4] ;  /* 0x0002b40001e67983 */ /* 0x001ee20000300800 */
[----:B------:R-:W-:-:S02]  /*172e0*/  IADD3.X R153, R153, UR9, RZ, P2, !PT ;  /* 0x0000000999997c10 */ /* 0x000fc400097fe4ff */
[----:B------:R-:W-:Y:S02]  /*172f0*/  IADD3.X R228, R228, UR9, RZ, P3, !PT ;  /* 0x00000009e4e47c10 */ /* 0x000fe40009ffe4ff */
[----:B------:R-:W-:Y:S02]  /*17300*/  IADD3 R229, P3, R229, UR18, RZ ;  /* 0x00000012e5e57c10 */ /* 0x000fe4000ff7e0ff */
[----:B--2---:R-:W-:Y:S02]  /*17310*/  IADD3 R227, P1, R227, UR18, RZ ;  /* 0x00000012e3e37c10 */ /* 0x004fe4000ff3e0ff */
[----:B----4-:R-:W-:-:S03]  /*17320*/  IADD3 R239, P2, R239, UR18, RZ ;  /* 0x00000012efef7c10 */ /* 0x010fc6000ff5e0ff */
[----:B------:R0:W-:Y:S04]  /*17330*/  STL [R1+0x2a0], R227 ;  /* 0x0002a0e301007387 */ /* 0x0001e80000100800 */
[----:B0-----:R1:W5:Y:S04]  /*17340*/  LDL.LU R227, [R1+0x894] ;  /* 0x0008940001e37983 */ /* 0x0013680000300800 */
[----:B------:R-:W-:Y:S04]  /*17350*/  STL [R1+0x2c4], R153 ;  /* 0x0002c49901007387 */ /* 0x000fe80000100800 */
[----:B------:R0:W-:Y:S01]  /*17360*/  STL [R1+0x298], R239 ;  /* 0x000298ef01007387 */ /* 0x0001e20000100800 */
[----:B---3--:R-:W-:-:S03]  /*17370*/  IADD3.X R230, R230, UR9, RZ, P4, !PT ;  /* 0x00000009e6e67c10 */ /* 0x008fc6000a7fe4ff */
[----:B0-----:R-:W2:Y:S01]  /*17380*/  LDL.LU R239, [R1+0x260] ;  /* 0x0002600001ef7983 */ /* 0x001ea20000300800 */
[----:B------:R-:W-:-:S03]  /*17390*/  IADD3 R247, P4, R247, UR18, RZ ;  /* 0x00000012f7f77c10 */ /* 0x000fc6000ff9e0ff */
[----:B------:R-:W3:Y:S04]  /*173a0*/  LDL.LU R153, [R1+0x258] ;  /* 0x0002580001997983 */ /* 0x000ee80000300800 */
[----:B------:R0:W-:Y:S04]  /*173b0*/  STL [R1+0x2bc], R228 ;  /* 0x0002bce401007387 */ /* 0x0001e80000100800 */
[----:B0-----:R1:W5:Y:S04]  /*173c0*/  LDL.LU R228, [R1+0x890] ;  /* 0x0008900001e47983 */ /* 0x0013680000300800 */
[----:B------:R0:W-:Y:S04]  /*173d0*/  STL [R1+0x290], R229 ;  /* 0x000290e501007387 */ /* 0x0001e80000100800 */
[----:B0-----:R1:W5:Y:S04]  /*173e0*/  LDL.LU R229, [R1+0x88c] ;  /* 0x00088c0001e57983 */ /* 0x0013680000300800 */
[----:B------:R0:W-:Y:S04]  /*173f0*/  STL [R1+0x2b4], R230 ;  /* 0x0002b4e601007387 */ /* 0x0001e80000100800 */
[----:B0-----:R1:W5:Y:S04]  /*17400*/  LDL.LU R230, [R1+0x888] ;  /* 0x0008880001e67983 */ /* 0x0013680000300800 */
[----:B------:R0:W-:Y:S04]  /*17410*/  STL [R1+0x288], R247 ;  /* 0x000288f701007387 */ /* 0x0001e80000100800 */
[----:B0-----:R-:W4:Y:S02]  /*17420*/  LDL.LU R247, [R1+0x884] ;  /* 0x0008840001f77983 */ /* 0x001f240000300800 */
[----:B----4-:R-:W-:-:S05]  /*17430*/  IADD3.X R247, R247, UR9, RZ, P5, !PT ;  /* 0x00000009f7f77c10 */ /* 0x010fca000affe4ff */
[----:B------:R0:W-:Y:S04]  /*17440*/  STL [R1+0x2ac], R247 ;  /* 0x0002acf701007387 */ /* 0x0001e80000100800 */
[----:B0-----:R-:W4:Y:S01]  /*17450*/  LDL.LU R247, [R1+0x880] ;  /* 0x0008800001f77983 */ /* 0x001f220000300800 */
[----:B------:R-:W-:Y:S02]  /*17460*/  IADD3.X R231, R231, UR9, RZ, P6, !PT ;  /* 0x00000009e7e77c10 */ /* 0x000fe4000b7fe4ff */
[----:B------:R-:W-:Y:S02]  /*17470*/  IADD3 R232, P6, R232, UR18, RZ ;  /* 0x00000012e8e87c10 */ /* 0x000fe4000ffde0ff */
[----:B------:R-:W-:Y:S02]  /*17480*/  IADD3.X R233, R233, UR9, RZ, P1, !PT ;  /* 0x00000009e9e97c10 */ /* 0x000fe40008ffe4ff */
[----:B------:R-:W-:-:S02]  /*17490*/  IADD3 R234, P1, R234, UR18, RZ ;  /* 0x00000012eaea7c10 */ /* 0x000fc4000ff3e0ff */
[----:B------:R-:W-:Y:S02]  /*174a0*/  IADD3.X R236, R236, UR9, RZ, P2, !PT ;  /* 0x00000009ecec7c10 */ /* 0x000fe400097fe4ff */
[----:B------:R-:W-:Y:S02]  /*174b0*/  IADD3 R237, P2, R237, UR18, RZ ;  /* 0x00000012eded7c10 */ /* 0x000fe4000ff5e0ff */
[----:B------:R-:W-:Y:S02]  /*174c0*/  IADD3.X R238, R238, UR9, RZ, P3, !PT ;  /* 0x00000009eeee7c10 */ /* 0x000fe40009ffe4ff */
[----:B--2---:R-:W-:Y:S02]  /*174d0*/  IADD3 R239, P3, R239, UR18, RZ ;  /* 0x00000012efef7c10 */ /* 0x004fe4000ff7e0ff */
[----:B------:R-:W-:Y:S02]  /*174e0*/  IADD3.X R249, R249, UR9, RZ, P4, !PT ;  /* 0x00000009f9f97c10 */ /* 0x000fe4000a7fe4ff */
[----:B---3--:R-:W-:-:S02]  /*174f0*/  IADD3 R153, P4, R153, UR18, RZ ;  /* 0x0000001299997c10 */ /* 0x008fc4000ff9e0ff */
[----:B------:R-:W-:Y:S02]  /*17500*/  IADD3.X R4, R4, UR9, RZ, P6, !PT ;  /* 0x0000000904047c10 */ /* 0x000fe4000b7fe4ff */
[----:B------:R-:W-:Y:S02]  /*17510*/  IADD3 R251, P6, R251, UR18, RZ ;  /* 0x00000012fbfb7c10 */ /* 0x000fe4000ffde0ff */
[----:B----4-:R-:W-:-:S05]  /*17520*/  IADD3 R247, P5, R247, UR18, RZ ;  /* 0x00000012f7f77c10 */ /* 0x010fca000ffbe0ff */
[----:B------:R0:W-:Y:S04]  /*17530*/  STL [R1+0x280], R247 ;  /* 0x000280f701007387 */ /* 0x0001e80000100800 */
[----:B0-----:R-:W2:Y:S04]  /*17540*/  LDL.LU R247, [R1+0x208] ;  /* 0x0002080001f77983 */ /* 0x001ea80000300800 */
[----:B------:R0:W-:Y:S04]  /*17550*/  STL [R1+0x2a4], R231 ;  /* 0x0002a4e701007387 */ /* 0x0001e80000100800 */
[----:B0-----:R1:W5:Y:S04]  /*17560*/  LDL.LU R231, [R1+0x87c] ;  /* 0x00087c0001e77983 */ /* 0x0013680000300800 */
[----:B------:R0:W-:Y:S04]  /*17570*/  STL [R1+0x278], R232 ;  /* 0x000278e801007387 */ /* 0x0001e80000100800 */
[----:B0-----:R1:W5:Y:S04]  /*17580*/  LDL.LU R232, [R1+0x878] ;  /* 0x0008780001e87983 */ /* 0x0013680000300800 */
[----:B------:R0:W-:Y:S04]  /*17590*/  STL [R1+0x29c], R233 ;  /* 0x00029ce901007387 */ /* 0x0001e80000100800 */
[----:B0-----:R1:W5:Y:S04]  /*175a0*/  LDL.LU R233, [R1+0x874] ;  /* 0x0008740001e97983 */ /* 0x0013680000300800 */
[----:B------:R0:W-:Y:S01]  /*175b0*/  STL [R1+0x270], R234 ;  /* 0x000270ea01007387 */ /* 0x0001e20000100800 */
[----:B------:R-:W-:-:S03]  /*175c0*/  IADD3.X R248, R248, UR9, RZ, P5, !PT ;  /* 0x00000009f8f87c10 */ /* 0x000fc6000affe4ff */
[----:B0-----:R1:W5:Y:S04]  /*175d0*/  LDL.LU R234, [R1+0x870] ;  /* 0x0008700001ea7983 */ /* 0x0013680000300800 */
[----:B------:R0:W-:Y:S01]  /*175e0*/  STL [R1+0x294], R236 ;  /* 0x000294ec01007387 */ /* 0x0001e20000100800 */
[----:B------:R-:W-:-:S03]  /*175f0*/  IADD3 R252, P5, R252, UR18, RZ ;  /* 0x00000012fcfc7c10 */ /* 0x000fc6000ffbe0ff */
[----:B0-----:R1:W5:Y:S04]  /*17600*/  LDL.LU R236, [R1+0x86c] ;  /* 0x00086c0001ec7983 */ /* 0x0013680000300800 */
[----:B------:R0:W-:Y:S04]  /*17610*/  STL [R1+0x268], R237 ;  /* 0x000268ed01007387 */ /* 0x0001e80000100800 */
[----:B0-----:R1:W5:Y:S04]  /*17620*/  LDL.LU R237, [R1+0x868] ;  /* 0x0008680001ed7983 */ /* 0x0013680000300800 */
[----:B------:R0:W-:Y:S04]  /*17630*/  STL [R1+0x28c], R238 ;  /* 0x00028cee01007387 */ /* 0x0001e80000100800 */
[----:B0-----:R1:W5:Y:S04]  /*17640*/  LDL.LU R238, [R1+0x864] ;  /* 0x0008640001ee7983 */ /* 0x0013680000300800 */
[----:B------:R0:W-:Y:S04]  /*17650*/  STL [R1+0x260], R239 ;  /* 0x000260ef01007387 */ /* 0x0001e80000100800 */
[----:B0-----:R1:W5:Y:S04]  /*17660*/  LDL.LU R239, [R1+0x860] ;  /* 0x0008600001ef7983 */ /* 0x0013680000300800 */
[----:B------:R0:W-:Y:S04]  /*17670*/  STL [R1+0x284], R249 ;  /* 0x000284f901007387 */ /* 0x0001e80000100800 */
[----:B0-----:R-:W3:Y:S04]  /*17680*/  LDL.LU R249, [R1+0x85c] ;  /* 0x00085c0001f97983 */ /* 0x001ee80000300800 */
[----:B------:R0:W-:Y:S04]  /*17690*/  STL [R1+0x258], R153 ;  /* 0x0002589901007387 */ /* 0x0001e80000100800 */
[----:B0-----:R-:W4:Y:S04]  /*176a0*/  LDL.LU R153, [R1+0x204] ;  /* 0x0002040001997983 */ /* 0x001f280000300800 */
[----:B------:R0:W-:Y:S04]  /*176b0*/  STL [R1+0x27c], R248 ;  /* 0x00027cf801007387 */ /* 0x0001e80000100800 */
[----:B0-----:R-:W3:Y:S04]  /*176c0*/  LDL.LU R248, [R1+0x858] ;  /* 0x0008580001f87983 */ /* 0x001ee80000300800 */
[----:B------:R0:W-:Y:S04]  /*176d0*/  STL [R1+0x250], R252 ;  /* 0x000250fc01007387 */ /* 0x0001e80000100800 */
[----:B0-----:R-:W2:Y:S04]  /*176e0*/  LDL.LU R252, [R1+0x854] ;  /* 0x0008540001fc7983 */ /* 0x001ea80000300800 */
[----:B------:R0:W-:Y:S04]  /*176f0*/  STL [R1+0x274], R4 ;  /* 0x0002740401007387 */ /* 0x0001e80000100800 */
[----:B0-----:R-:W4:Y:S04]  /*17700*/  LDL.LU R4, [R1+0x850] ;  /* 0x0008500001047983 */ /* 0x001f280000300800 */
[----:B------:R0:W-:Y:S04]  /*17710*/  STL [R1+0x248], R251 ;  /* 0x000248fb01007387 */ /* 0x0001e80000100800 */
[----:B0-----:R-:W3:Y:S01]  /*17720*/  LDL.LU R251, [R1+0x84c] ;  /* 0x00084c0001fb7983 */ /* 0x001ee20000300800 */
[----:B------:R-:W-:-:S02]  /*17730*/  IADD3.X R246, R246, UR9, RZ, P1, !PT ;  /* 0x00000009f6f67c10 */ /* 0x000fc40008ffe4ff */
[----:B------:R-:W-:Y:S02]  /*17740*/  IADD3 R240, P1, R240, UR18, RZ ;  /* 0x00000012f0f07c10 */ /* 0x000fe4000ff3e0ff */
[----:B------:R-:W-:Y:S01]  /*17750*/  IADD3.X R2, R2, UR9, RZ, P2, !PT ;  /* 0x0000000902027c10 */ /* 0x000fe200097fe4ff */
[----:B------:R0:W-:Y:S01]  /*17760*/  STL [R1+0x26c], R246 ;  /* 0x00026cf601007387 */ /* 0x0001e20000100800 */
[----:B------:R-:W-:Y:S02]  /*17770*/  IADD3 R243, P2, R243, UR18, RZ ;  /* 0x00000012f3f37c10 */ /* 0x000fe4000ff5e0ff */
[----:B------:R-:W-:Y:S01]  /*17780*/  IADD3.X R242, R242, UR9, RZ, P3, !PT ;  /* 0x00000009f2f27c10 */ /* 0x000fe20009ffe4ff */
[----:B0-----:R-:W4:Y:S04]  /*17790*/  LDL.LU R246, [R1+0x848] ;  /* 0x0008480001f67983 */ /* 0x001f280000300800 */
[----:B------:R0:W-:Y:S01]  /*177a0*/  STL [R1+0x240], R240 ;  /* 0x000240f001007387 */ /* 0x0001e20000100800 */
[----:B------:R-:W-:-:S02]  /*177b0*/  IADD3.X R250, R250, UR9, RZ, P4, !PT ;  /* 0x00000009fafa7c10 */ /* 0x000fc4000a7fe4ff */
[----:B------:R-:W-:Y:S01]  /*177c0*/  IADD3 R244, P4, R244, UR18, RZ ;  /* 0x00000012f4f47c10 */ /* 0x000fe2000ff9e0ff */
[----:B0-----:R-:W2:Y:S04]  /*177d0*/  LDL.LU R240, [R1+0x844] ;  /* 0x0008440001f07983 */ /* 0x001ea80000300800 */
[----:B------:R0:W-:Y:S04]  /*177e0*/  STL [R1+0x264], R2 ;  /* 0x0002640201007387 */ /* 0x0001e80000100800 */
[----:B0-----:R1:W5:Y:S04]  /*177f0*/  LDL.LU R2, [R1+0x840] ;  /* 0x0008400001027983 */ /* 0x0013680000300800 */
[----:B------:R0:W-:Y:S04]  /*17800*/  STL [R1+0x238], R243 ;  /* 0x000238f301007387 */ /* 0x0001e80000100800 */
[----:B0-----:R-:W4:Y:S04]  /*17810*/  LDL.LU R243, [R1+0x83c] ;  /* 0x00083c0001f37983 */ /* 0x001f280000300800 */
[----:B------:R0:W-:Y:S04]  /*17820*/  STL [R1+0x25c], R242 ;  /* 0x00025cf201007387 */ /* 0x0001e80000100800 */
[----:B0-----:R-:W4:Y:S01]  /*17830*/  LDL.LU R242, [R1+0x838] ;  /* 0x0008380001f27983 */ /* 0x001f220000300800 */
[----:B---3--:R-:W-:-:S05]  /*17840*/  IADD3 R251, P3, R251, UR18, RZ ;  /* 0x00000012fbfb7c10 */ /* 0x008fca000ff7e0ff */
[----:B------:R0:W-:Y:S04]  /*17850*/  STL [R1+0x230], R251 ;  /* 0x000230fb01007387 */ /* 0x0001e80000100800 */
[----:B0-----:R-:W3:Y:S04]  /*17860*/  LDL.LU R251, [R1+0x834] ;  /* 0x0008340001fb7983 */ /* 0x001ee80000300800 */
[----:B------:R0:W-:Y:S04]  /*17870*/  STL [R1+0x254], R250 ;  /* 0x000254fa01007387 */ /* 0x0001e80000100800 */
[----:B0-----:R-:W3:Y:S04]  /*17880*/  LDL.LU R250, [R1+0x830] ;  /* 0x0008300001fa7983 */ /* 0x001ee80000300800 */
[----:B------:R0:W-:Y:S04]  /*17890*/  STL [R1+0x228], R244 ;  /* 0x000228f401007387 */ /* 0x0001e80000100800 */
[----:B0-----:R-:W4:Y:S01]  /*178a0*/  LDL.LU R244, [R1+0x82c] ;  /* 0x00082c0001f47983 */ /* 0x001f220000300800 */
[----:B--2---:R-:W-:-:S02]  /*178b0*/  IADD3.X R240, R240, UR9, RZ, P5, !PT ;  /* 0x00000009f0f07c10 */ /* 0x004fc4000affe4ff */
[----:B------:R-:W-:Y:S02]  /*178c0*/  IADD3 R241, P5, R241, UR18, RZ ;  /* 0x00000012f1f17c10 */ /* 0x000fe4000ffbe0ff */
[----:B------:R-:W-:Y:S01]  /*178d0*/  IADD3.X R245, R245, UR9, RZ, P6, !PT ;  /* 0x00000009f5f57c10 */ /* 0x000fe2000b7fe4ff */
[----:B------:R0:W-:Y:S01]  /*178e0*/  STL [R1+0x24c], R240 ;  /* 0x00024cf001007387 */ /* 0x0001e20000100800 */
[----:B------:R-:W-:-:S03]  /*178f0*/  IADD3.X R3, R3, UR9, RZ, P1, !PT ;  /* 0x0000000903037c10 */ /* 0x000fc60008ffe4ff */
[----:B0-----:R-:W2:Y:S04]  /*17900*/  LDL.LU R240, [R1+0x828] ;  /* 0x0008280001f07983 */ /* 0x001ea80000300800 */
[----:B------:R0:W-:Y:S04]  /*17910*/  STL [R1+0x220], R241 ;  /* 0x000220f101007387 */ /* 0x0001e80000100800 */
[----:B0-----:R-:W3:Y:S04]  /*17920*/  LDL.LU R241, [R1+0x824] ;  /* 0x0008240001f17983 */ /* 0x001ee80000300800 */
[----:B------:R0:W-:Y:S04]  /*17930*/  STL [R1+0x244], R245 ;  /* 0x000244f501007387 */ /* 0x0001e80000100800 */
[----:B0-----:R-:W2:Y:S01]  /*17940*/  LDL.LU R245, [R1+0x820] ;  /* 0x0008200001f57983 */ /* 0x001ea20000300800 */
[----:B------:R-:W-:Y:S01]  /*17950*/  WARPGROUP.ARRIVE ;  /* 0x00000000000079c5 */ /* 0x000fe20000000000 */
[----:B------:R-:W-:Y:S01]  /*17960*/  UMOV UR30, UR14 ;  /* 0x0000000e001e7c82 */ /* 0x000fe20008000000 */
[----:B------:R-:W-:-:S04]  /*17970*/  UMOV UR31, UR15 ;  /* 0x0000000f001f7c82 */ /* 0x000fc80008000000 */
[----:B------:R-:W-:Y:S01]  /*17980*/  HGMMA.64x256x16.F32 R24, gdesc[UR28].tnspA, R24, gsb0 ;  /* 0x23e000001c1879f0 */ /* 0x000fe20008000818 */
[----:B----4-:R-:W-:-:S05]  /*17990*/  IADD3 R244, P6, R244, UR18, RZ ;  /* 0x00000012f4f47c10 */ /* 0x010fca000ffde0ff */
[----:B------:R0:W-:Y:S04]  /*179a0*/  STL [R1+0x218], R244 ;  /* 0x000218f401007387 */ /* 0x0001e80000100800 */
[----:B0-----:R-:W4:Y:S04]  /*179b0*/  LDL.LU R244, [R1+0x81c] ;  /* 0x00081c0001f47983 */ /* 0x001f280000300800 */
[----:B------:R0:W-:Y:S04]  /*179c0*/  STL [R1+0x23c], R3 ;  /* 0x00023c0301007387 */ /* 0x0001e80000100800 */
[----:B0-----:R-:W2:Y:S01]  /*179d0*/  LDL.LU R3, [R1+0x818] ;  /* 0x0008180001037983 */ /* 0x001ea20000300800 */
[----:B------:R-:W-:-:S02]  /*179e0*/  IADD3 R252, P1, R252, UR18, RZ ;  /* 0x00000012fcfc7c10 */ /* 0x000fc4000ff3e0ff */
[----:B---3--:R-:W-:Y:S02]  /*179f0*/  IADD3.X R241, R241, UR9, RZ, P2, !PT ;  /* 0x00000009f1f17c10 */ /* 0x008fe400097fe4ff */
[----:B------:R-:W-:Y:S01]  /*17a00*/  IADD3 R247, P2, R247, UR18, RZ ;  /* 0x00000012f7f77c10 */ /* 0x000fe2000ff5e0ff */
[----:B------:R0:W-:Y:S01]  /*17a10*/  STL [R1+0x210], R252 ;  /* 0x000210fc01007387 */ /* 0x0001e20000100800 */
[----:B------:R-:W-:-:S03]  /*17a20*/  IADD3.X R246, R246, UR9, RZ, P3, !PT ;  /* 0x00000009f6f67c10 */ /* 0x000fc60009ffe4ff */
[----:B0-----:R-:W3:Y:S04]  /*17a30*/  LDL.LU R252, [R1+0x814] ;  /* 0x0008140001fc7983 */ /* 0x001ee80000300800 */
[----:B------:R0:W-:Y:S04]  /*17a40*/  STL [R1+0x234], R241 ;  /* 0x000234f101007387 */ /* 0x0001e80000100800 */
[----:B0-----:R-:W4:Y:S04]  /*17a50*/  LDL.LU R241, [R1+0x810] ;  /* 0x0008100001f17983 */ /* 0x001f280000300800 */
[----:B------:R0:W-:Y:S04]  /*17a60*/  STL [R1+0x208], R247 ;  /* 0x000208f701007387 */ /* 0x0001e80000100800 */
[----:B0-----:R-:W3:Y:S04]  /*17a70*/  LDL.LU R247, [R1+0x80c] ;  /* 0x00080c0001f77983 */ /* 0x001ee80000300800 */
[----:B------:R0:W-:Y:S04]  /*17a80*/  STL [R1+0x22c], R246 ;  /* 0x00022cf601007387 */ /* 0x0001e80000100800 */
[----:B0-----:R-:W3:Y:S01]  /*17a90*/  LDL.LU R246, [R1+0x808] ;  /* 0x0008080001f67983 */ /* 0x001ee20000300800 */
[----:B------:R-:W-:-:S02]  /*17aa0*/  WARPGROUP.DEPBAR.LE gsb0, 0x0 ;  /* 0x00008000000079c5 */ /* 0x000fc40000010000 */
[----:B------:R-:W-:Y:S01]  /*17ab0*/  WARPGROUP.ARRIVE ;  /* 0x00000000000079c5 */ /* 0x000fe20000000000 */
[----:B------:R-:W-:Y:S01]  /*17ac0*/  UMOV UR34, UR6 ;  /* 0x0000000600227c82 */ /* 0x000fe20008000000 */
[----:B------:R-:W-:-:S04]  /*17ad0*/  UMOV UR35, UR7 ;  /* 0x0000000700237c82 */ /* 0x000fc80008000000 */
[----:B------:R-:W-:Y:S01]  /*17ae0*/  HGMMA.64x256x16.F32 R24, gdesc[UR32].tnspA, R24, gsb0 ;  /* 0x23e00000201879f0 */ /* 0x000fe20008000818 */
[----:B--2---:R-:W-:-:S05]  /*17af0*/  IADD3 R3, P3, R3, UR18, RZ ;  /* 0x0000001203037c10 */ /* 0x004fca000ff7e0ff */
[----:B------:R0:W-:Y:S04]  /*17b00*/  STL [R1+0x200], R3 ;  /* 0x0002000301007387 */ /* 0x0001e80000100800 */
[----:B0-----:R-:W2:Y:S01]  /*17b10*/  LDL.LU R3, [R1+0x804] ;  /* 0x0008040001037983 */ /* 0x001ea20000300800 */
[----:B------:R-:W-:Y:S01]  /*17b20*/  UMOV UR38, UR26 ;  /* 0x0000001a00267c82 */ /* 0x000fe20008000000 */
[----:B------:R-:W-:Y:S01]  /*17b30*/  UMOV UR39, UR27 ;  /* 0x0000001b00277c82 */ /* 0x000fe20008000000 */
[----:B------:R-:W-:Y:S02]  /*17b40*/  WARPGROUP.DEPBAR.LE gsb0, 0x0 ;  /* 0x00008000000079c5 */ /* 0x000fe40000010000 */
[----:B------:R-:W-:-:S13]  /*17b50*/  WARPGROUP.ARRIVE ;  /* 0x00000000000079c5 */ /* 0x000fda0000000000 */
[----:B------:R-:W-:Y:S01]  /*17b60*/  HGMMA.64x256x16.F32 R24, gdesc[UR36].tnspA, R24, gsb0 ;  /* 0x23e00000241879f0 */ /* 0x000fe20008000818 */
[----:B----4-:R-:W-:Y:S02]  /*17b70*/  IADD3.X R241, R241, UR9, RZ, P5, !PT ;  /* 0x00000009f1f17c10 */ /* 0x010fe4000affe4ff */
[----:B------:R-:W-:Y:S01]  /*17b80*/  IADD3.X R240, R240, UR9, RZ, P6, !PT ;  /* 0x00000009f0f07c10 */ /* 0x000fe2000b7fe4ff */
[----:B------:R-:W-:Y:S01]  /*17b90*/  UMOV UR42, UR22 ;  /* 0x00000016002a7c82 */ /* 0x000fe20008000000 */
[----:B------:R-:W-:Y:S01]  /*17ba0*/  UMOV UR43, UR23 ;  /* 0x00000017002b7c82 */ /* 0x000fe20008000000 */
[----:B--2---:R-:W-:-:S05]  /*17bb0*/  IADD3.X R3, R3, UR9, RZ, P4, !PT ;  /* 0x0000000903037c10 */ /* 0x004fca000a7fe4ff */
[----:B------:R0:W-:Y:S04]  /*17bc0*/  STL [R1+0x224], R3 ;  /* 0x0002240301007387 */ /* 0x0001e80000100800 */
[----:B0-----:R1:W5:Y:S04]  /*17bd0*/  LDL.LU R3, [R1+0x800] ;  /* 0x0008000001037983 */ /* 0x0013680000300800 */
[----:B------:R0:W-:Y:S04]  /*17be0*/  STL [R1+0x21c], R241 ;  /* 0x00021cf101007387 */ /* 0x0001e80000100800 */
[----:B0-----:R-:W2:Y:S04]  /*17bf0*/  LDL.LU R241, [R1+0x7fc] ;  /* 0x0007fc0001f17983 */ /* 0x001ea80000300800 */
[----:B------:R0:W-:Y:S04]  /*17c00*/  STL [R1+0x214], R240 ;  /* 0x000214f001007387 */ /* 0x0001e80000100800 */
[----:B0-----:R-:W4:Y:S01]  /*17c10*/  LDL.LU R240, [R1+0x7f8] ;  /* 0x0007f80001f07983 */ /* 0x001f220000300800 */
[----:B------:R-:W-:-:S02]  /*17c20*/  WARPGROUP.DEPBAR.LE gsb0, 0x0 ;  /* 0x00008000000079c5 */ /* 0x000fc40000010000 */
[----:B------:R-:W-:-:S06]  /*17c30*/  WARPGROUP.ARRIVE ;  /* 0x00000000000079c5 */ /* 0x000fcc0000000000 */
[----:B------:R-:W-:Y:S01]  /*17c40*/  HGMMA.64x256x16.F32 R24, gdesc[UR40].tnspA, R24, gsb0 ;  /* 0x23e00000281879f0 */ /* 0x000fe20008000818 */
[----:B------:R-:W-:Y:S02]  /*17c50*/  IADD3.X R4, R4, UR9, RZ, P1, !PT ;  /* 0x0000000904047c10 */ /* 0x000fe40008ffe4ff */
[----:B------:R-:W-:-:S03]  /*17c60*/  IADD3.X R153, R153, UR9, RZ, P2, !PT ;  /* 0x0000000999997c10 */ /* 0x000fc600097fe4ff */
[----:B------:R0:W-:Y:S04]  /*17c70*/  STL [R1+0x20c], R4 ;  /* 0x00020c0401007387 */ /* 0x0001e80000100800 */
[----:B0-----:R1:W5:Y:S04]  /*17c80*/  LDL.LU R4, [R1+0x7f4] ;  /* 0x0007f40001047983 */ /* 0x0013680000300800 */
[----:B------:R0:W-:Y:S02]  /*17c90*/  STL [R1+0x204], R153 ;  /* 0x0002049901007387 */ /* 0x0001e40000100800 */
[----:B0-----:R-:W0:Y:S01]  /*17ca0*/  LDC R153, c[0x0][0x238] ;  /* 0x00008e00ff997b82 */ /* 0x001e220000000800 */
[----:B---3--:R-:W-:-:S02]  /*17cb0*/  IADD3.X R252, R252, UR9, RZ, P3, !PT ;  /* 0x00000009fcfc7c10 */ /* 0x008fc40009ffe4ff */
[----:B------:R-:W-:Y:S02]  /*17cc0*/  IADD3 R251, P4, R251, UR18, RZ ;  /* 0x00000012fbfb7c10 */ /* 0x000fe4000ff9e0ff */
[----:B------:R-:W-:Y:S02]  /*17cd0*/  IADD3 R249, P5, R249, UR18, RZ ;  /* 0x00000012f9f97c10 */ /* 0x000fe4000ffbe0ff */
[----:B------:R-:W-:Y:S02]  /*17ce0*/  IADD3 R247, P6, R247, UR18, RZ ;  /* 0x00000012f7f77c10 */ /* 0x000fe4000ffde0ff */
[----:B------:R-:W-:Y:S02]  /*17cf0*/  IADD3 R245, P1, R245, UR18, RZ ;  /* 0x00000012f5f57c10 */ /* 0x000fe4000ff3e0ff */
[----:B------:R-:W-:Y:S02]  /*17d00*/  IADD3 R243, P2, R243, UR18, RZ ;  /* 0x00000012f3f37c10 */ /* 0x000fe4000ff5e0ff */
[----:B------:R-:W-:-:S02]  /*17d10*/  IADD3.X R250, R250, UR9, RZ, P4, !PT ;  /* 0x00000009fafa7c10 */ /* 0x000fc4000a7fe4ff */
[----:B------:R-:W-:Y:S02]  /*17d20*/  IADD3.X R248, R248, UR9, RZ, P5, !PT ;  /* 0x00000009f8f87c10 */ /* 0x000fe4000affe4ff */
[----:B------:R-:W-:Y:S02]  /*17d30*/  IADD3.X R246, R246, UR9, RZ, P6, !PT ;  /* 0x00000009f6f67c10 */ /* 0x000fe4000b7fe4ff */
[----:B------:R-:W-:Y:S02]  /*17d40*/  IADD3.X R244, R244, UR9, RZ, P1, !PT ;  /* 0x00000009f4f47c10 */ /* 0x000fe40008ffe4ff */
[----:B------:R-:W-:Y:S01]  /*17d50*/  IADD3.X R242, R242, UR9, RZ, P2, !PT ;  /* 0x00000009f2f27c10 */ /* 0x000fe200097fe4ff */
[----:B0-----:R-:W-:-:S04]  /*17d60*/  IMAD.SHL.U32 R153, R153, 0x40, RZ ;  /* 0x0000004099997824 */ /* 0x001fc800078e00ff */
[----:B------:R-:W-:Y:S01]  /*17d70*/  IMAD.SHL.U32 R153, R153, 0x2, RZ ;  /* 0x0000000299997824 */ /* 0x000fe200078e00ff */
[----:B------:R-:W-:Y:S02]  /*17d80*/  WARPGROUP.DEPBAR.LE gsb0, 0x0 ;  /* 0x00008000000079c5 */ /* 0x000fe40000010000 */
[----:B--2---:R-:W-:-:S04]  /*17d90*/  IADD3 R241, P3, R241, UR18, RZ ;  /* 0x00000012f1f17c10 */ /* 0x004fc8000ff7e0ff */
[----:B----4-:R-:W-:Y:S01]  /*17da0*/  IADD3.X R240, R240, UR9, RZ, P3, !PT ;  /* 0x00000009f0f07c10 */ /* 0x010fe20009ffe4ff */
[----:B-1----:R-:W-:Y:S08]  /*17db0*/  @P0 BRA `(.L_x_1) ;  /* 0xffffff3c00040947 */ /* 0x002ff0000383ffff */
[----:B------:R0:W-:Y:S04]  /*17dc0*/  STL [R1+0x7f8], R6 ;  /* 0x0007f80601007387 */ /* 0x0001e80000100800 */
[----:B0-----:R-:W2:Y:S04]  /*17dd0*/  LDL.LU R6, [R1+0x1fc] ;  /* 0x0001fc0001067983 */ /* 0x001ea80000300800 */
[----:B-----5:R0:W-:Y:S04]  /*17de0*/  STL [R1+0x7f4], R4 ;  /* 0x0007f40401007387 */ /* 0x0201e80000100800 */
[----:B0-----:R-:W3:Y:S04]  /*17df0*/  LDL.LU R4, [R1+0x1f4] ;  /* 0x0001f40001047983 */ /* 0x001ee80000300800 */
[----:B------:R-:W4:Y:S04]  /*17e00*/  LDL.LU R3, [R1+0x1e8] ;  /* 0x0001e80001037983 */ /* 0x000f280000300800 */
        /* <DEDUP_REMOVED lines=13> */
[----:B------:R-:W4:Y:S01]  /*17ee0*/  LDL.LU R252, [R1+0x1b0] ;  /* 0x0001b00001fc7983 */ /* 0x000f220000300800 */
[----:B------:R-:W-:-:S03]  /*17ef0*/  F2FP.F16.F32.PACK_AB R151, R151, R150 ;  /* 0x000000969797723e */ /* 0x000fc600000000ff */
[----:B------:R-:W4:Y:S01]  /*17f00*/  LDL.LU R13, [R1+0x1ac] ;  /* 0x0001ac00010d7983 */ /* 0x000f220000300800 */
[----:B------:R-:W-:-:S03]  /*17f10*/  F2FP.F16.F32.PACK_AB R150, R149, R148 ;  /* 0x000000949596723e */ /* 0x000fc600000000ff */
[----:B------:R-:W4:Y:S04]  /*17f20*/  LDL.LU R12, [R1+0x1a8] ;  /* 0x0001a800010c7983 */ /* 0x000f280000300800 */
[----:B------:R-:W4:Y:S04]  /*17f30*/  LDL.LU R235, [R1+0x1a4] ;  /* 0x0001a40001eb7983 */ /* 0x000f280000300800 */
[----:B------:R-:W4:Y:S04]  /*17f40*/  LDL.LU R0, [R1+0x1a0] ;  /* 0x0001a00001007983 */ /* 0x000f280000300800 */
[----:B------:R-:W4:Y:S04]  /*17f50*/  LDL.LU R153, [R1+0x19c] ;  /* 0x00019c0001997983 */ /* 0x000f280000300800 */
[----:B------:R-:W2:Y:S04]  /*17f60*/  LDL.LU R149, [R1+0x1f8] ;  /* 0x0001f80001957983 */ /* 0x000ea80000300800 */
[----:B------:R-:W3:Y:S01]  /*17f70*/  LDL.LU R148, [R1+0x1f0] ;  /* 0x0001f00001947983 */ /* 0x000ee20000300800 */
[----:B------:R-:W-:-:S02]  /*17f80*/  F2FP.F16.F32.PACK_AB R147, R147, R146 ;  /* 0x000000929393723e */ /* 0x000fc400000000ff */
[----:B------:R-:W-:Y:S02]  /*17f90*/  F2FP.F16.F32.PACK_AB R146, R145, R144 ;  /* 0x000000909192723e */ /* 0x000fe400000000ff */
[----:B--2---:R-:W-:Y:S02]  /*17fa0*/  F2FP.F16.F32.PACK_AB R149, R6, R149 ;  /* 0x000000950695723e */ /* 0x004fe400000000ff */
[----:B------:R-:W2:Y:S01]  /*17fb0*/  LDL.LU R6, [R1+0x7f8] ;  /* 0x0007f80001067983 */ /* 0x000ea20000300800 */
[----:B---3--:R-:W-:-:S03]  /*17fc0*/  F2FP.F16.F32.PACK_AB R148, R4, R148 ;  /* 0x000000940494723e */ /* 0x008fc600000000ff */
[----:B------:R0:W5:Y:S04]  /*17fd0*/  LDL.LU R4, [R1+0x7f4] ;  /* 0x0007f40001047983 */ /* 0x0001680000300800 */
[----:B------:R-:W3:Y:S01]  /*17fe0*/  LDL.LU R145, [R1+0x1ec] ;  /* 0x0001ec0001917983 */ /* 0x000ee20000300800 */
[----:B------:R-:W-:Y:S02]  /*17ff0*/  F2FP.F16.F32.PACK_AB R143, R143, R142 ;  /* 0x0000008e8f8f723e */ /* 0x000fe400000000ff */
[----:B------:R-:W-:Y:S02]  /*18000*/  F2FP.F16.F32.PACK_AB R139, R139, R138 ;  /* 0x0000008a8b8b723e */ /* 0x000fe400000000ff */
[----:B------:R-:W-:Y:S02]  /*18010*/  F2FP.F16.F32.PACK_AB R135, R135, R134 ;  /* 0x000000868787723e */ /* 0x000fe400000000ff */
[----:B------:R-:W-:-:S02]  /*18020*/  F2FP.F16.F32.PACK_AB R131, R131, R130 ;  /* 0x000000828383723e */ /* 0x000fc400000000ff */
[----:B------:R-:W-:Y:S02]  /*18030*/  F2FP.F16.F32.PACK_AB R127, R127, R126 ;  /* 0x0000007e7f7f723e */ /* 0x000fe400000000ff */
[----:B------:R-:W-:Y:S02]  /*18040*/  F2FP.F16.F32.PACK_AB R123, R123, R122 ;  /* 0x0000007a7b7b723e */ /* 0x000fe400000000ff */
        /* <DEDUP_REMOVED lines=54> */
[----:B----4-:R-:W-:Y:S02]  /*183b0*/  F2FP.F16.F32.PACK_AB R144, R2, R241 ;  /* 0x000000f10290723e */ /* 0x010fe400000000ff */
        /* <DEDUP_REMOVED lines=59> */
[----:B--2---:R-:W-:Y:S02]  /*18770*/  F2FP.F16.F32.PACK_AB R24, R6, R5 ;  /* 0x000000050618723e */ /* 0x004fe400000000ff */
[----:B0--3--:R-:W-:-:S07]  /*18780*/  F2FP.F16.F32.PACK_AB R145, R145, R3 ;  /* 0x000000039191723e */ /* 0x009fce00000000ff */
.L_x_0:
[----:B------:R-:W2:Y:S01]  /*18790*/  LDL.LU R7, [R1+0x7f0] ;  /* 0x0007f00001077983 */ /* 0x000ea20000300800 */
[----:B------:R-:W-:Y:S01]  /*187a0*/  ULDC.64 UR6, c[0x0][0x228] ;  /* 0x00008a0000067ab9 */ /* 0x000fe20000000a00 */
[C---:B-----5:R-:W-:Y:S01]  /*187b0*/  VIADD R3, R4.reuse, 0x1 ;  /* 0x0000000104037836 */ /* 0x060fe20000000000 */
[----:B------:R-:W-:Y:S01]  /*187c0*/  ULDC UR4, c[0x0][0x22c] ;  /* 0x00008b0000047ab9 */ /* 0x000fe20000000800 */
[----:B------:R-:W0:Y:S01]  /*187d0*/  S2R R5, SR_TID.X ;  /* 0x0000000000057919 */ /* 0x000e220000002100 */
[----:B------:R-:W-:Y:S02]  /*187e0*/  VIADD R6, R4, 0x2 ;  /* 0x0000000204067836 */ /* 0x000fe40000000000 */
[C---:B0-----:R-:W-:Y:S02]  /*187f0*/  IMAD.SHL.U32 R2, R5.reuse, 0x40, RZ ;  /* 0x0000004005027824 */ /* 0x041fe400078e00ff */
[----:B------:R-:W-:-:S05]  /*18800*/  IMAD.SHL.U32 R0, R5, 0x10, RZ ;  /* 0x0000001005007824 */ /* 0x000fca00078e00ff */
[----:B------:R-:W-:Y:S01]  /*18810*/  LOP3.LUT R0, R0, 0xf0, RZ, 0xc0, !PT ;  /* 0x000000f000007812 */ /* 0x000fe200078ec0ff */
[----:B------:R-:W-:Y:S01]  /*18820*/  BAR.SYNC.DEFER_BLOCKING 0x0 ;  /* 0x0000000000007b1d */ /* 0x000fe20000010000 */
[----:B--2---:R-:W-:-:S05]  /*18830*/  ISETP.GE.AND P0, PT, R7, UR6, PT ;  /* 0x0000000607007c0c */ /* 0x004fca000bf06270 */
[----:B------:R-:W-:Y:S01]  /*18840*/  ULDC UR6, c[0x0][0x248] ;  /* 0x0000920000067ab9 */ /* 0x000fe20000000800 */
[----:B------:R-:W-:Y:S01]  /*18850*/  ISETP.LT.AND P5, PT, R3, UR4, !P0 ;  /* 0x0000000403007c0c */ /* 0x000fe2000c7a1270 */
[----:B------:R-:W-:Y:S01]  /*18860*/  ULDC UR4, c[0x0][0x22c] ;  /* 0x00008b0000047ab9 */ /* 0x000fe20000000800 */
[----:B------:R-:W-:Y:S01]  /*18870*/  LOP3.LUT R3, R2, 0x400, RZ, 0xc0, !PT ;  /* 0x0000040002037812 */ /* 0x000fe200078ec0ff */
[----:B------:R-:W-:Y:S01]  /*18880*/  IMAD.SHL.U32 R2, R5, 0x8, RZ ;  /* 0x0000000805027824 */ /* 0x000fe200078e00ff */
[----:B------:R-:W-:Y:S01]  /*18890*/  ISETP.LT.AND P2, PT, R6, UR4, !P0 ;  /* 0x0000000406007c0c */ /* 0x000fe2000c741270 */
[----:B------:R-:W-:Y:S01]  /*188a0*/  VIADD R6, R4, 0x3 ;  /* 0x0000000304067836 */ /* 0x000fe20000000000 */
[----:B------:R-:W-:Y:S01]  /*188b0*/  IADD3 R3, R3, UR8, R0 ;  /* 0x0000000803037c10 */ /* 0x000fe2000fffe000 */
[----:B------:R-:W-:Y:S01]  /*188c0*/  ULDC UR4, c[0x0][0x22c] ;  /* 0x00008b0000047ab9 */ /* 0x000fe20000000800 */
[----:B------:R-:W-:Y:S02]  /*188d0*/  LOP3.LUT R2, R2, 0x300, RZ, 0xc0, !PT ;  /* 0x0000030002027812 */ /* 0x000fe400078ec0ff */
[----:B------:R-:W-:-:S02]  /*188e0*/  LOP3.LUT R0, R5, 0x7f, RZ, 0xc0, !PT ;  /* 0x0000007f05007812 */ /* 0x000fc400078ec0ff */
[----:B------:R-:W-:Y:S01]  /*188f0*/  ISETP.LT.AND P1, PT, R6, UR4, !P0 ;  /* 0x0000000406007c0c */ /* 0x000fe2000c721270 */
[----:B------:R-:W-:Y:S01]  /*18900*/  IMAD.IADD R5, R2, 0x1, R3 ;  /* 0x0000000102057824 */ /* 0x000fe200078e0203 */
[----:B------:R-:W-:Y:S01]  /*18910*/  LEA R0, R0, UR8, 0x4 ;  /* 0x0000000800007c11 */ /* 0x000fe2000f8e20ff */
[C---:B------:R-:W-:Y:S01]  /*18920*/  VIADD R6, R4.reuse, 0x4 ;  /* 0x0000000404067836 */ /* 0x040fe20000000000 */
[----:B------:R-:W-:Y:S01]  /*18930*/  ULDC UR4, c[0x0][0x22c] ;  /* 0x00008b0000047ab9 */ /* 0x000fe20000000800 */
[----:B------:R-:W-:Y:S01]  /*18940*/  ISETP.LT.AND P4, PT, R4, UR7, !P0 ;  /* 0x0000000704007c0c */ /* 0x000fe2000c781270 */
[----:B------:R-:W-:Y:S01]  /*18950*/  STSM.16.M88.4 [R5], R24 ;  /* 0x0000001805007844 */ /* 0x000fe20000000200 */
[----:B------:R-:W-:Y:S01]  /*18960*/  ULDC UR7, c[0x0][0x22c] ;  /* 0x00008b0000077ab9 */ /* 0x000fe20000000800 */
[----:B------:R-:W-:Y:S01]  /*18970*/  BAR.SYNC.DEFER_BLOCKING 0x0 ;  /* 0x0000000000007b1d */ /* 0x000fe20000010000 */
[----:B------:R-:W-:-:S05]  /*18980*/  ISETP.LT.AND P3, PT, R6, UR4, !P0 ;  /* 0x0000000406007c0c */ /* 0x000fca000c761270 */
[----:B------:R-:W-:Y:S02]  /*18990*/  ULDC UR4, c[0x0][0x244] ;  /* 0x0000910000047ab9 */ /* 0x000fe40000000800 */
[----:B------:R-:W-:Y:S01]  /*189a0*/  IMAD R3, R7, UR4, RZ ;  /* 0x0000000407037c24 */ /* 0x000fe2000f8e02ff */
[----:B------:R-:W-:Y:S01]  /*189b0*/  ULDC.64 UR4, c[0x0][0x220] ;  /* 0x0000880000047ab9 */ /* 0x000fe20000000a00 */
[----:B------:R-:W-:Y:S01]  /*189c0*/  IMAD R7, R4, UR6, RZ ;  /* 0x0000000604077c24 */ /* 0x000fe2000f8e02ff */
[----:B------:R-:W-:Y:S02]  /*189d0*/  ULDC UR6, c[0x0][0x248] ;  /* 0x0000920000067ab9 */ /* 0x000fe40000000800 */
[----:B------:R-:W-:Y:S01]  /*189e0*/  LEA R2, P6, R3, UR4, 0x1 ;  /* 0x0000000403027c11 */ /* 0x000fe2000f8c08ff */
[----:B------:R-:W-:-:S03]  /*189f0*/  ULDC UR4, c[0x0][0x248] ;  /* 0x0000920000047ab9 */ /* 0x000fc60000000800 */
[----:B------:R-:W-:Y:S01]  /*18a00*/  LEA.HI.X.SX32 R3, R3, UR5, 0x1, P6 ;  /* 0x0000000503037c11 */ /* 0x000fe2000b0f0eff */
[----:B------:R-:W-:Y:S01]  /*18a10*/  ULDC UR5, c[0x0][0x22c] ;  /* 0x00008b0000057ab9 */ /* 0x000fe20000000800 */
[C---:B------:R-:W-:Y:S01]  /*18a20*/  LEA R6, P6, R7.reuse, R2, 0x1 ;  /* 0x0000000207067211 */ /* 0x040fe200078c08ff */
[----:B------:R-:W0:Y:S01]  /*18a30*/  LDS.128 R8, [R0] ;  /* 0x0000000000087984 */ /* 0x000e220000000c00 */
[----:B------:R-:W-:Y:S06]  /*18a40*/  BAR.SYNC.DEFER_BLOCKING 0x0 ;  /* 0x0000000000007b1d */ /* 0x000fec0000010000 */
[----:B------:R-:W-:Y:S02]  /*18a50*/  STSM.16.M88.4 [R5], R28 ;  /* 0x0000001c05007844 */ /* 0x000fe40000000200 */
[----:B------:R-:W-:Y:S06]  /*18a60*/  BAR.SYNC.DEFER_BLOCKING 0x0 ;  /* 0x0000000000007b1d */ /* 0x000fec0000010000 */
[----:B------:R-:W1:Y:S02]  /*18a70*/  LDS.128 R12, [R0] ;  /* 0x00000000000c7984 */ /* 0x000e640000000c00 */
[----:B------:R-:W-:Y:S06]  /*18a80*/  BAR.SYNC.DEFER_BLOCKING 0x0 ;  /* 0x0000000000007b1d */ /* 0x000fec0000010000 */
[----:B------:R-:W-:Y:S02]  /*18a90*/  STSM.16.M88.4 [R5], R32 ;  /* 0x0000002005007844 */ /* 0x000fe40000000200 */
[----:B------:R-:W-:Y:S06]  /*18aa0*/  BAR.SYNC.DEFER_BLOCKING 0x0 ;  /* 0x0000000000007b1d */ /* 0x000fec0000010000 */
[----:B------:R-:W2:Y:S02]  /*18ab0*/  LDS.128 R16, [R0] ;  /* 0x0000000000107984 */ /* 0x000ea40000000c00 */
[----:B------:R-:W-:Y:S06]  /*18ac0*/  BAR.SYNC.DEFER_BLOCKING 0x0 ;  /* 0x0000000000007b1d */ /* 0x000fec0000010000 */
[----:B------:R-:W-:Y:S02]  /*18ad0*/  STSM.16.M88.4 [R5], R36 ;  /* 0x0000002405007844 */ /* 0x000fe40000000200 */
[----:B------:R-:W-:Y:S06]  /*18ae0*/  BAR.SYNC.DEFER_BLOCKING 0x0 ;  /* 0x0000000000007b1d */ /* 0x000fec0000010000 */
[----:B------:R-:W3:Y:S02]  /*18af0*/  LDS.128 R20, [R0] ;  /* 0x0000000000147984 */ /* 0x000ee40000000c00 */
[----:B------:R-:W-:Y:S06]  /*18b00*/  BAR.SYNC.DEFER_BLOCKING 0x0 ;  /* 0x0000000000007b1d */ /* 0x000fec0000010000 */
[----:B------:R-:W-:Y:S02]  /*18b10*/  STSM.16.M88.4 [R5], R40 ;  /* 0x0000002805007844 */ /* 0x000fe40000000200 */
[----:B------:R-:W-:Y:S06]  /*18b20*/  BAR.SYNC.DEFER_BLOCKING 0x0 ;  /* 0x0000000000007b1d */ /* 0x000fec0000010000 */
[----:B------:R-:W4:Y:S02]  /*18b30*/  LDS.128 R24, [R0] ;  /* 0x0000000000187984 */ /* 0x000f240000000c00 */
        /* <DEDUP_REMOVED lines=89> */
[----:B------:R0:W-:Y:S02]  /*190d0*/  STSM.16.M88.4 [R5], R132 ;  /* 0x0000008405007844 */ /* 0x0001e40000000200 */
[----:B------:R-:W-:Y:S01]  /*190e0*/  BAR.SYNC.DEFER_BLOCKING 0x0 ;  /* 0x0000000000007b1d */ /* 0x000fe20000010000 */
[----:B0-----:R-:W-:-:S05]  /*190f0*/  VIADD R133, R7, UR4 ;  /* 0x0000000407857c36 */ /* 0x001fca0008000000 */
[----:B------:R-:W-:Y:S01]  /*19100*/  ULDC UR4, c[0x0][0x248] ;  /* 0x0000920000047ab9 */ /* 0x000fe20000000800 */
[-C--:B------:R-:W-:Y:S01]  /*19110*/  LEA.HI.X.SX32 R7, R7, R3.reuse, 0x1, P6 ;  /* 0x0000000307077211 */ /* 0x080fe200030f0eff */
[----:B------:R-:W-:Y:S01]  /*19120*/  VIADD R134, R4, 0x5 ;  /* 0x0000000504867836 */ /* 0x000fe20000000000 */
[----:B------:R-:W-:Y:S02]  /*19130*/  PRMT R135, R8, 0x7632, R135 ;  /* 0x0000763208877816 */ /* 0x000fe40000000087 */
[C---:B------:R-:W-:Y:S01]  /*19140*/  LEA R132, P6, R133.reuse, R2, 0x1 ;  /* 0x0000000285847211 */ /* 0x040fe200078c08ff */
[----:B------:R-:W0:Y:S01]  /*19150*/  LDS.128 R116, [R0] ;  /* 0x0000000000747984 */ /* 0x000e220000000c00 */
[----:B------:R-:W-:Y:S06]  /*19160*/  BAR.SYNC.DEFER_BLOCKING 0x0 ;  /* 0x0000000000007b1d */ /* 0x000fec0000010000 */
[----:B------:R1:W-:Y:S02]  /*19170*/  STSM.16.M88.4 [R5], R136 ;  /* 0x0000008805007844 */ /* 0x0003e40000000200 */
[----:B------:R-:W-:Y:S01]  /*19180*/  BAR.SYNC.DEFER_BLOCKING 0x0 ;  /* 0x0000000000007b1d */ /* 0x000fe20000010000 */
[C---:B-1----:R-:W-:Y:S01]  /*19190*/  VIADD R136, R133.reuse, UR4 ;  /* 0x0000000485887c36 */ /* 0x042fe20008000000 */
[----:B------:R-:W-:-:S04]  /*191a0*/  LEA.HI.X.SX32 R133, R133, R3, 0x1, P6 ;  /* 0x0000000385857211 */ /* 0x000fc800030f0eff */
[----:B------:R-:W-:Y:S01]  /*191b0*/  ULDC UR4, c[0x0][0x248] ;  /* 0x0000920000047ab9 */ /* 0x000fe20000000800 */
[----:B------:R-:W1:Y:S01]  /*191c0*/  LDS.128 R120, [R0] ;  /* 0x0000000000787984 */ /* 0x000e620000000c00 */
[----:B------:R-:W-:Y:S06]  /*191d0*/  BAR.SYNC.DEFER_BLOCKING 0x0 ;  /* 0x0000000000007b1d */ /* 0x000fec0000010000 */
[----:B------:R-:W-:Y:S02]  /*191e0*/  STSM.16.M88.4 [R5], R140 ;  /* 0x0000008c05007844 */ /* 0x000fe40000000200 */
[----:B------:R-:W-:Y:S06]  /*191f0*/  BAR.SYNC.DEFER_BLOCKING 0x0 ;  /* 0x0000000000007b1d */ /* 0x000fec0000010000 */
[----:B------:R-:W1:Y:S02]  /*19200*/  LDS.128 R124, [R0] ;  /* 0x00000000007c7984 */ /* 0x000e640000000c00 */
[----:B------:R-:W-:Y:S06]  /*19210*/  BAR.SYNC.DEFER_BLOCKING 0x0 ;  /* 0x0000000000007b1d */ /* 0x000fec0000010000 */
[----:B------:R-:W-:Y:S02]  /*19220*/  STSM.16.M88.4 [R5], R144 ;  /* 0x0000009005007844 */ /* 0x000fe40000000200 */
[----:B------:R-:W-:Y:S06]  /*19230*/  BAR.SYNC.DEFER_BLOCKING 0x0 ;  /* 0x0000000000007b1d */ /* 0x000fec0000010000 */
[----:B------:R-:W1:Y:S02]  /*19240*/  LDS.128 R128, [R0] ;  /* 0x0000000000807984 */ /* 0x000e640000000c00 */
[----:B------:R-:W-:Y:S06]  /*19250*/  BAR.SYNC.DEFER_BLOCKING 0x0 ;  /* 0x0000000000007b1d */ /* 0x000fec0000010000 */
[----:B------:R2:W-:Y:S02]  /*19260*/  STSM.16.M88.4 [R5], R148 ;  /* 0x0000009405007844 */ /* 0x0005e40000000200 */
[----:B------:R-:W-:Y:S01]  /*19270*/  BAR.SYNC.DEFER_BLOCKING 0x0 ;  /* 0x0000000000007b1d */ /* 0x000fe20000010000 */
[----:B--2---:R-:W-:-:S05]  /*19280*/  VIADD R5, R4, 0x6 ;  /* 0x0000000604057836 */ /* 0x004fca0000000000 */
[----:B------:R-:W-:Y:S01]  /*19290*/  @P4 STG.E.U16 desc[UR16][R6.64], R8 ;  /* 0x0000000806004986 */ /* 0x000fe2000c101510 */
[----:B------:R-:W-:Y:S01]  /*192a0*/  ISETP.LT.AND P4, PT, R134, UR5, !P0 ;  /* 0x0000000586007c0c */ /* 0x000fe2000c781270 */
[----:B------:R-:W-:Y:S01]  /*192b0*/  ULDC UR5, c[0x0][0x22c] ;  /* 0x00008b0000057ab9 */ /* 0x000fe20000000800 */
[----:B------:R-:W-:Y:S01]  /*192c0*/  LEA R134, P6, R136, R2, 0x1 ;  /* 0x0000000288867211 */ /* 0x000fe200078c08ff */
[----:B------:R2:W-:Y:S01]  /*192d0*/  @P5 STG.E.U16 desc[UR16][R132.64], R135 ;  /* 0x0000008784005986 */ /* 0x0005e2000c101510 */
[----:B------:R-:W-:Y:S01]  /*192e0*/  ISETP.LT.AND P5, PT, R5, UR5, !P0 ;  /* 0x0000000505007c0c */ /* 0x000fe2000c7a1270 */
[----:B------:R-:W-:Y:S01]  /*192f0*/  VIADD R5, R4, 0x7 ;  /* 0x0000000704057836 */ /* 0x000fe20000000000 */
[----:B------:R-:W-:Y:S01]  /*19300*/  ULDC UR5, c[0x0][0x22c] ;  /* 0x00008b0000057ab9 */ /* 0x000fe20000000800 */
[C---:B--2---:R-:W-:Y:S01]  /*19310*/  LEA.HI.X.SX32 R135, R136.reuse, R3, 0x1, P6 ;  /* 0x0000000388877211 */ /* 0x044fe200030f0eff */
[----:B------:R-:W-:Y:S01]  /*19320*/  VIADD R136, R136, UR4 ;  /* 0x0000000488887c36 */ /* 0x000fe20008000000 */
[----:B------:R-:W-:Y:S01]  /*19330*/  ULDC UR4, c[0x0][0x248] ;  /* 0x0000920000047ab9 */ /* 0x000fe20000000800 */
[----:B------:R-:W-:-:S02]  /*19340*/  PRMT R133, R9, 0x7632, R133 ;  /* 0x0000763209857816 */ /* 0x000fc40000000085 */
[----:B------:R2:W-:Y:S01]  /*19350*/  @P2 STG.E.U16 desc[UR16][R134.64], R9 ;  /* 0x0000000986002986 */ /* 0x0005e2000c101510 */
[CC--:B------:R-:W-:Y:S01]  /*19360*/  LEA R6, P2, R136.reuse, R2.reuse, 0x1 ;  /* 0x0000000288067211 */ /* 0x0c0fe200078408ff */
[C---:B------:R-:W-:Y:S01]  /*19370*/  VIADD R8, R136.reuse, UR4 ;  /* 0x0000000488087c36 */ /* 0x040fe20008000000 */
[----:B------:R-:W-:Y:S02]  /*19380*/  ULDC UR4, c[0x0][0x22c] ;  /* 0x00008b0000047ab9 */ /* 0x000fe40000000800 */
[----:B------:R-:W-:Y:S02]  /*19390*/  LEA.HI.X.SX32 R7, R136, R3, 0x1, P2 ;  /* 0x0000000388077211 */ /* 0x000fe400010f0eff */
[----:B------:R-:W-:Y:S01]  /*193a0*/  ISETP.LT.AND P2, PT, R5, UR5, !P0 ;  /* 0x0000000505007c0c */ /* 0x000fe2000c741270 */
[----:B------:R-:W-:Y:S01]  /*193b0*/  VIADD R5, R4, 0x8 ;  /* 0x0000000804057836 */ /* 0x000fe20000000000 */
[----:B------:R-:W-:Y:S01]  /*193c0*/  LEA R132, P6, R8, R2, 0x1 ;  /* 0x0000000208847211 */ /* 0x000fe200078c08ff */
[----:B------:R3:W-:Y:S01]  /*193d0*/  @P1 STG.E.U16 desc[UR16][R6.64], R133 ;  /* 0x0000008506001986 */ /* 0x0007e2000c101510 */
[----:B------:R-:W-:-:S02]  /*193e0*/  ULDC UR5, c[0x0][0x22c] ;  /* 0x00008b0000057ab9 */ /* 0x000fc40000000800 */
[----:B------:R-:W-:Y:S01]  /*193f0*/  ISETP.LT.AND P1, PT, R5, UR4, !P0 ;  /* 0x0000000405007c0c */ /* 0x000fe2000c721270 */
[----:B------:R-:W-:Y:S01]  /*19400*/  ULDC UR4, c[0x0][0x248] ;  /* 0x0000920000047ab9 */ /* 0x000fe20000000800 */
[----:B------:R-:W-:Y:S02]  /*19410*/  VIADD R5, R4, 0x9 ;  /* 0x0000000904057836 */ /* 0x000fe40000000000 */
[C---:B--2---:R-:W-:Y:S01]  /*19420*/  VIADD R134, R8.reuse, UR4 ;  /* 0x0000000408867c36 */ /* 0x044fe20008000000 */
[----:B------:R-:W-:Y:S01]  /*19430*/  ULDC UR4, c[0x0][0x22c] ;  /* 0x00008b0000047ab9 */ /* 0x000fe20000000800 */
[----:B---3--:R-:W-:-:S03]  /*19440*/  LEA.HI.X.SX32 R133, R8, R3, 0x1, P6 ;  /* 0x0000000308857211 */ /* 0x008fc600030f0eff */
[-C--:B------:R-:W-:Y:S02]  /*19450*/  LEA R8, P6, R134, R2.reuse, 0x1 ;  /* 0x0000000286087211 */ /* 0x080fe400078c08ff */
[----:B------:R-:W-:Y:S01]  /*19460*/  PRMT R7, R10, 0x7632, R7 ;  /* 0x000076320a077816 */ /* 0x000fe20000000007 */
[----:B------:R2:W-:Y:S01]  /*19470*/  @P3 STG.E.U16 desc[UR16][R132.64], R10 ;  /* 0x0000000a84003986 */ /* 0x0005e2000c101510 */
[----:B------:R-:W-:Y:S01]  /*19480*/  ISETP.LT.AND P3, PT, R5, UR4, !P0 ;  /* 0x0000000405007c0c */ /* 0x000fe2000c761270 */
[----:B------:R-:W-:Y:S01]  /*19490*/  ULDC UR4, c[0x0][0x248] ;  /* 0x0000920000047ab9 */ /* 0x000fe20000000800 */
[C---:B------:R-:W-:Y:S01]  /*194a0*/  LEA.HI.X.SX32 R9, R134.reuse, R3, 0x1, P6 ;  /* 0x0000000386097211 */ /* 0x040fe200030f0eff */
[----:B------:R-:W-:Y:S01]  /*194b0*/  VIADD R134, R134, UR4 ;  /* 0x0000000486867c36 */ /* 0x000fe20008000000 */
[----:B------:R-:W-:Y:S01]  /*194c0*/  ULDC UR4, c[0x0][0x248] ;  /* 0x0000920000047ab9 */ /* 0x000fe20000000800 */
[----:B------:R-:W-:Y:S02]  /*194d0*/  VIADD R5, R4, 0xa ;  /* 0x0000000a04057836 */ /* 0x000fe40000000000 */
[----:B------:R3:W-:Y:S01]  /*194e0*/  @P4 STG.E.U16 desc[UR16][R8.64], R7 ;  /* 0x0000000708004986 */ /* 0x0007e2000c101510 */
[----:B------:R-:W-:-:S02]  /*194f0*/  LEA R6, P4, R134, R2, 0x1 ;  /* 0x0000000286067211 */ /* 0x000fc400078808ff */
[----:B------:R-:W-:Y:S01]  /*19500*/  ISETP.LT.AND P6, PT, R5, UR5, !P0 ;  /* 0x0000000505007c0c */ /* 0x000fe2000c7c1270 */
[----:B--2---:R-:W-:Y:S01]  /*19510*/  VIADD R10, R134, UR4 ;  /* 0x00000004860a7c36 */ /* 0x004fe20008000000 */
[----:B------:R-:W-:Y:S01]  /*19520*/  ULDC UR5, c[0x0][0x248] ;  /* 0x0000920000057ab9 */ /* 0x000fe20000000800 */
[----:B------:R-:W-:Y:S01]  /*19530*/  VIADD R5, R4, 0xb ;  /* 0x0000000b04057836 */ /* 0x000fe20000000000 */
[----:B------:R-:W-:Y:S01]  /*19540*/  ULDC UR4, c[0x0][0x22c] ;  /* 0x00008b0000047ab9 */ /* 0x000fe20000000800 */
[-C--:B---3--:R-:W-:Y:S01]  /*19550*/  LEA.HI.X.SX32 R7, R134, R3.reuse, 0x1, P4 ;  /* 0x0000000386077211 */ /* 0x088fe200020f0eff */
[C---:B------:R-:W-:Y:S01]  /*19560*/  VIADD R134, R10.reuse, UR5 ;  /* 0x000000050a867c36 */ /* 0x040fe20008000000 */
[C---:B------:R-:W-:Y:S01]  /*19570*/  LEA R132, P4, R10.reuse, R2, 0x1 ;  /* 0x000000020a847211 */ /* 0x040fe200078808ff */
[----:B------:R-:W-:Y:S01]  /*19580*/  ULDC UR5, c[0x0][0x22c] ;  /* 0x00008b0000057ab9 */ /* 0x000fe20000000800 */
[----:B------:R-:W-:Y:S01]  /*19590*/  PRMT R9, R11, 0x7632, R9 ;  /* 0x000076320b097816 */ /* 0x000fe20000000009 */
[----:B------:R-:W-:Y:S01]  /*195a0*/  @P5 STG.E.U16 desc[UR16][R6.64], R11 ;  /* 0x0000000b06005986 */ /* 0x000fe2000c101510 */
[----:B------:R-:W-:-:S02]  /*195b0*/  LEA.HI.X.SX32 R133, R10, R3, 0x1, P4 ;  /* 0x000000030a857211 */ /* 0x000fc400020f0eff */
[----:B------:R-:W-:Y:S01]  /*195c0*/  ISETP.LT.AND P5, PT, R5, UR4, !P0 ;  /* 0x0000000405007c0c */ /* 0x000fe2000c7a1270 */
[----:B------:R-:W-:Y:S01]  /*195d0*/  VIADD R5, R4, 0xc ;  /* 0x0000000c04057836 */ /* 0x000fe20000000000 */
[C---:B------:R-:W-:Y:S01]  /*195e0*/  LEA R8, P4, R134.reuse, R2, 0x1 ;  /* 0x0000000286087211 */ /* 0x040fe200078808ff */
[----:B------:R2:W-:Y:S01]  /*195f0*/  @P2 STG.E.U16 desc[UR16][R132.64], R9 ;  /* 0x0000000984002986 */ /* 0x0005e2000c101510 */
[----:B------:R-:W-:Y:S02]  /*19600*/  ULDC UR4, c[0x0][0x22c] ;  /* 0x00008b0000047ab9 */ /* 0x000fe40000000800 */
[----:B--2---:R-:W-:Y:S02]  /*19610*/  LEA.HI.X.SX32 R9, R134, R3, 0x1, P4 ;  /* 0x0000000386097211 */ /* 0x004fe400020f0eff */
[----:B------:R-:W-:Y:S01]  /*19620*/  ISETP.LT.AND P4, PT, R5, UR4, !P0 ;  /* 0x0000000405007c0c */ /* 0x000fe2000c781270 */
[----:B------:R-:W-:Y:S01]  /*19630*/  ULDC UR4, c[0x0][0x248] ;  /* 0x0000920000047ab9 */ /* 0x000fe20000000800 */
[----:B------:R-:W-:Y:S01]  /*19640*/  VIADD R5, R4, 0xd ;  /* 0x0000000d04057836 */ /* 0x000fe20000000000 */
[----:B------:R2:W-:Y:S01]  /*19650*/  @P1 STG.E.U16 desc[UR16][R8.64], R12 ;  /* 0x0000000c08001986 */ /* 0x0005e2000c101510 */
[----:B------:R-:W-:Y:S01]  /*19660*/  VIADD R134, R134, UR4 ;  /* 0x0000000486867c36 */ /* 0x000fe20008000000 */
[----:B------:R-:W-:-:S02]  /*19670*/  ULDC UR4, c[0x0][0x22c] ;  /* 0x00008b0000047ab9 */ /* 0x000fc40000000800 */
[----:B------:R-:W-:Y:S01]  /*19680*/  ISETP.LT.AND P2, PT, R5, UR4, !P0 ;  /* 0x0000000405007c0c */ /* 0x000fe2000c741270 */
[----:B------:R-:W-:Y:S01]  /*19690*/  ULDC UR4, c[0x0][0x248] ;  /* 0x0000920000047ab9 */ /* 0x000fe20000000800 */
[----:B------:R-:W-:Y:S01]  /*196a0*/  LEA R6, P1, R134, R2, 0x1 ;  /* 0x0000000286067211 */ /* 0x000fe200078208ff */
[----:B------:R-:W-:-:S03]  /*196b0*/  VIADD R5, R4, 0xe ;  /* 0x0000000e04057836 */ /* 0x000fc60000000000 */
[CC--:B------:R-:W-:Y:S01]  /*196c0*/  LEA.HI.X.SX32 R7, R134.reuse, R3.reuse, 0x1, P1 ;  /* 0x0000000386077211 */ /* 0x0c0fe200008f0eff */
[----:B------:R-:W-:Y:S01]  /*196d0*/  VIADD R134, R134, UR4 ;  /* 0x0000000486867c36 */ /* 0x000fe20008000000 */
[----:B--2---:R-:W-:Y:S01]  /*196e0*/  PRMT R9, R12, 0x7632, R9 ;  /* 0x000076320c097816 */ /* 0x004fe20000000009 */
[----:B------:R-:W-:Y:S01]  /*196f0*/  ULDC UR4, c[0x0][0x248] ;  /* 0x0000920000047ab9 */ /* 0x000fe20000000800 */
[----:B------:R-:W-:Y:S01]  /*19700*/  ISETP.LT.AND P1, PT, R5, UR5, !P0 ;  /* 0x0000000505007c0c */ /* 0x000fe2000c721270 */
[C---:B------:R-:W-:Y:S01]  /*19710*/  VIADD R11, R134.reuse, UR4 ;  /* 0x00000004860b7c36 */ /* 0x040fe20008000000 */
[----:B------:R-:W-:Y:S01]  /*19720*/  ULDC UR4, c[0x0][0x248] ;  /* 0x0000920000047ab9 */ /* 0x000fe20000000800 */
[----:B------:R2:W-:Y:S01]  /*19730*/  @P3 STG.E.U16 desc[UR16][R6.64], R9 ;  /* 0x0000000906003986 */ /* 0x0005e2000c101510 */
[----:B------:R-:W-:Y:S01]  /*19740*/  LEA R8, P3, R134, R2, 0x1 ;  /* 0x0000000286087211 */ /* 0x000fe200078608ff */
[----:B------:R-:W-:Y:S01]  /*19750*/  VIADD R12, R11, UR4 ;  /* 0x000000040b0c7c36 */ /* 0x000fe20008000000 */
[----:B------:R-:W-:Y:S01]  /*19760*/  ULDC UR5, c[0x0][0x22c] ;  /* 0x00008b0000057ab9 */ /* 0x000fe20000000800 */
[----:B------:R-:W-:Y:S01]  /*19770*/  VIADD R5, R4, 0xf ;  /* 0x0000000f04057836 */ /* 0x000fe20000000000 */
[----:B------:R-:W-:Y:S01]  /*19780*/  ULDC UR4, c[0x0][0x248] ;  /* 0x0000920000047ab9 */ /* 0x000fe20000000800 */
[----:B--2---:R-:W-:-:S02]  /*19790*/  LEA.HI.X.SX32 R9, R134, R3, 0x1, P3 ;  /* 0x0000000386097211 */ /* 0x004fc400018f0eff */
[-C--:B------:R-:W-:Y:S02]  /*197a0*/  LEA R10, P3, R11, R2.reuse, 0x1 ;  /* 0x000000020b0a7211 */ /* 0x080fe400078608ff */
[----:B------:R-:W-:Y:S01]  /*197b0*/  PRMT R7, R13, 0x7632, R7 ;  /* 0x000076320d077816 */ /* 0x000fe20000000007 */
[----:B------:R-:W-:Y:S01]  /*197c0*/  @P6 STG.E.U16 desc[UR16][R8.64], R13 ;  /* 0x0000000d08006986 */ /* 0x000fe2000c101510 */
[-C--:B------:R-:W-:Y:S02]  /*197d0*/  LEA.HI.X.SX32 R11, R11, R3.reuse, 0x1, P3 ;  /* 0x000000030b0b7211 */ /* 0x080fe400018f0eff */
[----:B------:R-:W-:Y:S02]  /*197e0*/  LEA R6, P6, R12, R2, 0x1 ;  /* 0x000000020c067211 */ /* 0x000fe400078c08ff */
[----:B------:R-:W-:Y:S01]  /*197f0*/  ISETP.LT.AND P3, PT, R5, UR5, !P0 ;  /* 0x0000000505007c0c */ /* 0x000fe2000c761270 */
[----:B------:R2:W-:Y:S01]  /*19800*/  @P5 STG.E.U16 desc[UR16][R10.64], R7 ;  /* 0x000000070a005986 */ /* 0x0005e2000c101510 */
[----:B------:R-:W-:Y:S01]  /*19810*/  VIADD R5, R4, 0x10 ;  /* 0x0000001004057836 */ /* 0x000fe20000000000 */
[----:B------:R-:W-:Y:S01]  /*19820*/  ULDC UR5, c[0x0][0x22c] ;  /* 0x00008b0000057ab9 */ /* 0x000fe20000000800 */
[C---:B--2---:R-:W-:Y:S01]  /*19830*/  LEA.HI.X.SX32 R7, R12.reuse, R3, 0x1, P6 ;  /* 0x000000030c077211 */ /* 0x044fe200030f0eff */
[----:B------:R-:W-:-:S02]  /*19840*/  VIADD R12, R12, UR4 ;  /* 0x000000040c0c7c36 */ /* 0x000fc40008000000 */
[----:B------:R-:W-:Y:S01]  /*19850*/  ISETP.LT.AND P6, PT, R5, UR5, !P0 ;  /* 0x0000000505007c0c */ /* 0x000fe2000c7c1270 */
[----:B------:R-:W-:Y:S01]  /*19860*/  VIADD R5, R4, 0x11 ;  /* 0x0000001104057836 */ /* 0x000fe20000000000 */
[----:B------:R-:W-:Y:S01]  /*19870*/  ULDC UR4, c[0x0][0x248] ;  /* 0x0000920000047ab9 */ /* 0x000fe20000000800 */
[----:B------:R2:W-:Y:S01]  /*19880*/  @P4 STG.E.U16 desc[UR16][R6.64], R14 ;  /* 0x0000000e06004986 */ /* 0x0005e2000c101510 */
[CC--:B------:R-:W-:Y:S01]  /*19890*/  LEA R8, P4, R12.reuse, R2.reuse, 0x1 ;  /* 0x000000020c087211 */ /* 0x0c0fe200078808ff */
[----:B------:R-:W-:Y:S01]  /*198a0*/  ULDC UR5, c[0x0][0x22c] ;  /* 0x00008b0000057ab9 */ /* 0x000fe20000000800 */
[----:B------:R-:W-:Y:S01]  /*198b0*/  VIADD R13, R12, UR4 ;  /* 0x000000040c0d7c36 */ /* 0x000fe20008000000 */
[----:B------:R-:W-:Y:S01]  /*198c0*/  ISETP.LT.AND P5, PT, R5, UR5, !P0 ;  /* 0x0000000505007c0c */ /* 0x000fe2000c7a1270 */
[----:B------:R-:W-:Y:S01]  /*198d0*/  VIADD R5, R4, 0x12 ;  /* 0x0000001204057836 */ /* 0x000fe20000000000 */
[-C--:B------:R-:W-:Y:S01]  /*198e0*/  LEA.HI.X.SX32 R9, R12, R3.reuse, 0x1, P4 ;  /* 0x000000030c097211 */ /* 0x080fe200020f0eff */
[----:B------:R-:W-:Y:S01]  /*198f0*/  ULDC UR4, c[0x0][0x22c] ;  /* 0x00008b0000047ab9 */ /* 0x000fe20000000800 */
[C---:B------:R-:W-:Y:S01]  /*19900*/  LEA R10, P4, R13.reuse, R2, 0x1 ;  /* 0x000000020d0a7211 */ /* 0x040fe200078808ff */
[----:B------:R-:W-:Y:S01]  /*19910*/  ULDC UR5, c[0x0][0x22c] ;  /* 0x00008b0000057ab9 */ /* 0x000fe20000000800 */
[----:B--2---:R-:W-:Y:S01]  /*19920*/  PRMT R7, R14, 0x7632, R7 ;  /* 0x000076320e077816 */ /* 0x004fe20000000007 */
[----:B------:R-:W-:Y:S01]  /*19930*/  VIADD R14, R4, 0xfe ;  /* 0x000000fe040e7836 */ /* 0x000fe20000000000 */
[----:B------:R-:W-:-:S03]  /*19940*/  LEA.HI.X.SX32 R11, R13, R3, 0x1, P4 ;  /* 0x000000030d0b7211 */ /* 0x000fc600020f0eff */
[----:B------:R2:W-:Y:S01]  /*19950*/  @P2 STG.E.U16 desc[UR16][R8.64], R7 ;  /* 0x0000000708002986 */ /* 0x0005e2000c101510 */
[----:B------:R-:W-:Y:S01]  /*19960*/  ISETP.LT.AND P2, PT, R5, UR4, !P0 ;  /* 0x0000000405007c0c */ /* 0x000fe2000c741270 */
[----:B------:R-:W-:Y:S01]  /*19970*/  ULDC UR4, c[0x0][0x248] ;  /* 0x0000920000047ab9 */ /* 0x000fe20000000800 */
[C---:B------:R-:W-:Y:S01]  /*19980*/  VIADD R5, R4.reuse, 0x13 ;  /* 0x0000001304057836 */ /* 0x040fe20000000000 */
[----:B------:R3:W-:Y:S01]  /*19990*/  @P1 STG.E.U16 desc[UR16][R10.64], R15 ;  /* 0x0000000f0a001986 */ /* 0x0007e2000c101510 */
[----:B------:R-:W-:Y:S01]  /*199a0*/  VIADD R13, R13, UR4 ;  /* 0x000000040d0d7c36 */ /* 0x000fe20008000000 */
[----:B------:R-:W-:Y:S02]  /*199b0*/  ULDC UR4, c[0x0][0x22c] ;  /* 0x00008b0000047ab9 */ /* 0x000fe40000000800 */
[----:B------:R-:W-:Y:S01]  /*199c0*/  ISETP.LT.AND P1, PT, R5, UR4, !P0 ;  /* 0x0000000405007c0c */ /* 0x000fe2000c721270 */
[----:B------:R-:W-:Y:S01]  /*199d0*/  ULDC UR4, c[0x0][0x248] ;  /* 0x0000920000047ab9 */ /* 0x000fe20000000800 */
[----:B------:R-:W-:Y:S01]  /*199e0*/  LEA R6, P4, R13, R2, 0x1 ;  /* 0x000000020d067211 */ /* 0x000fe200078808ff */
[----:B------:R-:W-:Y:S01]  /*199f0*/  VIADD R5, R4, 0x14 ;  /* 0x0000001404057836 */ /* 0x000fe20000000000 */
[----:B--2---:R-:W-:-:S02]  /*19a00*/  PRMT R9, R15, 0x7632, R9 ;  /* 0x000076320f097816 */ /* 0x004fc40000000009 */
[CC--:B------:R-:W-:Y:S01]  /*19a10*/  LEA.HI.X.SX32 R7, R13.reuse, R3.reuse, 0x1, P4 ;  /* 0x000000030d077211 */ /* 0x0c0fe200020f0eff */
[----:B------:R-:W-:Y:S01]  /*19a20*/  VIADD R13, R13, UR4 ;  /* 0x000000040d0d7c36 */ /* 0x000fe20008000000 */
[----:B------:R-:W-:Y:S01]  /*19a30*/  ULDC UR4, c[0x0][0x248] ;  /* 0x0000920000047ab9 */ /* 0x000fe20000000800 */
[----:B------:R-:W-:Y:S01]  /*19a40*/  ISETP.LT.AND P4, PT, R5, UR5, !P0 ;  /* 0x0000000505007c0c */ /* 0x000fe2000c781270 */
[----:B------:R-:W-:Y:S01]  /*19a50*/  VIADD R5, R4, 0x15 ;  /* 0x0000001504057836 */ /* 0x000fe20000000000 */
[----:B------:R2:W-:Y:S01]  /*19a60*/  @P3 STG.E.U16 desc[UR16][R6.64], R9 ;  /* 0x0000000906003986 */ /* 0x0005e2000c101510 */
[C---:B------:R-:W-:Y:S01]  /*19a70*/  LEA R8, P3, R13.reuse, R2, 0x1 ;  /* 0x000000020d087211 */ /* 0x040fe200078608ff */
[----:B---3--:R-:W-:Y:S01]  /*19a80*/  VIADD R11, R13, UR4 ;  /* 0x000000040d0b7c36 */ /* 0x008fe20008000000 */
[----:B------:R-:W-:Y:S01]  /*19a90*/  ULDC UR4, c[0x0][0x248] ;  /* 0x0000920000047ab9 */ /* 0x000fe20000000800 */
[----:B------:R-:W-:Y:S02]  /*19aa0*/  ULDC UR5, c[0x0][0x22c] ;  /* 0x00008b0000057ab9 */ /* 0x000fe40000000800 */
[----:B------:R-:W-:Y:S01]  /*19ab0*/  VIADD R12, R11, UR4 ;  /* 0x000000040b0c7c36 */ /* 0x000fe20008000000 */
[----:B------:R-:W-:Y:S01]  /*19ac0*/  ULDC UR4, c[0x0][0x248] ;  /* 0x0000920000047ab9 */ /* 0x000fe20000000800 */
[----:B--2---:R-:W-:-:S02]  /*19ad0*/  LEA.HI.X.SX32 R9, R13, R3, 0x1, P3 ;  /* 0x000000030d097211 */ /* 0x004fc400018f0eff */
[CC--:B------:R-:W-:Y:S02]  /*19ae0*/  LEA R10, P3, R11.reuse, R2.reuse, 0x1 ;  /* 0x000000020b0a7211 */ /* 0x0c0fe400078608ff */
[----:B------:R-:W-:Y:S01]  /*19af0*/  PRMT R7, R16, 0x7632, R7 ;  /* 0x0000763210077816 */ /* 0x000fe20000000007 */
[----:B------:R-:W-:Y:S01]  /*19b00*/  @P6 STG.E.U16 desc[UR16][R8.64], R16 ;  /* 0x0000001008006986 */ /* 0x000fe2000c101510 */
[----:B------:R-:W-:Y:S02]  /*19b10*/  LEA.HI.X.SX32 R11, R11, R3, 0x1, P3 ;  /* 0x000000030b0b7211 */ /* 0x000fe400018f0eff */
[----:B------:R-:W-:Y:S02]  /*19b20*/  LEA R6, P6, R12, R2, 0x1 ;  /* 0x000000020c067211 */ /* 0x000fe400078c08ff */
[----:B------:R-:W-:Y:S01]  /*19b30*/  ISETP.LT.AND P3, PT, R5, UR5, !P0 ;  /* 0x0000000505007c0c */ /* 0x000fe2000c761270 */
[----:B------:R2:W-:Y:S01]  /*19b40*/  @P5 STG.E.U16 desc[UR16][R10.64], R7 ;  /* 0x000000070a005986 */ /* 0x0005e2000c101510 */
[----:B------:R-:W-:Y:S01]  /*19b50*/  VIADD R5, R4, 0x16 ;  /* 0x0000001604057836 */ /* 0x000fe20000000000 */
[----:B------:R-:W-:-:S04]  /*19b60*/  ULDC UR5, c[0x0][0x22c] ;  /* 0x00008b0000057ab9 */ /* 0x000fc80000000800 */
[----:B------:R-:W-:Y:S01]  /*19b70*/  ISETP.LT.AND P5, PT, R5, UR5, !P0 ;  /* 0x0000000505007c0c */ /* 0x000fe2000c7a1270 */
[----:B------:R-:W-:Y:S01]  /*19b80*/  VIADD R5, R4, 0x17 ;  /* 0x0000001704057836 */ /* 0x000fe20000000000 */
[----:B------:R-:W-:Y:S01]  /*19b90*/  ULDC UR5, c[0x0][0x22c] ;  /* 0x00008b0000057ab9 */ /* 0x000fe20000000800 */
[C---:B--2---:R-:W-:Y:S01]  /*19ba0*/  LEA.HI.X.SX32 R7, R12.reuse, R3, 0x1, P6 ;  /* 0x000000030c077211 */ /* 0x044fe200030f0eff */
[----:B------:R-:W-:Y:S01]  /*19bb0*/  VIADD R12, R12, UR4 ;  /* 0x000000040c0c7c36 */ /* 0x000fe20008000000 */
[----:B------:R-:W-:-:S03]  /*19bc0*/  ULDC UR4, c[0x0][0x248] ;  /* 0x0000920000047ab9 */ /* 0x000fc60000000800 */
        /* <DEDUP_REMOVED lines=8> */
[----:B------:R-:W-:Y:S01]  /*19c50*/  ULDC UR5, c[0x0][0x22c] ;  /* 0x00008b0000057ab9 */ /* 0x000fe20000000800 */
[----:B--2---:R-:W-:-:S02]  /*19c60*/  PRMT R7, R17, 0x7632, R7 ;  /* 0x0000763211077816 */ /* 0x004fc40000000007 */
        /* <DEDUP_REMOVED lines=17> */
[----:B------:R-:W-:Y:S01]  /*19d80*/  ULDC UR5, c[0x0][0x248] ;  /* 0x0000920000057ab9 */ /* 0x000fe20000000800 */
[----:B------:R2:W-:Y:S01]  /*19d90*/  @P3 STG.E.U16 desc[UR16][R6.64], R9 ;  /* 0x0000000906003986 */ /* 0x0005e2000c101510 */
[C---:B------:R-:W-:Y:S01]  /*19da0*/  LEA R8, P3, R13.reuse, R2, 0x1 ;  /* 0x000000020d087211 */ /* 0x040fe200078608ff */
[----:B---3--:R-:W-:Y:S01]  /*19db0*/  VIADD R11, R13, UR4 ;  /* 0x000000040d0b7c36 */ /* 0x008fe20008000000 */
[----:B------:R-:W-:Y:S01]  /*19dc0*/  ULDC UR4, c[0x0][0x22c] ;  /* 0x00008b0000047ab9 */ /* 0x000fe20000000800 */
[----:B------:R-:W-:Y:S02]  /*19dd0*/  VIADD R5, R4, 0x1b ;  /* 0x0000001b04057836 */ /* 0x000fe40000000000 */
[----:B------:R-:W-:Y:S01]  /*19de0*/  VIADD R12, R11, UR5 ;  /* 0x000000050b0c7c36 */ /* 0x000fe20008000000 */
[----:B------:R-:W-:Y:S01]  /*19df0*/  ULDC UR5, c[0x0][0x22c] ;  /* 0x00008b0000057ab9 */ /* 0x000fe20000000800 */
[----:B--2---:R-:W-:-:S02]  /*19e00*/  LEA.HI.X.SX32 R9, R13, R3, 0x1, P3 ;  /* 0x000000030d097211 */ /* 0x004fc400018f0eff */
[-C--:B------:R-:W-:Y:S02]  /*19e10*/  LEA R10, P3, R11, R2.reuse, 0x1 ;  /* 0x000000020b0a7211 */ /* 0x080fe400078608ff */
[----:B------:R-:W-:Y:S01]  /*19e20*/  PRMT R7, R19, 0x7632, R7 ;  /* 0x0000763213077816 */ /* 0x000fe20000000007 */
[----:B------:R-:W-:Y:S01]  /*19e30*/  @P5 STG.E.U16 desc[UR16][R8.64], R19 ;  /* 0x0000001308005986 */ /* 0x000fe2000c101510 */
[----:B------:R-:W-:Y:S02]  /*19e40*/  LEA.HI.X.SX32 R11, R11, R3, 0x1, P3 ;  /* 0x000000030b0b7211 */ /* 0x000fe400018f0eff */
[----:B------:R-:W-:Y:S01]  /*19e50*/  ISETP.LT.AND P5, PT, R5, UR4, !P0 ;  /* 0x0000000405007c0c */ /* 0x000fe2000c7a1270 */
[----:B------:R-:W-:Y:S01]  /*19e60*/  VIADD R5, R4, 0x1c ;  /* 0x0000001c04057836 */ /* 0x000fe20000000000 */
[----:B------:R-:W-:Y:S01]  /*19e70*/  LEA R6, P3, R12, R2, 0x1 ;  /* 0x000000020c067211 */ /* 0x000fe200078608ff */
[----:B------:R2:W-:Y:S01]  /*19e80*/  @P2 STG.E.U16 desc[UR16][R10.64], R7 ;  /* 0x000000070a002986 */ /* 0x0005e2000c101510 */
[----:B------:R-:W-:-:S03]  /*19e90*/  ULDC UR4, c[0x0][0x22c] ;  /* 0x00008b0000047ab9 */ /* 0x000fc60000000800 */
[----:B------:R3:W1:Y:S01]  /*19ea0*/  LDS.128 R16, [R0] ;  /* 0x0000000000107984 */ /* 0x0006620000000c00 */
[----:B--2---:R-:W-:Y:S01]  /*19eb0*/  LEA.HI.X.SX32 R7, R12, R3, 0x1, P3 ;  /* 0x000000030c077211 */ /* 0x004fe200018f0eff */
[C---:B---3--:R-:W-:Y:S01]  /*19ec0*/  VIADD R0, R4.reuse, 0xfb ;  /* 0x000000fb04007836 */ /* 0x048fe20000000000 */
[----:B------:R-:W-:Y:S01]  /*19ed0*/  ISETP.LT.AND P3, PT, R5, UR4, !P0 ;  /* 0x0000000405007c0c */ /* 0x000fe2000c761270 */
[----:B------:R-:W-:Y:S01]  /*19ee0*/  ULDC UR4, c[0x0][0x248] ;  /* 0x0000920000047ab9 */ /* 0x000fe20000000800 */
[----:B------:R-:W-:Y:S01]  /*19ef0*/  VIADD R5, R4, 0x1d ;  /* 0x0000001d04057836 */ /* 0x000fe20000000000 */
[----:B------:R2:W-:Y:S01]  /*19f00*/  @P1 STG.E.U16 desc[UR16][R6.64], R20 ;  /* 0x0000001406001986 */ /* 0x0005e2000c101510 */
[----:B------:R-:W-:Y:S01]  /*19f10*/  VIADD R12, R12, UR4 ;  /* 0x000000040c0c7c36 */ /* 0x000fe20008000000 */
[----:B------:R-:W-:Y:S02]  /*19f20*/  ULDC UR4, c[0x0][0x22c] ;  /* 0x00008b0000047ab9 */ /* 0x000fe40000000800 */
[----:B------:R-:W-:Y:S01]  /*19f30*/  ISETP.LT.AND P2, PT, R5, UR4, !P0 ;  /* 0x0000000405007c0c */ /* 0x000fe2000c741270 */
[----:B------:R-:W-:Y:S01]  /*19f40*/  ULDC UR4, c[0x0][0x248] ;  /* 0x0000920000047ab9 */ /* 0x000fe20000000800 */
[----:B------:R-:W-:Y:S01]  /*19f50*/  LEA R8, P1, R12, R2, 0x1 ;  /* 0x000000020c087211 */ /* 0x000fe200078208ff */
[----:B------:R-:W-:-:S03]  /*19f60*/  VIADD R5, R4, 0x1e ;  /* 0x0000001e04057836 */ /* 0x000fc60000000000 */
[C---:B------:R-:W-:Y:S01]  /*19f70*/  LEA.HI.X.SX32 R9, R12.reuse, R3, 0x1, P1 ;  /* 0x000000030c097211 */ /* 0x040fe200008f0eff */
        /* <DEDUP_REMOVED lines=8> */
[----:B------:R-:W-:Y:S01]  /*1a000*/  VIADD R5, R4, 0x1f ;  /* 0x0000001f04057836 */ /* 0x000fe20000000000 */
[----:B------:R-:W-:-:S02]  /*1a010*/  ULDC UR5, c[0x0][0x22c] ;  /* 0x00008b0000057ab9 */ /* 0x000fc40000000800 */
[-C--:B--2---:R-:W-:Y:S01]  /*1a020*/  LEA.HI.X.SX32 R7, R12, R3.reuse, 0x1, P4 ;  /* 0x000000030c077211 */ /* 0x084fe200020f0eff */
[C---:B------:R-:W-:Y:S01]  /*1a030*/  VIADD R12, R11.reuse, UR4 ;  /* 0x000000040b0c7c36 */ /* 0x040fe20008000000 */
[-C--:B------:R-:W-:Y:S01]  /*1a040*/  LEA R10, P4, R11, R2.reuse, 0x1 ;  /* 0x000000020b0a7211 */ /* 0x080fe200078808ff */
[----:B------:R-:W-:Y:S01]  /*1a050*/  ULDC UR4, c[0x0][0x248] ;  /* 0x0000920000047ab9 */ /* 0x000fe20000000800 */
        /* <DEDUP_REMOVED lines=19> */
[----:B------:R-:W-:Y:S01]  /*1a190*/  LEA.HI.X.SX32 R7, R12, R3, 0x1, P3 ;  /* 0x000000030c077211 */ /* 0x000fe200018f0eff */
[----:B------:R-:W-:Y:S01]  /*1a1a0*/  ULDC UR4, c[0x0][0x22c] ;  /* 0x00008b0000047ab9 */ /* 0x000fe20000000800 */
        /* <DEDUP_REMOVED lines=30> */
[----:B----4-:R-:W-:Y:S01]  /*1a390*/  PRMT R9, R24, 0x7632, R9 ;  /* 0x0000763218097816 */ /* 0x010fe20000000009 */
        /* <DEDUP_REMOVED lines=57> */
[----:B------:R-:W-:-:S02]  /*1a730*/  ULDC UR4, c[0x0][0x22c] ;  /* 0x00008b0000047ab9 */ /* 0x000fc40000000800 */
[----:B--2---:R-:W-:Y:S02]  /*1a740*/  LEA.HI.X.SX32 R9, R12, R3, 0x1, P4 ;  /* 0x000000030c097211 */ /* 0x004fe400020f0eff */
        /* <DEDUP_REMOVED lines=1499> */
[----:B0-----:R0:W-:Y:S01]  /*20500*/  @P1 STG.E.U16 desc[UR16][R6.64], R116 ;  /* 0x0000007406001986 */ /* 0x0011e2000c101510 */
        /* <DEDUP_REMOVED lines=8> */
[----:B0-----:R-:W-:Y:S01]  /*20590*/  PRMT R7, R116, 0x7632, R7 ;  /* 0x0000763274077816 */ /* 0x001fe20000000007 */
        /* <DEDUP_REMOVED lines=8> */
[-C--:B0-----:R-:W-:Y:S01]  /*20620*/  LEA.HI.X.SX32 R7, R12, R3.reuse, 0x1, P4 ;  /* 0x000000030c077211 */ /* 0x081fe200020f0eff */
        /* <DEDUP_REMOVED lines=11> */
[C---:B0-----:R-:W-:Y:S01]  /*206e0*/  LEA.HI.X.SX32 R9, R12.reuse, R3, 0x1, P6 ;  /* 0x000000030c097211 */ /* 0x041fe200030f0eff */
[----:B------:R-:W-:-:S02]  /*206f0*/  VIADD R12, R12, UR4 ;  /* 0x000000040c0c7c36 */ /* 0x000fc40008000000 */
[----:B------:R-:W-:Y:S01]  /*20700*/  ISETP.LT.AND P6, PT, R5, UR5, !P0 ;  /* 0x0000000505007c0c */ /* 0x000fe2000c7c1270 */
[----:B------:R-:W-:Y:S01]  /*20710*/  ULDC UR4, c[0x0][0x248] ;  /* 0x0000920000047ab9 */ /* 0x000fe20000000800 */
[----:B------:R-:W-:Y:S01]  /*20720*/  VIADD R5, R4, 0xe1 ;  /* 0x000000e104057836 */ /* 0x000fe20000000000 */
[----:B------:R0:W-:Y:S01]  /*20730*/  @P3 STG.E.U16 desc[UR16][R8.64], R118 ;  /* 0x0000007608003986 */ /* 0x0001e2000c101510 */
[CC--:B------:R-:W-:Y:S01]  /*20740*/  LEA R6, P3, R12.reuse, R2.reuse, 0x1 ;  /* 0x000000020c067211 */ /* 0x0c0fe200078608ff */
[C---:B------:R-:W-:Y:S01]  /*20750*/  VIADD R13, R12.reuse, UR4 ;  /* 0x000000040c0d7c36 */ /* 0x040fe20008000000 */
[----:B------:R-:W-:Y:S01]  /*20760*/  ULDC UR5, c[0x0][0x22c] ;  /* 0x00008b0000057ab9 */ /* 0x000fe20000000800 */
[----:B------:R-:W-:Y:S01]  /*20770*/  ULDC UR4, c[0x0][0x22c] ;  /* 0x00008b0000047ab9 */ /* 0x000fe20000000800 */
[----:B------:R-:W-:Y:S02]  /*20780*/  LEA.HI.X.SX32 R7, R12, R3, 0x1, P3 ;  /* 0x000000030c077211 */ /* 0x000fe400018f0eff */
[----:B------:R-:W-:Y:S01]  /*20790*/  ISETP.LT.AND P5, PT, R5, UR5, !P0 ;  /* 0x0000000505007c0c */ /* 0x000fe2000c7a1270 */
[----:B------:R-:W-:Y:S01]  /*207a0*/  VIADD R5, R4, 0xe2 ;  /* 0x000000e204057836 */ /* 0x000fe20000000000 */
[----:B------:R-:W-:Y:S01]  /*207b0*/  LEA R10, P3, R13, R2, 0x1 ;  /* 0x000000020d0a7211 */ /* 0x000fe200078608ff */
[----:B------:R-:W-:Y:S01]  /*207c0*/  ULDC UR5, c[0x0][0x22c] ;  /* 0x00008b0000057ab9 */ /* 0x000fe20000000800 */
[----:B0-----:R-:W-:-:S02]  /*207d0*/  PRMT R9, R118, 0x7632, R9 ;  /* 0x0000763276097816 */ /* 0x001fc40000000009 */
[----:B------:R-:W-:Y:S02]  /*207e0*/  LEA.HI.X.SX32 R11, R13, R3, 0x1, P3 ;  /* 0x000000030d0b7211 */ /* 0x000fe400018f0eff */
[----:B------:R-:W-:Y:S01]  /*207f0*/  ISETP.LT.AND P3, PT, R5, UR4, !P0 ;  /* 0x0000000405007c0c */ /* 0x000fe2000c761270 */
[----:B------:R-:W-:Y:S01]  /*20800*/  ULDC UR4, c[0x0][0x248] ;  /* 0x0000920000047ab9 */ /* 0x000fe20000000800 */
[C---:B------:R-:W-:Y:S01]  /*20810*/  VIADD R5, R4.reuse, 0xe3 ;  /* 0x000000e304057836 */ /* 0x040fe20000000000 */
[----:B------:R0:W-:Y:S01]  /*20820*/  @P2 STG.E.U16 desc[UR16][R6.64], R9 ;  /* 0x0000000906002986 */ /* 0x0001e2000c101510 */
[----:B------:R-:W-:Y:S01]  /*20830*/  VIADD R13, R13, UR4 ;  /* 0x000000040d0d7c36 */ /* 0x000fe20008000000 */
[----:B------:R-:W-:Y:S02]  /*20840*/  ULDC UR4, c[0x0][0x22c] ;  /* 0x00008b0000047ab9 */ /* 0x000fe40000000800 */
[----:B------:R2:W-:Y:S01]  /*20850*/  @P1 STG.E.U16 desc[UR16][R10.64], R119 ;  /* 0x000000770a001986 */ /* 0x0005e2000c101510 */
[----:B------:R-:W-:Y:S01]  /*20860*/  ISETP.LT.AND P2, PT, R5, UR4, !P0 ;  /* 0x0000000405007c0c */ /* 0x000fe2000c741270 */
[----:B------:R-:W-:Y:S01]  /*20870*/  ULDC UR4, c[0x0][0x248] ;  /* 0x0000920000047ab9 */ /* 0x000fe20000000800 */
[----:B------:R-:W-:Y:S01]  /*20880*/  LEA R8, P1, R13, R2, 0x1 ;  /* 0x000000020d087211 */ /* 0x000fe200078208ff */
[----:B------:R-:W-:Y:S01]  /*20890*/  VIADD R5, R4, 0xe4 ;  /* 0x000000e404057836 */ /* 0x000fe20000000000 */
[----:B0-----:R-:W-:-:S02]  /*208a0*/  PRMT R7, R119, 0x7632, R7 ;  /* 0x0000763277077816 */ /* 0x001fc40000000007 */
[CC--:B------:R-:W-:Y:S01]  /*208b0*/  LEA.HI.X.SX32 R9, R13.reuse, R3.reuse, 0x1, P1 ;  /* 0x000000030d097211 */ /* 0x0c0fe200008f0eff */
[----:B------:R-:W-:Y:S01]  /*208c0*/  VIADD R13, R13, UR4 ;  /* 0x000000040d0d7c36 */ /* 0x000fe20008000000 */
[----:B------:R-:W-:Y:S01]  /*208d0*/  ULDC UR4, c[0x0][0x248] ;  /* 0x0000920000047ab9 */ /* 0x000fe20000000800 */
[----:B------:R-:W-:Y:S01]  /*208e0*/  ISETP.LT.AND P1, PT, R5, UR5, !P0 ;  /* 0x0000000505007c0c */ /* 0x000fe2000c721270 */
[----:B------:R-:W-:Y:S01]  /*208f0*/  VIADD R5, R4, 0xe5 ;  /* 0x000000e504057836 */ /* 0x000fe20000000000 */
[----:B------:R0:W-:Y:S01]  /*20900*/  @P4 STG.E.U16 desc[UR16][R8.64], R7 ;  /* 0x0000000708004986 */ /* 0x0001e2000c101510 */
[C---:B------:R-:W-:Y:S01]  /*20910*/  LEA R6, P4, R13.reuse, R2, 0x1 ;  /* 0x000000020d067211 */ /* 0x040fe200078808ff */
[----:B--2---:R-:W-:Y:S01]  /*20920*/  VIADD R11, R13, UR4 ;  /* 0x000000040d0b7c36 */ /* 0x004fe20008000000 */
[----:B------:R-:W-:Y:S01]  /*20930*/  ULDC UR4, c[0x0][0x248] ;  /* 0x0000920000047ab9 */ /* 0x000fe20000000800 */
[----:B------:R-:W-:Y:S02]  /*20940*/  ULDC UR5, c[0x0][0x22c] ;  /* 0x00008b0000057ab9 */ /* 0x000fe40000000800 */
[----:B------:R-:W-:Y:S01]  /*20950*/  VIADD R12, R11, UR4 ;  /* 0x000000040b0c7c36 */ /* 0x000fe20008000000 */
[----:B------:R-:W-:Y:S01]  /*20960*/  ULDC UR4, c[0x0][0x248] ;  /* 0x0000920000047ab9 */ /* 0x000fe20000000800 */
[----:B0-----:R-:W-:-:S02]  /*20970*/  LEA.HI.X.SX32 R7, R13, R3, 0x1, P4 ;  /* 0x000000030d077211 */ /* 0x001fc400020f0eff */
[CC--:B------:R-:W-:Y:S02]  /*20980*/  LEA R10, P4, R11.reuse, R2.reuse, 0x1 ;  /* 0x000000020b0a7211 */ /* 0x0c0fe400078808ff */
[----:B-1----:R-:W-:Y:S01]  /*20990*/  PRMT R9, R120, 0x7632, R9 ;  /* 0x0000763278097816 */ /* 0x002fe20000000009 */
        /* <DEDUP_REMOVED lines=43> */
[----:B-1----:R-:W-:Y:S01]  /*20c50*/  VIADD R11, R13, UR4 ;  /* 0x000000040d0b7c36 */ /* 0x002fe20008000000 */
[----:B------:R-:W-:Y:S01]  /*20c60*/  ULDC UR4, c[0x0][0x248] ;  /* 0x0000920000047ab9 */ /* 0x000fe20000000800 */
[----:B------:R-:W-:Y:S02]  /*20c70*/  ULDC UR5, c[0x0][0x22c] ;  /* 0x00008b0000057ab9 */ /* 0x000fe40000000800 */
[----:B------:R-:W-:Y:S01]  /*20c80*/  VIADD R12, R11, UR4 ;  /* 0x000000040b0c7c36 */ /* 0x000fe20008000000 */
[----:B------:R-:W-:Y:S01]  /*20c90*/  ULDC UR4, c[0x0][0x248] ;  /* 0x0000920000047ab9 */ /* 0x000fe20000000800 */
[----:B0-----:R-:W-:-:S02]  /*20ca0*/  LEA.HI.X.SX32 R7, R13, R3, 0x1, P4 ;  /* 0x000000030d077211 */ /* 0x001fc400020f0eff */
        /* <DEDUP_REMOVED lines=12> */
[----:B------:R-:W-:Y:S01]  /*20d70*/  VIADD R5, R4, 0xed ;  /* 0x000000ed04057836 */ /* 0x000fe20000000000 */
[----:B------:R-:W-:Y:S01]  /*20d80*/  ULDC UR4, c[0x0][0x248] ;  /* 0x0000920000047ab9 */ /* 0x000fe20000000800 */
[----:B------:R0:W-:Y:S01]  /*20d90*/  @P3 STG.E.U16 desc[UR16][R8.64], R124 ;  /* 0x0000007c08003986 */ /* 0x0001e2000c101510 */
[CC--:B------:R-:W-:Y:S01]  /*20da0*/  LEA R6, P3, R12.reuse, R2.reuse, 0x1 ;  /* 0x000000020c067211 */ /* 0x0c0fe200078608ff */
[----:B------:R-:W-:Y:S01]  /*20db0*/  ULDC UR5, c[0x0][0x22c] ;  /* 0x00008b0000057ab9 */ /* 0x000fe20000000800 */
[C---:B------:R-:W-:Y:S01]  /*20dc0*/  VIADD R13, R12.reuse, UR4 ;  /* 0x000000040c0d7c36 */ /* 0x040fe20008000000 */
[----:B------:R-:W-:Y:S01]  /*20dd0*/  ULDC UR4, c[0x0][0x22c] ;  /* 0x00008b0000047ab9 */ /* 0x000fe20000000800 */
[----:B------:R-:W-:Y:S02]  /*20de0*/  LEA.HI.X.SX32 R7, R12, R3, 0x1, P3 ;  /* 0x000000030c077211 */ /* 0x000fe400018f0eff */
[----:B------:R-:W-:Y:S01]  /*20df0*/  ISETP.LT.AND P3, PT, R5, UR5, !P0 ;  /* 0x0000000505007c0c */ /* 0x000fe2000c761270 */
[----:B------:R-:W-:Y:S01]  /*20e00*/  VIADD R5, R4, 0xee ;  /* 0x000000ee04057836 */ /* 0x000fe20000000000 */
[----:B------:R-:W-:Y:S01]  /*20e10*/  LEA R10, P5, R13, R2, 0x1 ;  /* 0x000000020d0a7211 */ /* 0x000fe200078a08ff */
[----:B------:R-:W-:Y:S01]  /*20e20*/  ULDC UR5, c[0x0][0x22c] ;  /* 0x00008b0000057ab9 */ /* 0x000fe20000000800 */
[----:B0-----:R-:W-:-:S02]  /*20e30*/  PRMT R9, R124, 0x7632, R9 ;  /* 0x000076327c097816 */ /* 0x001fc40000000009 */
        /* <DEDUP_REMOVED lines=38> */
[C---:B0-----:R-:W-:Y:S01]  /*210a0*/  LEA.HI.X.SX32 R9, R12.reuse, R3, 0x1, P4 ;  /* 0x000000030c097211 */ /* 0x041fe200020f0eff */
[----:B------:R-:W-:Y:S01]  /*210b0*/  VIADD R12, R12, UR4 ;  /* 0x000000040c0c7c36 */ /* 0x000fe20008000000 */
[----:B------:R-:W-:-:S03]  /*210c0*/  ULDC UR4, c[0x0][0x248] ;  /* 0x0000920000047ab9 */ /* 0x000fc60000000800 */
[----:B------:R0:W-:Y:S01]  /*210d0*/  @P2 STG.E.U16 desc[UR16][R8.64], R127 ;  /* 0x0000007f08002986 */ /* 0x0001e2000c101510 */
[CC--:B------:R-:W-:Y:S01]  /*210e0*/  LEA R6, P4, R12.reuse, R2.reuse, 0x1 ;  /* 0x000000020c067211 */ /* 0x0c0fe200078808ff */
[----:B------:R-:W-:Y:S01]  /*210f0*/  VIADD R10, R12, UR4 ;  /* 0x000000040c0a7c36 */ /* 0x000fe20008000000 */
[----:B------:R-:W-:Y:S01]  /*21100*/  ISETP.LT.AND P2, PT, R5, UR5, !P0 ;  /* 0x0000000505007c0c */ /* 0x000fe2000c741270 */
[----:B------:R-:W-:Y:S01]  /*21110*/  VIADD R5, R4, 0xf4 ;  /* 0x000000f404057836 */ /* 0x000fe20000000000 */
[----:B------:R-:W-:Y:S01]  /*21120*/  LEA.HI.X.SX32 R7, R12, R3, 0x1, P4 ;  /* 0x000000030c077211 */ /* 0x000fe200020f0eff */
[----:B------:R-:W-:Y:S01]  /*21130*/  ULDC UR4, c[0x0][0x22c] ;  /* 0x00008b0000047ab9 */ /* 0x000fe20000000800 */
[----:B------:R-:W-:Y:S01]  /*21140*/  ULDC UR5, c[0x0][0x22c] ;  /* 0x00008b0000057ab9 */ /* 0x000fe20000000800 */
[----:B0-----:R-:W-:Y:S02]  /*21150*/  PRMT R9, R127, 0x7632, R9 ;  /* 0x000076327f097816 */ /* 0x001fe40000000009 */
[----:B------:R-:W-:-:S03]  /*21160*/  LEA R8, P4, R10, R2, 0x1 ;  /* 0x000000020a087211 */ /* 0x000fc600078808ff */
[----:B------:R0:W-:Y:S01]  /*21170*/  @P1 STG.E.U16 desc[UR16][R6.64], R9 ;  /* 0x0000000906001986 */ /* 0x0001e2000c101510 */
[----:B------:R-:W-:Y:S01]  /*21180*/  ISETP.LT.AND P1, PT, R5, UR4, !P0 ;  /* 0x0000000405007c0c */ /* 0x000fe2000c721270 */
[----:B------:R-:W-:Y:S01]  /*21190*/  VIADD R5, R4, 0xf5 ;  /* 0x000000f504057836 */ /* 0x000fe20000000000 */
[----:B------:R-:W-:Y:S01]  /*211a0*/  ULDC UR4, c[0x0][0x248] ;  /* 0x0000920000047ab9 */ /* 0x000fe20000000800 */
[----:B0-----:R-:W-:-:S03]  /*211b0*/  LEA.HI.X.SX32 R9, R10, R3, 0x1, P4 ;  /* 0x000000030a097211 */ /* 0x001fc600020f0eff */
[----:B------:R-:W-:Y:S01]  /*211c0*/  ISETP.LT.AND P4, PT, R5, UR5, !P0 ;  /* 0x0000000505007c0c */ /* 0x000fe2000c781270 */
[----:B------:R-:W-:Y:S01]  /*211d0*/  VIADD R5, R10, UR4 ;  /* 0x000000040a057c36 */ /* 0x000fe20008000000 */
[----:B------:R-:W-:Y:S01]  /*211e0*/  ULDC UR4, c[0x0][0x248] ;  /* 0x0000920000047ab9 */ /* 0x000fe20000000800 */
[----:B------:R0:W-:Y:S01]  /*211f0*/  @P5 STG.E.U16 desc[UR16][R8.64], R128 ;  /* 0x0000008008005986 */ /* 0x0001e2000c101510 */
[----:B------:R-:W-:Y:S01]  /*21200*/  ULDC UR5, c[0x0][0x22c] ;  /* 0x00008b0000057ab9 */ /* 0x000fe20000000800 */
[C---:B------:R-:W-:Y:S01]  /*21210*/  VIADD R7, R5.reuse, UR4 ;  /* 0x0000000405077c36 */ /* 0x040fe20008000000 */
[-C--:B------:R-:W-:Y:S01]  /*21220*/  LEA R10, P5, R5, R2.reuse, 0x1 ;  /* 0x00000002050a7211 */ /* 0x080fe200078a08ff */
[----:B------:R-:W-:Y:S02]  /*21230*/  ULDC UR4, c[0x0][0x248] ;  /* 0x0000920000047ab9 */ /* 0x000fe40000000800 */
[----:B------:R-:W-:Y:S01]  /*21240*/  VIADD R12, R7, UR4 ;  /* 0x00000004070c7c36 */ /* 0x000fe20008000000 */
[----:B------:R-:W-:Y:S01]  /*21250*/  LEA.HI.X.SX32 R11, R5, R3, 0x1, P5 ;  /* 0x00000003050b7211 */ /* 0x000fe200028f0eff */
[----:B------:R-:W-:Y:S01]  /*21260*/  VIADD R5, R4, 0xf6 ;  /* 0x000000f604057836 */ /* 0x000fe20000000000 */
[----:B------:R-:W-:Y:S01]  /*21270*/  LEA R6, P5, R7, R2, 0x1 ;  /* 0x0000000207067211 */ /* 0x000fe200078a08ff */
[----:B------:R-:W-:Y:S01]  /*21280*/  ULDC UR4, c[0x0][0x248] ;  /* 0x0000920000047ab9 */ /* 0x000fe20000000800 */
[----:B0-----:R-:W-:-:S02]  /*21290*/  PRMT R9, R128, 0x7632, R9 ;  /* 0x0000763280097816 */ /* 0x001fc40000000009 */
[-C--:B------:R-:W-:Y:S02]  /*212a0*/  LEA.HI.X.SX32 R7, R7, R3.reuse, 0x1, P5 ;  /* 0x0000000307077211 */ /* 0x080fe400028f0eff */
[----:B------:R-:W-:Y:S01]  /*212b0*/  LEA R8, P5, R12, R2, 0x1 ;  /* 0x000000020c087211 */ /* 0x000fe200078a08ff */
[----:B------:R0:W-:Y:S01]  /*212c0*/  @P6 STG.E.U16 desc[UR16][R10.64], R9 ;  /* 0x000000090a006986 */ /* 0x0001e2000c101510 */
[----:B------:R-:W-:Y:S01]  /*212d0*/  ISETP.LT.AND P6, PT, R5, UR5, !P0 ;  /* 0x0000000505007c0c */ /* 0x000fe2000c7c1270 */
[C---:B------:R-:W-:Y:S01]  /*212e0*/  VIADD R5, R4.reuse, 0xf7 ;  /* 0x000000f704057836 */ /* 0x040fe20000000000 */
[----:B------:R-:W-:Y:S01]  /*212f0*/  ULDC UR5, c[0x0][0x22c] ;  /* 0x00008b0000057ab9 */ /* 0x000fe20000000800 */
[----:B------:R1:W-:Y:S03]  /*21300*/  @P3 STG.E.U16 desc[UR16][R6.64], R129 ;  /* 0x0000008106003986 */ /* 0x0003e6000c101510 */
[----:B------:R-:W-:Y:S01]  /*21310*/  ISETP.LT.AND P3, PT, R5, UR5, !P0 ;  /* 0x0000000505007c0c */ /* 0x000fe2000c761270 */
[----:B------:R-:W-:Y:S01]  /*21320*/  VIADD R5, R4, 0xf8 ;  /* 0x000000f804057836 */ /* 0x000fe20000000000 */
[----:B------:R-:W-:Y:S01]  /*21330*/  ULDC UR5, c[0x0][0x22c] ;  /* 0x00008b0000057ab9 */ /* 0x000fe20000000800 */
[C---:B0-----:R-:W-:Y:S01]  /*21340*/  LEA.HI.X.SX32 R9, R12.reuse, R3, 0x1, P5 ;  /* 0x000000030c097211 */ /* 0x041fe200028f0eff */
[----:B------:R-:W-:Y:S01]  /*21350*/  VIADD R12, R12, UR4 ;  /* 0x000000040c0c7c36 */ /* 0x000fe20008000000 */
[----:B------:R-:W-:Y:S01]  /*21360*/  ULDC UR4, c[0x0][0x248] ;  /* 0x0000920000047ab9 */ /* 0x000fe20000000800 */
[----:B-1----:R-:W-:-:S02]  /*21370*/  PRMT R7, R129, 0x7632, R7 ;  /* 0x0000763281077816 */ /* 0x002fc40000000007 */
[C---:B------:R-:W-:Y:S01]  /*21380*/  VIADD R10, R12.reuse, UR4 ;  /* 0x000000040c0a7c36 */ /* 0x040fe20008000000 */
[-C--:B------:R-:W-:Y:S01]  /*21390*/  LEA R6, P5, R12, R2.reuse, 0x1 ;  /* 0x000000020c067211 */ /* 0x080fe200078a08ff */
[----:B------:R-:W-:Y:S01]  /*213a0*/  ULDC UR4, c[0x0][0x22c] ;  /* 0x00008b0000047ab9 */ /* 0x000fe20000000800 */
[----:B------:R0:W-:Y:S01]  /*213b0*/  @P2 STG.E.U16 desc[UR16][R8.64], R7 ;  /* 0x0000000708002986 */ /* 0x0001e2000c101510 */
[----:B------:R-:W-:Y:S01]  /*213c0*/  ISETP.LT.AND P2, PT, R5, UR5, !P0 ;  /* 0x0000000505007c0c */ /* 0x000fe2000c741270 */
[----:B------:R-:W-:Y:S01]  /*213d0*/  VIADD R5, R4, 0xf9 ;  /* 0x000000f904057836 */ /* 0x000fe20000000000 */
[----:B------:R-:W-:Y:S01]  /*213e0*/  ULDC UR5, c[0x0][0x22c] ;  /* 0x00008b0000057ab9 */ /* 0x000fe20000000800 */
[----:B0-----:R-:W-:Y:S02]  /*213f0*/  LEA.HI.X.SX32 R7, R12, R3, 0x1, P5 ;  /* 0x000000030c077211 */ /* 0x001fe400028f0eff */
[----:B------:R-:W-:-:S03]  /*21400*/  LEA R8, P5, R10, R2, 0x1 ;  /* 0x000000020a087211 */ /* 0x000fc600078a08ff */
[----:B------:R0:W-:Y:S01]  /*21410*/  @P1 STG.E.U16 desc[UR16][R6.64], R130 ;  /* 0x0000008206001986 */ /* 0x0001e2000c101510 */
[----:B------:R-:W-:Y:S01]  /*21420*/  ISETP.LT.AND P1, PT, R5, UR4, !P0 ;  /* 0x0000000405007c0c */ /* 0x000fe2000c721270 */
[----:B------:R-:W-:Y:S01]  /*21430*/  ULDC UR4, c[0x0][0x248] ;  /* 0x0000920000047ab9 */ /* 0x000fe20000000800 */
[C---:B------:R-:W-:Y:S01]  /*21440*/  LEA.HI.X.SX32 R9, R10.reuse, R3, 0x1, P5 ;  /* 0x000000030a097211 */ /* 0x040fe200028f0eff */
[----:B------:R-:W-:Y:S01]  /*21450*/  VIADD R12, R10, UR4 ;  /* 0x000000040a0c7c36 */ /* 0x000fe20008000000 */
[----:B------:R-:W-:Y:S01]  /*21460*/  ULDC UR4, c[0x0][0x22c] ;  /* 0x00008b0000047ab9 */ /* 0x000fe20000000800 */
[----:B------:R-:W-:-:S05]  /*21470*/  VIADD R5, R4, 0xfa ;  /* 0x000000fa04057836 */ /* 0x000fca0000000000 */
[----:B------:R-:W-:Y:S01]  /*21480*/  ISETP.LT.AND P5, PT, R5, UR4, !P0 ;  /* 0x0000000405007c0c */ /* 0x000fe2000c7a1270 */
[----:B------:R-:W-:Y:S01]  /*21490*/  ULDC UR4, c[0x0][0x248] ;  /* 0x0000920000047ab9 */ /* 0x000fe20000000800 */
[----:B0-----:R-:W-:-:S05]  /*214a0*/  PRMT R7, R130, 0x7632, R7 ;  /* 0x0000763282077816 */ /* 0x001fca0000000007 */
[----:B------:R0:W-:Y:S01]  /*214b0*/  @P4 STG.E.U16 desc[UR16][R8.64], R7 ;  /* 0x0000000708004986 */ /* 0x0001e2000c101510 */
[----:B------:R-:W-:-:S04]  /*214c0*/  LEA R10, P4, R12, R2, 0x1 ;  /* 0x000000020c0a7211 */ /* 0x000fc800078808ff */
[CC--:B------:R-:W-:Y:S01]  /*214d0*/  LEA.HI.X.SX32 R11, R12.reuse, R3.reuse, 0x1, P4 ;  /* 0x000000030c0b7211 */ /* 0x0c0fe200020f0eff */
[----:B------:R-:W-:Y:S01]  /*214e0*/  VIADD R12, R12, UR4 ;  /* 0x000000040c0c7c36 */ /* 0x000fe20008000000 */
[----:B------:R-:W-:Y:S01]  /*214f0*/  ULDC UR4, c[0x0][0x248] ;  /* 0x0000920000047ab9 */ /* 0x000fe20000000800 */
[----:B------:R-:W-:Y:S01]  /*21500*/  ISETP.LT.AND P4, PT, R0, UR5, !P0 ;  /* 0x0000000500007c0c */ /* 0x000fe2000c781270 */
[----:B------:R-:W-:Y:S01]  /*21510*/  VIADD R0, R4, 0xfc ;  /* 0x000000fc04007836 */ /* 0x000fe20000000000 */
[----:B------:R-:W-:Y:S01]  /*21520*/  @P6 STG.E.U16 desc[UR16][R10.64], R131 ;  /* 0x000000830a006986 */ /* 0x000fe2000c101510 */
[CC--:B------:R-:W-:Y:S01]  /*21530*/  LEA R6, P6, R12.reuse, R2.reuse, 0x1 ;  /* 0x000000020c067211 */ /* 0x0c0fe200078c08ff */
[C---:B------:R-:W-:Y:S01]  /*21540*/  VIADD R5, R12.reuse, UR4 ;  /* 0x000000040c057c36 */ /* 0x040fe20008000000 */
[----:B0-----:R-:W-:Y:S01]  /*21550*/  PRMT R9, R131, 0x7632, R9 ;  /* 0x0000763283097816 */ /* 0x001fe20000000009 */
[----:B------:R-:W-:Y:S01]  /*21560*/  ULDC UR5, c[0x0][0x248] ;  /* 0x0000920000057ab9 */ /* 0x000fe20000000800 */
[-C--:B------:R-:W-:Y:S01]  /*21570*/  LEA.HI.X.SX32 R7, R12, R3.reuse, 0x1, P6 ;  /* 0x000000030c077211 */ /* 0x080fe200030f0eff */
[----:B------:R-:W-:Y:S01]  /*21580*/  ULDC UR4, c[0x0][0x22c] ;  /* 0x00008b0000047ab9 */ /* 0x000fe20000000800 */
[C---:B------:R-:W-:Y:S01]  /*21590*/  LEA R8, P6, R5.reuse, R2, 0x1 ;  /* 0x0000000205087211 */ /* 0x040fe200078c08ff */
[C---:B------:R-:W-:Y:S01]  /*215a0*/  VIADD R12, R5.reuse, UR5 ;  /* 0x00000005050c7c36 */ /* 0x040fe20008000000 */
[----:B------:R-:W-:Y:S01]  /*215b0*/  ULDC UR5, c[0x0][0x248] ;  /* 0x0000920000057ab9 */ /* 0x000fe20000000800 */
[----:B------:R0:W-:Y:S01]  /*215c0*/  @P3 STG.E.U16 desc[UR16][R6.64], R9 ;  /* 0x0000000906003986 */ /* 0x0001e2000c101510 */
[----:B------:R-:W-:Y:S01]  /*215d0*/  ISETP.LT.AND P3, PT, R0, UR4, !P0 ;  /* 0x0000000400007c0c */ /* 0x000fe2000c761270 */
[----:B------:R-:W-:Y:S01]  /*215e0*/  VIADD R0, R4, 0xfd ;  /* 0x000000fd04007836 */ /* 0x000fe20000000000 */
[----:B------:R-:W-:Y:S01]  /*215f0*/  ULDC UR4, c[0x0][0x22c] ;  /* 0x00008b0000047ab9 */ /* 0x000fe20000000800 */
[----:B0-----:R-:W-:-:S02]  /*21600*/  LEA.HI.X.SX32 R9, R5, R3, 0x1, P6 ;  /* 0x0000000305097211 */ /* 0x001fc400030f0eff */
        /* <DEDUP_REMOVED lines=9> */
[C---:B------:R-:W-:Y:S01]  /*216a0*/  VIADD R5, R12.reuse, UR4 ;  /* 0x000000040c057c36 */ /* 0x040fe20008000000 */
[----:B------:R1:W-:Y:S01]  /*216b0*/  @P1 STG.E.U16 desc[UR16][R10.64], R7 ;  /* 0x000000070a001986 */ /* 0x0003e2000c101510 */
[----:B------:R-:W-:Y:S01]  /*216c0*/  ULDC UR4, c[0x0][0x248] ;  /* 0x0000920000047ab9 */ /* 0x000fe20000000800 */
[----:B------:R-:W-:Y:S01]  /*216d0*/  LEA R6, P1, R12, R2, 0x1 ;  /* 0x000000020c067211 */ /* 0x000fe200078208ff */
[----:B0-----:R-:W-:-:S05]  /*216e0*/  VIADD R9, R5, UR5 ;  /* 0x0000000505097c36 */ /* 0x001fca0008000000 */
[CC--:B------:R-:W-:Y:S01]  /*216f0*/  LEA R8, P6, R9.reuse, R2.reuse, 0x1 ;  /* 0x0000000209087211 */ /* 0x0c0fe200078c08ff */
[----:B-1----:R-:W-:Y:S01]  /*21700*/  VIADD R11, R9, UR4 ;  /* 0x00000004090b7c36 */ /* 0x002fe20008000000 */
[-C--:B------:R-:W-:Y:S01]  /*21710*/  LEA.HI.X.SX32 R7, R12, R3.reuse, 0x1, P1 ;  /* 0x000000030c077211 */ /* 0x080fe200008f0eff */
[----:B------:R-:W-:Y:S01]  /*21720*/  ULDC UR4, c[0x0][0x248] ;  /* 0x0000920000047ab9 */ /* 0x000fe20000000800 */
[-C--:B------:R-:W-:Y:S01]  /*21730*/  LEA R4, P1, R5, R2.reuse, 0x1 ;  /* 0x0000000205047211 */ /* 0x080fe200078208ff */
[----:B------:R-:W-:Y:S01]  /*21740*/  VIADD R13, R11, UR6 ;  /* 0x000000060b0d7c36 */ /* 0x000fe20008000000 */
[-C--:B------:R-:W-:Y:S01]  /*21750*/  LEA.HI.X.SX32 R9, R9, R3.reuse, 0x1, P6 ;  /* 0x0000000309097211 */ /* 0x080fe200030f0eff */
[----:B------:R0:W-:Y:S01]  /*21760*/  @P5 STG.E.U16 desc[UR16][R6.64], R17 ;  /* 0x0000001106005986 */ /* 0x0001e2000c101510 */
[----:B------:R-:W-:Y:S01]  /*21770*/  LEA.HI.X.SX32 R5, R5, R3, 0x1, P1 ;  /* 0x0000000305057211 */ /* 0x000fe200008f0eff */
[C---:B------:R-:W-:Y:S01]  /*21780*/  VIADD R15, R13.reuse, UR4 ;  /* 0x000000040d0f7c36 */ /* 0x040fe20008000000 */
[-C--:B------:R-:W-:Y:S01]  /*21790*/  LEA R12, P1, R13, R2.reuse, 0x1 ;  /* 0x000000020d0c7211 */ /* 0x080fe200078208ff */
[----:B------:R-:W-:Y:S01]  /*217a0*/  ULDC UR4, c[0x0][0x22c] ;  /* 0x00008b0000047ab9 */ /* 0x000fe20000000800 */
[----:B------:R-:W-:-:S02]  /*217b0*/  LEA R10, P6, R11, R2, 0x1 ;  /* 0x000000020b0a7211 */ /* 0x000fc400078c08ff */
[-C--:B------:R-:W-:Y:S02]  /*217c0*/  LEA.HI.X.SX32 R13, R13, R3.reuse, 0x1, P1 ;  /* 0x000000030d0d7211 */ /* 0x080fe400008f0eff */
[----:B------:R-:W-:Y:S02]  /*217d0*/  ISETP.LT.AND P1, PT, R14, UR4, !P0 ;  /* 0x000000040e007c0c */ /* 0x000fe4000c721270 */
[----:B------:R-:W-:Y:S02]  /*217e0*/  ISETP.LT.AND P0, PT, R0, UR7, !P0 ;  /* 0x0000000700007c0c */ /* 0x000fe4000c701270 */
[----:B------:R-:W-:Y:S02]  /*217f0*/  PRMT R0, R17, 0x7632, R0 ;  /* 0x0000763211007816 */ /* 0x000fe40000000000 */
[----:B------:R-:W-:Y:S02]  /*21800*/  LEA.HI.X.SX32 R11, R11, R3, 0x1, P6 ;  /* 0x000000030b0b7211 */ /* 0x000fe400030f0eff */
[----:B0-----:R-:W-:Y:S01]  /*21810*/  PRMT R7, R18, 0x7632, R7 ;  /* 0x0000763212077816 */ /* 0x001fe20000000007 */
[----:B------:R0:W-:Y:S01]  /*21820*/  @P4 STG.E.U16 desc[UR16][R4.64], R0 ;  /* 0x0000000004004986 */ /* 0x0001e2000c101510 */
[----:B------:R-:W-:-:S03]  /*21830*/  LEA R2, P6, R15, R2, 0x1 ;  /* 0x000000020f027211 */ /* 0x000fc600078c08ff */
[----:B------:R0:W-:Y:S01]  /*21840*/  @P3 STG.E.U16 desc[UR16][R8.64], R18 ;  /* 0x0000001208003986 */ /* 0x0001e2000c101510 */
[----:B------:R-:W-:-:S03]  /*21850*/  LEA.HI.X.SX32 R3, R15, R3, 0x1, P6 ;  /* 0x000000030f037211 */ /* 0x000fc600030f0eff */
[----:B------:R0:W-:Y:S04]  /*21860*/  @P2 STG.E.U16 desc[UR16][R10.64], R7 ;  /* 0x000000070a002986 */ /* 0x0001e8000c101510 */
[----:B------:R0:W-:Y:S01]  /*21870*/  @P1 STG.E.U16 desc[UR16][R12.64], R19 ;  /* 0x000000130c001986 */ /* 0x0001e2000c101510 */
[----:B------:R-:W-:Y:S05]  /*21880*/  @!P0 EXIT ;  /* 0x000000000000894d */ /* 0x000fea0003800000 */
[----:B0-----:R-:W-:-:S05]  /*21890*/  PRMT R19, R19, 0x7632, R19 ;  /* 0x0000763213137816 */ /* 0x001fca0000000013 */
[----:B------:R-:W-:Y:S01]  /*218a0*/  STG.E.U16 desc[UR16][R2.64], R19 ;  /* 0x0000001302007986 */ /* 0x000fe2000c101510 */
[----:B------:R-:W-:Y:S05]  /*218b0*/  EXIT ;  /* 0x000000000000794d */ /* 0x000fea0003800000 */
.L_x_2:
[----:B------:R-:W-:-:S00]  /*218c0*/  BRA `(.L_x_2) ;  /* 0xfffffffc00fc7947 */ /* 0x000fc0000383ffff */
[----:B------:R-:W-:-:S00]  /*218d0*/  NOP ;  /* 0x0000000000007918 */ /* 0x000fc00000000000 */
        /* <DEDUP_REMOVED lines=10> */
.L_x_3:


//--------------------- .nv.shared.matmul_kernel  --------------------------
	.section	.nv.shared.matmul_kernel,"aw",@nobits
	.sectionflags	@""
	.align	16
	.zero		1024


//--------------------- .nv.shared.reserved.0     --------------------------
	.section	.nv.shared.reserved.0,"aw",@nobits
	.weak		__nv_reservedSMEM_offset_0_alias
	.size		__nv_reservedSMEM_offset_0_alias, 0, 0
	.other		__nv_reservedSMEM_offset_0_alias,@"STO_CUDA_RESERVED_SHARED STV_DEFAULT"
__nv_reservedSMEM_offset_0_alias:
	.zero		0


//--------------------- .nv.constant0.matmul_kernel --------------------------
	.section	.nv.constant0.matmul_kernel,"a",@progbits
	.sectionflags	@""
	.align	4
.nv.constant0.matmul_kernel:
	.zero		608


//--------------------- SYMBOLS --------------------------

	.type		.nv.reservedSmem.offset0,@object
	.size		.nv.reservedSmem.offset0,0x4
